	.target	sm_100a

	.elftype	@"ET_EXEC"


//--------------------- .note.nv.tkinfo           --------------------------
	.section	.note.nv.tkinfo,"",@"SHT_NOTE"
	.sectionflags	@"SHF_NOTE_NV_TKINFO"
	.tkinfo
        /*0018*/ 	.word	0x00000002
        /*0030*/ 	.string	""
        /*0030*/ 	.string	"ptxas"
        /*0030*/ 	.string	"Cuda compilation tools, release 13.0, V13.0.88"
        /*0030*/ 	.string	"Build cuda_13.0.r13.0/compiler.36424714_0"
        /*0030*/ 	.string	"-arch sm_100a -m 64 "



//--------------------- .note.nv.cuinfo           --------------------------
	.section	.note.nv.cuinfo,"",@"SHT_NOTE"
	.sectionflags	@"SHF_NOTE_NV_CUINFO"
        /*0018*/ 	.short	0x0002
        /*001a*/ 	.short	0x0064
        /*001c*/ 	.short	0x0082
	.zero		2


//--------------------- .nv.info                  --------------------------
	.section	.nv.info,"",@"SHT_CUDA_INFO"
	.align	4


	//----- nvinfo : EIATTR_REGCOUNT
	.align		4
        /*0000*/ 	.byte	0x04, 0x2f
        /*0002*/ 	.short	(.L_19 - .L_18)
	.align		4
.L_18:
        /*0004*/ 	.word	index@(_ZN7cutlass13device_kernelINS_4gemm6kernel13GemmUniversalIN4cute5tupleIJiiiiEEENS1_10collective13CollectiveMmaINS1_35MainloopSm100TmaUmmaWarpSpecializedILi11ELi2ELi2ENS5_IJNS4_1CILi2EEENSA_ILi1EEESC_EEEEENS5_IJNSA_ILi256EEENSA_ILi224EEENSA_ILi64EEEEEEaNS5_IJlSC_lEEEaSJ_NS4_8TiledMMAINS4_8MMA_AtomIJNS4_21SM100_MMA_S8_2x1SM_SSIaaiLi256ELi224ELNS4_4UMMA5MajorE0ELSO_0ELNSN_8SaturateE0EEEEEENS4_6LayoutINS5_IJSC_SC_SC_EEENS5_IJNSA_ILi0EEESU_SU_EEEEENS5_IJNS4_10UnderscoreESX_SX_EEEEENS4_18SM100_TMA_2SM_LOADENS4_14ComposedLayoutINS4_7SwizzleILi2ELi4ELi3EEENS4_18smem_ptr_flag_bitsILi8EEENSS_INS5_IJNSA_ILi8EEESH_EEENS5_IJSH_SC_EEEEEEEvNS4_8identityES10_S1A_vS1B_EENS_8epilogue10collective18CollectiveEpilogueINS1D_23Sm100TmaWarpSpecializedILi1ELi1ELi224ELb0ELb0EEEJNS5_IJNSA_ILi128EEESG_SH_EEENS5_IJNSS_IS1I_SC_EENSS_ISG_SC_EEEEEaSJ_aSJ_NS1D_6fusion15FusionCallbacksIS1H_NS1N_17LinearCombinationIaiaiLNS_15FloatRoundStyleE2EEES1J_S1M_JEEENS4_5SM1004TMEM4LOAD26SM100_TMEM_LOAD_32dp32b32xENS4_13SM90_TMA_LOADENS11_INS12_ILi1ELi4ELi3EEES15_NSS_INS5_IJS16_NSA_ILi32EEEEEENS5_IJS1Z_SC_EEEEEEENS4_39AutoVectorizingCopyWithAssumedAlignmentILi128EEENS4_14SM90_TMA_STOREES23_S25_S25_EEEvvEEEEvNT_6ParamsE)
        /*0008*/ 	.word	0x000000ff


	//----- nvinfo : EIATTR_FRAME_SIZE
	.align		4
.L_19:
        /*000c*/ 	.byte	0x04, 0x11
        /*000e*/ 	.short	(.L_21 - .L_20)
	.align		4
.L_20:
        /*0010*/ 	.word	index@($__internal_2_$__cuda_sm10x_tcgen05_guardrail_trap_unallocated_columns_being_dealloced)
        /*0014*/ 	.word	0x00000078


	//----- nvinfo : EIATTR_FRAME_SIZE
	.align		4
.L_21:
        /*0018*/ 	.byte	0x04, 0x11
        /*001a*/ 	.short	(.L_23 - .L_22)
	.align		4
.L_22:
        /*001c*/ 	.word	index@($__internal_1_$__cuda_sm10x_tcgen05_guardrail_trap_phase_invalid_during_alloc)
        /*0020*/ 	.word	0x00000078


	//----- nvinfo : EIATTR_FRAME_SIZE
	.align		4
.L_23:
        /*0024*/ 	.byte	0x04, 0x11
        /*0026*/ 	.short	(.L_25 - .L_24)
	.align		4
.L_24:
        /*0028*/ 	.word	index@($__internal_0_$__cuda_sm10x_tcgen05_guardrail_trap_col_being_dealloced_not_returned_by_alloc)
        /*002c*/ 	.word	0x00000078


	//----- nvinfo : EIATTR_FRAME_SIZE
	.align		4
.L_25:
        /*0030*/ 	.byte	0x04, 0x11
        /*0032*/ 	.short	(.L_27 - .L_26)
	.align		4
.L_26:
        /*0034*/ 	.word	index@(_ZN7cutlass13device_kernelINS_4gemm6kernel13GemmUniversalIN4cute5tupleIJiiiiEEENS1_10collective13CollectiveMmaINS1_35MainloopSm100TmaUmmaWarpSpecializedILi11ELi2ELi2ENS5_IJNS4_1CILi2EEENSA_ILi1EEESC_EEEEENS5_IJNSA_ILi256EEENSA_ILi224EEENSA_ILi64EEEEEEaNS5_IJlSC_lEEEaSJ_NS4_8TiledMMAINS4_8MMA_AtomIJNS4_21SM100_MMA_S8_2x1SM_SSIaaiLi256ELi224ELNS4_4UMMA5MajorE0ELSO_0ELNSN_8SaturateE0EEEEEENS4_6LayoutINS5_IJSC_SC_SC_EEENS5_IJNSA_ILi0EEESU_SU_EEEEENS5_IJNS4_10UnderscoreESX_SX_EEEEENS4_18SM100_TMA_2SM_LOADENS4_14ComposedLayoutINS4_7SwizzleILi2ELi4ELi3EEENS4_18smem_ptr_flag_bitsILi8EEENSS_INS5_IJNSA_ILi8EEESH_EEENS5_IJSH_SC_EEEEEEEvNS4_8identityES10_S1A_vS1B_EENS_8epilogue10collective18CollectiveEpilogueINS1D_23Sm100TmaWarpSpecializedILi1ELi1ELi224ELb0ELb0EEEJNS5_IJNSA_ILi128EEESG_SH_EEENS5_IJNSS_IS1I_SC_EENSS_ISG_SC_EEEEEaSJ_aSJ_NS1D_6fusion15FusionCallbacksIS1H_NS1N_17LinearCombinationIaiaiLNS_15FloatRoundStyleE2EEES1J_S1M_JEEENS4_5SM1004TMEM4LOAD26SM100_TMEM_LOAD_32dp32b32xENS4_13SM90_TMA_LOADENS11_INS12_ILi1ELi4ELi3EEES15_NSS_INS5_IJS16_NSA_ILi32EEEEEENS5_IJS1Z_SC_EEEEEEENS4_39AutoVectorizingCopyWithAssumedAlignmentILi128EEENS4_14SM90_TMA_STOREES23_S25_S25_EEEvvEEEEvNT_6ParamsE)
        /*0038*/ 	.word	0x00000078


	//----- nvinfo : EIATTR_MIN_STACK_SIZE
	.align		4
.L_27:
        /*003c*/ 	.byte	0x04, 0x12
        /*003e*/ 	.short	(.L_29 - .L_28)
	.align		4
.L_28:
        /*0040*/ 	.word	index@(_ZN7cutlass13device_kernelINS_4gemm6kernel13GemmUniversalIN4cute5tupleIJiiiiEEENS1_10collective13CollectiveMmaINS1_35MainloopSm100TmaUmmaWarpSpecializedILi11ELi2ELi2ENS5_IJNS4_1CILi2EEENSA_ILi1EEESC_EEEEENS5_IJNSA_ILi256EEENSA_ILi224EEENSA_ILi64EEEEEEaNS5_IJlSC_lEEEaSJ_NS4_8TiledMMAINS4_8MMA_AtomIJNS4_21SM100_MMA_S8_2x1SM_SSIaaiLi256ELi224ELNS4_4UMMA5MajorE0ELSO_0ELNSN_8SaturateE0EEEEEENS4_6LayoutINS5_IJSC_SC_SC_EEENS5_IJNSA_ILi0EEESU_SU_EEEEENS5_IJNS4_10UnderscoreESX_SX_EEEEENS4_18SM100_TMA_2SM_LOADENS4_14ComposedLayoutINS4_7SwizzleILi2ELi4ELi3EEENS4_18smem_ptr_flag_bitsILi8EEENSS_INS5_IJNSA_ILi8EEESH_EEENS5_IJSH_SC_EEEEEEEvNS4_8identityES10_S1A_vS1B_EENS_8epilogue10collective18CollectiveEpilogueINS1D_23Sm100TmaWarpSpecializedILi1ELi1ELi224ELb0ELb0EEEJNS5_IJNSA_ILi128EEESG_SH_EEENS5_IJNSS_IS1I_SC_EENSS_ISG_SC_EEEEEaSJ_aSJ_NS1D_6fusion15FusionCallbacksIS1H_NS1N_17LinearCombinationIaiaiLNS_15FloatRoundStyleE2EEES1J_S1M_JEEENS4_5SM1004TMEM4LOAD26SM100_TMEM_LOAD_32dp32b32xENS4_13SM90_TMA_LOADENS11_INS12_ILi1ELi4ELi3EEES15_NSS_INS5_IJS16_NSA_ILi32EEEEEENS5_IJS1Z_SC_EEEEEEENS4_39AutoVectorizingCopyWithAssumedAlignmentILi128EEENS4_14SM90_TMA_STOREES23_S25_S25_EEEvvEEEEvNT_6ParamsE)
        /*0044*/ 	.word	0x00000078
.L_29:


//--------------------- .nv.compat                --------------------------
	.section	.nv.compat,"",@"SHT_CUDA_COMPAT_INFO"
	.align	4
        /*0000*/ 	.byte	0x02, 0x09, 0x01, 0x00, 0x02, 0x02, 0x03, 0x00, 0x02, 0x05, 0x06, 0x00, 0x03, 0x07, 0x01, 0x01
        /*0010*/ 	.byte	0x02, 0x03, 0x01, 0x00, 0x02, 0x06, 0x01, 0x00, 0x04, 0x0b, 0x08, 0x00, 0x01, 0x00, 0x00, 0x00
        /*0020*/ 	.byte	0x00, 0x00, 0x00, 0x00


//--------------------- .nv.info._ZN7cutlass13device_kernelINS_4gemm6kernel13GemmUniversalIN4cute5tupleIJiiiiEEENS1_10collective13CollectiveMmaINS1_35MainloopSm100TmaUmmaWarpSpecializedILi11ELi2ELi2ENS5_IJNS4_1CILi2EEENSA_ILi1EEESC_EEEEENS5_IJNSA_ILi256EEENSA_ILi224EEENSA_ILi64EEEEEEaNS5_IJlSC_lEEEaSJ_NS4_8TiledMMAINS4_8MMA_AtomIJNS4_21SM100_MMA_S8_2x1SM_SSIaaiLi256ELi224ELNS4_4UMMA5MajorE0ELSO_0ELNSN_8SaturateE0EEEEEENS4_6LayoutINS5_IJSC_SC_SC_EEENS5_IJNSA_ILi0EEESU_SU_EEEEENS5_IJNS4_10UnderscoreESX_SX_EEEEENS4_18SM100_TMA_2SM_LOADENS4_14ComposedLayoutINS4_7SwizzleILi2ELi4ELi3EEENS4_18smem_ptr_flag_bitsILi8EEENSS_INS5_IJNSA_ILi8EEESH_EEENS5_IJSH_SC_EEEEEEEvNS4_8identityES10_S1A_vS1B_EENS_8epilogue10collective18CollectiveEpilogueINS1D_23Sm100TmaWarpSpecializedILi1ELi1ELi224ELb0ELb0EEEJNS5_IJNSA_ILi128EEESG_SH_EEENS5_IJNSS_IS1I_SC_EENSS_ISG_SC_EEEEEaSJ_aSJ_NS1D_6fusion15FusionCallbacksIS1H_NS1N_17LinearCombinationIaiaiLNS_15FloatRoundStyleE2EEES1J_S1M_JEEENS4_5SM1004TMEM4LOAD26SM100_TMEM_LOAD_32dp32b32xENS4_13SM90_TMA_LOADENS11_INS12_ILi1ELi4ELi3EEES15_NSS_INS5_IJS16_NSA_ILi32EEEEEENS5_IJS1Z_SC_EEEEEEENS4_39AutoVectorizingCopyWithAssumedAlignmentILi128EEENS4_14SM90_TMA_STOREES23_S25_S25_EEEvvEEEEvNT_6ParamsE --------------------------
	.section	.nv.info._ZN7cutlass13device_kernelINS_4gemm6kernel13GemmUniversalIN4cute5tupleIJiiiiEEENS1_10collective13CollectiveMmaINS1_35MainloopSm100TmaUmmaWarpSpecializedILi11ELi2ELi2ENS5_IJNS4_1CILi2EEENSA_ILi1EEESC_EEEEENS5_IJNSA_ILi256EEENSA_ILi224EEENSA_ILi64EEEEEEaNS5_IJlSC_lEEEaSJ_NS4_8TiledMMAINS4_8MMA_AtomIJNS4_21SM100_MMA_S8_2x1SM_SSIaaiLi256ELi224ELNS4_4UMMA5MajorE0ELSO_0ELNSN_8SaturateE0EEEEEENS4_6LayoutINS5_IJSC_SC_SC_EEENS5_IJNSA_ILi0EEESU_SU_EEEEENS5_IJNS4_10UnderscoreESX_SX_EEEEENS4_18SM100_TMA_2SM_LOADENS4_14ComposedLayoutINS4_7SwizzleILi2ELi4ELi3EEENS4_18smem_ptr_flag_bitsILi8EEENSS_INS5_IJNSA_ILi8EEESH_EEENS5_IJSH_SC_EEEEEEEvNS4_8identityES10_S1A_vS1B_EENS_8epilogue10collective18CollectiveEpilogueINS1D_23Sm100TmaWarpSpecializedILi1ELi1ELi224ELb0ELb0EEEJNS5_IJNSA_ILi128EEESG_SH_EEENS5_IJNSS_IS1I_SC_EENSS_ISG_SC_EEEEEaSJ_aSJ_NS1D_6fusion15FusionCallbacksIS1H_NS1N_17LinearCombinationIaiaiLNS_15FloatRoundStyleE2EEES1J_S1M_JEEENS4_5SM1004TMEM4LOAD26SM100_TMEM_LOAD_32dp32b32xENS4_13SM90_TMA_LOADENS11_INS12_ILi1ELi4ELi3EEES15_NSS_INS5_IJS16_NSA_ILi32EEEEEENS5_IJS1Z_SC_EEEEEEENS4_39AutoVectorizingCopyWithAssumedAlignmentILi128EEENS4_14SM90_TMA_STOREES23_S25_S25_EEEvvEEEEvNT_6ParamsE,"",@"SHT_CUDA_INFO"
	.sectionflags	@""
	.align	4


	//----- nvinfo : EIATTR_CUDA_API_VERSION
	.align		4
        /*0000*/ 	.byte	0x04, 0x37
        /*0002*/ 	.short	(.L_31 - .L_30)
.L_30:
        /*0004*/ 	.word	0x00000082


	//----- nvinfo : EIATTR_KPARAM_INFO
	.align		4
.L_31:
        /*0008*/ 	.byte	0x04, 0x17
        /*000a*/ 	.short	(.L_33 - .L_32)
.L_32:
        /*000c*/ 	.word	0x00000000
        /*0010*/ 	.short	0x0000
        /*0012*/ 	.short	0x0000
        /*0014*/ 	.byte	0x00, 0xf0, 0x01, 0x20


	//----- nvinfo : EIATTR_AT_ENTRY_FRAGMENTS
	.align		4
.L_33:
        /*0018*/ 	.byte	0x04, 0x4f
        /*001a*/ 	.short	(.L_35 - .L_34)


	//   ....[0]....
.L_34:
        /*001c*/ 	.word	0x00000007


	//----- nvinfo : EIATTR_RESERVED_SMEM_USED
	.align		4
.L_35:
        /*0020*/ 	.byte	0x01, 0x41
	.zero		2


	//----- nvinfo : EIATTR_SPARSE_MMA_MASK
	.align		4
        /*0024*/ 	.byte	0x03, 0x50
        /*0026*/ 	.short	0x0000


	//----- nvinfo : EIATTR_TCGEN05_2CTA_USED
	.align		4
        /*0028*/ 	.byte	0x01, 0x52
	.zero		2


	//----- nvinfo : EIATTR_MAXREG_COUNT
	.align		4
        /*002c*/ 	.byte	0x03, 0x1b
        /*002e*/ 	.short	0x00ff


	//----- nvinfo : EIATTR_NUM_BARRIERS
	.align		4
        /*0030*/ 	.byte	0x02, 0x4c
        /*0032*/ 	.byte	0x07
	.zero		1


	//----- nvinfo : EIATTR_EXTERNS
	.align		4
        /*0034*/ 	.byte	0x04, 0x0f
        /*0036*/ 	.short	(.L_37 - .L_36)


	//   ....[0]....
	.align		4
.L_36:
        /*0038*/ 	.word	index@(__assertfail)


	//----- nvinfo : EIATTR_ANNOTATIONS
	.align		4
.L_37:
        /*003c*/ 	.byte	0x04, 0x55
        /*003e*/ 	.short	(.L_39 - .L_38)


	//   ....[0]....
.L_38:
        /*0040*/ 	.word	0x00000001
        /*0044*/ 	.byte	0xe0, 0x00, 0x00, 0x00, 0x01, 0x00, 0x00, 0x00, 0x80, 0x01, 0x00, 0x00, 0x01, 0x00, 0x00, 0x00
        /* <DEDUP_REMOVED lines=45> */
        /*0324*/ 	.byte	0x00, 0xa7, 0x00, 0x00


	//----- nvinfo : EIATTR_MERCURY_ISA_VERSION
	.align		4
.L_39:
        /*0328*/ 	.byte	0x03, 0x5f
        /*032a*/ 	.short	0x0101


	//----- nvinfo : EIATTR_INT_WARP_WIDE_INSTR_OFFSETS
	.align		4
        /*032c*/ 	.byte	0x04, 0x31
        /*032e*/ 	.short	(.L_41 - .L_40)


	//   ....[0]....
.L_40:
        /*0330*/ 	.word	0x00000dd0


	//   ....[1]....
        /*0334*/ 	.word	0x00000e70


	//   ....[2]....
        /*0338*/ 	.word	0x00004450


	//   ....[3]....
        /*033c*/ 	.word	0x00004480


	//   ....[4]....
        /*0340*/ 	.word	0x000044a0


	//   ....[5]....
        /*0344*/ 	.word	0x000050d0


	//   ....[6]....
        /*0348*/ 	.word	0x00005150


	//   ....[7]....
        /*034c*/ 	.word	0x000051b0


	//   ....[8]....
        /*0350*/ 	.word	0x00005210


	//   ....[9]....
        /*0354*/ 	.word	0x00005270


	//   ....[10]....
        /*0358*/ 	.word	0x000052b0


	//   ....[11]....
        /*035c*/ 	.word	0x00005350


	//   ....[12]....
        /*0360*/ 	.word	0x00005370


	//----- nvinfo : EIATTR_COOP_GROUP_MASK_REGIDS
	.align		4
.L_41:
        /*0364*/ 	.byte	0x04, 0x29
        /*0366*/ 	.short	(.L_43 - .L_42)


	//   ....[0]....
.L_42:
        /*0368*/ 	.word	0xffffffff


	//   ....[1]....
        /*036c*/ 	.word	0xffffffff


	//   ....[2]....
        /*0370*/ 	.word	0xffffffff


	//   ....[3]....
        /*0374*/ 	.word	0xffffffff


	//   ....[4]....
        /*0378*/ 	.word	0xffffffff


	//   ....[5]....
        /*037c*/ 	.word	0xffffffff


	//   ....[6]....
        /*0380*/ 	.word	0xffffffff


	//   ....[7]....
        /*0384*/ 	.word	0xffffffff


	//   ....[8]....
        /*0388*/ 	.word	0xffffffff


	//   ....[9]....
        /*038c*/ 	.word	0xffffffff


	//   ....[10]....
        /*0390*/ 	.word	0xffffffff


	//   ....[11]....
        /*0394*/ 	.word	0xffffffff


	//   ....[12]....
        /*0398*/ 	.word	0xffffffff


	//   ....[13]....
        /*039c*/ 	.word	0xffffffff


	//----- nvinfo : EIATTR_COOP_GROUP_INSTR_OFFSETS
	.align		4
.L_43:
        /*03a0*/ 	.byte	0x04, 0x28
        /*03a2*/ 	.short	(.L_45 - .L_44)


	//   ....[0]....
.L_44:
        /*03a4*/ 	.word	0x000000b0


	//   ....[1]....
        /*03a8*/ 	.word	0x00000550


	//   ....[2]....
        /*03ac*/ 	.word	0x000007e0


	//   ....[3]....
        /*03b0*/ 	.word	0x00000910


	//   ....[4]....
        /*03b4*/ 	.word	0x00000a00


	//   ....[5]....
        /*03b8*/ 	.word	0x00000b60


	//   ....[6]....
        /*03bc*/ 	.word	0x00000cb0


	//   ....[7]....
        /*03c0*/ 	.word	0x00000ef0


	//   ....[8]....
        /*03c4*/ 	.word	0x00002170


	//   ....[9]....
        /*03c8*/ 	.word	0x00003420


	//   ....[10]....
        /*03cc*/ 	.word	0x000038f0


	//   ....[11]....
        /*03d0*/ 	.word	0x00003920


	//   ....[12]....
        /*03d4*/ 	.word	0x00004350


	//   ....[13]....
        /*03d8*/ 	.word	0x00004560


	//----- nvinfo : EIATTR_VRC_CTA_INIT_COUNT
	.align		4
.L_45:
        /*03dc*/ 	.byte	0x02, 0x4a
        /*03de*/ 	.byte	0x80
	.zero		1


	//----- nvinfo : EIATTR_SYSCALL_OFFSETS
	.align		4
        /*03e0*/ 	.byte	0x04, 0x46
        /*03e2*/ 	.short	(.L_47 - .L_46)


	//   ....[0]....
.L_46:
        /*03e4*/ 	.word	0x00005d70


	//   ....[1]....
        /*03e8*/ 	.word	0x00005ea0


	//   ....[2]....
        /*03ec*/ 	.word	0x00006d50


	//   ....[3]....
        /*03f0*/ 	.word	0x00006ec0


	//   ....[4]....
        /*03f4*/ 	.word	0x00007030


	//   ....[5]....
        /*03f8*/ 	.word	0x000071a0


	//   ....[6]....
        /*03fc*/ 	.word	0x00007310


	//   ....[7]....
        /*0400*/ 	.word	0x00007480


	//   ....[8]....
        /*0404*/ 	.word	0x000075f0


	//----- nvinfo : EIATTR_MBARRIER_INSTR_OFFSETS
	.align		4
.L_47:
        /*0408*/ 	.byte	0x04, 0x39
        /*040a*/ 	.short	(.L_49 - .L_48)


	//   ....[0]....
.L_48:
        /*040c*/ 	.word	0x00000660
        /*0410*/ 	.word	0x000000ff
        /*0414*/ 	.word	0x00000000
        /*0418*/ 	.short	0x0100
        /*041a*/ 	.byte	0x04
	.zero		1


	//   ....[1]....
        /*041c*/ 	.word	0x00000670
        /*0420*/ 	.word	0x000000ff
        /*0424*/ 	.word	0x00000058
        /*0428*/ 	.short	0x0100
        /*042a*/ 	.byte	0x04
	.zero		1


	//   ....[2]....
        /*042c*/ 	.word	0x00000680
        /*0430*/ 	.word	0x000000ff
        /*0434*/ 	.word	0x00000008
        /*0438*/ 	.short	0x0100
        /*043a*/ 	.byte	0x04
	.zero		1


	//   ....[3]....
        /*043c*/ 	.word	0x00000690
        /*0440*/ 	.word	0x000000ff
        /*0444*/ 	.word	0x00000060
        /*0448*/ 	.short	0x0100
        /*044a*/ 	.byte	0x04
	.zero		1


	//   ....[4]....
        /*044c*/ 	.word	0x000006a0
        /*0450*/ 	.word	0x000000ff
        /*0454*/ 	.word	0x00000010
        /*0458*/ 	.short	0x0100
        /*045a*/ 	.byte	0x04
	.zero		1


	//   ....[5]....
        /*045c*/ 	.word	0x000006b0
        /*0460*/ 	.word	0x000000ff
        /*0464*/ 	.word	0x00000068
        /*0468*/ 	.short	0x0100
        /*046a*/ 	.byte	0x04
	.zero		1


	//   ....[6]....
        /*046c*/ 	.word	0x000006c0
        /*0470*/ 	.word	0x000000ff
        /*0474*/ 	.word	0x00000018
        /*0478*/ 	.short	0x0100
        /*047a*/ 	.byte	0x04
	.zero		1


	//   ....[7]....
        /*047c*/ 	.word	0x000006d0
        /*0480*/ 	.word	0x000000ff
        /*0484*/ 	.word	0x00000070
        /*0488*/ 	.short	0x0100
        /*048a*/ 	.byte	0x04
	.zero		1


	//   ....[8]....
        /*048c*/ 	.word	0x000006e0
        /*0490*/ 	.word	0x000000ff
        /*0494*/ 	.word	0x00000020
        /*0498*/ 	.short	0x0100
        /*049a*/ 	.byte	0x04
	.zero		1


	//   ....[9]....
        /*049c*/ 	.word	0x000006f0
        /*04a0*/ 	.word	0x000000ff
        /*04a4*/ 	.word	0x00000078
        /*04a8*/ 	.short	0x0100
        /*04aa*/ 	.byte	0x04
	.zero		1


	//   ....[10]....
        /*04ac*/ 	.word	0x00000700
        /*04b0*/ 	.word	0x000000ff
        /*04b4*/ 	.word	0x00000028
        /*04b8*/ 	.short	0x0100
        /*04ba*/ 	.byte	0x04
	.zero		1


	//   ....[11]....
        /*04bc*/ 	.word	0x00000710
        /*04c0*/ 	.word	0x000000ff
        /*04c4*/ 	.word	0x00000080
        /*04c8*/ 	.short	0x0100
        /*04ca*/ 	.byte	0x04
	.zero		1


	//   ....[12]....
        /*04cc*/ 	.word	0x00000720
        /*04d0*/ 	.word	0x000000ff
        /*04d4*/ 	.word	0x00000030
        /*04d8*/ 	.short	0x0100
        /*04da*/ 	.byte	0x04
	.zero		1


	//   ....[13]....
        /*04dc*/ 	.word	0x00000730
        /*04e0*/ 	.word	0x000000ff
        /*04e4*/ 	.word	0x00000088
        /*04e8*/ 	.short	0x0100
        /*04ea*/ 	.byte	0x04
	.zero		1


	//   ....[14]....
        /*04ec*/ 	.word	0x00000740
        /*04f0*/ 	.word	0x000000ff
        /*04f4*/ 	.word	0x00000038
        /*04f8*/ 	.short	0x0100
        /*04fa*/ 	.byte	0x04
	.zero		1


	//   ....[15]....
        /*04fc*/ 	.word	0x00000750
        /*0500*/ 	.word	0x000000ff
        /*0504*/ 	.word	0x00000090
        /*0508*/ 	.short	0x0100
        /*050a*/ 	.byte	0x04
	.zero		1


	//   ....[16]....
        /*050c*/ 	.word	0x00000760
        /*0510*/ 	.word	0x000000ff
        /*0514*/ 	.word	0x00000040
        /*0518*/ 	.short	0x0100
        /*051a*/ 	.byte	0x04
	.zero		1


	//   ....[17]....
        /*051c*/ 	.word	0x00000770
        /*0520*/ 	.word	0x000000ff
        /*0524*/ 	.word	0x00000098
        /*0528*/ 	.short	0x0100
        /*052a*/ 	.byte	0x04
	.zero		1


	//   ....[18]....
        /*052c*/ 	.word	0x00000780
        /*0530*/ 	.word	0x000000ff
        /*0534*/ 	.word	0x00000048
        /*0538*/ 	.short	0x0100
        /*053a*/ 	.byte	0x04
	.zero		1


	//   ....[19]....
        /*053c*/ 	.word	0x00000790
        /*0540*/ 	.word	0x000000ff
        /*0544*/ 	.word	0x000000a0
        /*0548*/ 	.short	0x0100
        /*054a*/ 	.byte	0x04
	.zero		1


	//   ....[20]....
        /*054c*/ 	.word	0x000007a0
        /*0550*/ 	.word	0x000000ff
        /*0554*/ 	.word	0x00000050
        /*0558*/ 	.short	0x0100
        /*055a*/ 	.byte	0x04
	.zero		1


	//   ....[21]....
        /*055c*/ 	.word	0x000007b0
        /*0560*/ 	.word	0x000000ff
        /*0564*/ 	.word	0x000000a8
        /*0568*/ 	.short	0x0100
        /*056a*/ 	.byte	0x04
	.zero		1


	//   ....[22]....
        /*056c*/ 	.word	0x000008e0
        /*0570*/ 	.word	0x000000ff
        /*0574*/ 	.word	0x000000b0
        /*0578*/ 	.short	0x0100
        /*057a*/ 	.byte	0x04
	.zero		1


	//   ....[23]....
        /*057c*/ 	.word	0x000008f0
        /*0580*/ 	.word	0x000000ff
        /*0584*/ 	.word	0x000000b8
        /*0588*/ 	.short	0x0100
        /*058a*/ 	.byte	0x04
	.zero		1


	//   ....[24]....
        /*058c*/ 	.word	0x000009d0
        /*0590*/ 	.word	0x000000ff
        /*0594*/ 	.word	0x000000c0
        /*0598*/ 	.short	0x0100
        /*059a*/ 	.byte	0x04
	.zero		1


	//   ....[25]....
        /*059c*/ 	.word	0x000009e0
        /*05a0*/ 	.word	0x000000ff
        /*05a4*/ 	.word	0x000000c8
        /*05a8*/ 	.short	0x0100
        /*05aa*/ 	.byte	0x04
	.zero		1


	//   ....[26]....
        /*05ac*/ 	.word	0x00000b10
        /*05b0*/ 	.word	0x000000ff
        /*05b4*/ 	.word	0x000000d0
        /*05b8*/ 	.short	0x0100
        /*05ba*/ 	.byte	0x04
	.zero		1


	//   ....[27]....
        /*05bc*/ 	.word	0x00000b20
        /*05c0*/ 	.word	0x000000ff
        /*05c4*/ 	.word	0x000000e0
        /*05c8*/ 	.short	0x0100
        /*05ca*/ 	.byte	0x04
	.zero		1


	//   ....[28]....
        /*05cc*/ 	.word	0x00000b30
        /*05d0*/ 	.word	0x000000ff
        /*05d4*/ 	.word	0x000000d8
        /*05d8*/ 	.short	0x0100
        /*05da*/ 	.byte	0x04
	.zero		1


	//   ....[29]....
        /*05dc*/ 	.word	0x00000b40
        /*05e0*/ 	.word	0x000000ff
        /*05e4*/ 	.word	0x000000e8
        /*05e8*/ 	.short	0x0100
        /*05ea*/ 	.byte	0x04
	.zero		1


	//   ....[30]....
        /*05ec*/ 	.word	0x00000c60
        /*05f0*/ 	.word	0x000000ff
        /*05f4*/ 	.word	0x000000f0
        /*05f8*/ 	.short	0x0100
        /*05fa*/ 	.byte	0x04
	.zero		1


	//   ....[31]....
        /*05fc*/ 	.word	0x00000c70
        /*0600*/ 	.word	0x000000ff
        /*0604*/ 	.word	0x00000100
        /*0608*/ 	.short	0x0100
        /*060a*/ 	.byte	0x04
	.zero		1


	//   ....[32]....
        /*060c*/ 	.word	0x00000c80
        /*0610*/ 	.word	0x000000ff
        /*0614*/ 	.word	0x000000f8
        /*0618*/ 	.short	0x0100
        /*061a*/ 	.byte	0x04
	.zero		1


	//   ....[33]....
        /*061c*/ 	.word	0x00000c90
        /*0620*/ 	.word	0x000000ff
        /*0624*/ 	.word	0x00000108
        /*0628*/ 	.short	0x0100
        /*062a*/ 	.byte	0x04
	.zero		1


	//   ....[34]....
        /*062c*/ 	.word	0x00000d80
        /*0630*/ 	.word	0x000000ff
        /*0634*/ 	.word	0x00000110
        /*0638*/ 	.short	0x0100
        /*063a*/ 	.byte	0x04
	.zero		1


	//   ....[35]....
        /*063c*/ 	.word	0x00000d90
        /*0640*/ 	.word	0x000000ff
        /*0644*/ 	.word	0x00000120
        /*0648*/ 	.short	0x0100
        /*064a*/ 	.byte	0x04
	.zero		1


	//   ....[36]....
        /*064c*/ 	.word	0x00000da0
        /*0650*/ 	.word	0x000000ff
        /*0654*/ 	.word	0x00000118
        /*0658*/ 	.short	0x0100
        /*065a*/ 	.byte	0x04
	.zero		1


	//   ....[37]....
        /*065c*/ 	.word	0x00000db0
        /*0660*/ 	.word	0x000000ff
        /*0664*/ 	.word	0x00000128
        /*0668*/ 	.short	0x0100
        /*066a*/ 	.byte	0x04
	.zero		1


	//   ....[38]....
        /*066c*/ 	.word	0x00000eb0
        /*0670*/ 	.word	0x000000ff
        /*0674*/ 	.word	0x00000130
        /*0678*/ 	.short	0x0100
        /*067a*/ 	.byte	0x04
	.zero		1


	//   ....[39]....
        /*067c*/ 	.word	0x000019a0
        /*0680*/ 	.word	0x00000002
        /*0684*/ 	.word	0x00000120
        /*0688*/ 	.short	0x010a
        /*068a*/ 	.byte	0xff
	.zero		1


	//   ....[40]....
        /*068c*/ 	.word	0x000019c0
        /*0690*/ 	.word	0x00000002
        /*0694*/ 	.word	0x00000110
        /*0698*/ 	.short	0x0101
        /*069a*/ 	.byte	0xff
	.zero		1


	//   ....[41]....
        /*069c*/ 	.word	0x00001aa0
        /*06a0*/ 	.word	0x000000ff
        /*06a4*/ 	.word	0x00000058
        /*06a8*/ 	.short	0x010a
        /*06aa*/ 	.byte	0x06
	.zero		1


	//   ....[42]....
        /*06ac*/ 	.word	0x00001b70
        /*06b0*/ 	.word	0x000000ff
        /*06b4*/ 	.word	0x00000058
        /*06b8*/ 	.short	0x010a
        /*06ba*/ 	.byte	0x21
	.zero		1


	//   ....[43]....
        /*06bc*/ 	.word	0x00001d20
        /*06c0*/ 	.word	0x000000ff
        /*06c4*/ 	.word	0x00000058
        /*06c8*/ 	.short	0x010a
        /*06ca*/ 	.byte	0x08
	.zero		1


	//   ....[44]....
        /*06cc*/ 	.word	0x00001e20
        /*06d0*/ 	.word	0x000000ff
        /*06d4*/ 	.word	0x000000c8
        /*06d8*/ 	.short	0x0101
        /*06da*/ 	.byte	0x04
	.zero		1


	//   ....[45]....
        /*06dc*/ 	.word	0x00001e40
        /*06e0*/ 	.word	0x000000ff
        /*06e4*/ 	.word	0x00000058
        /*06e8*/ 	.short	0x010a
        /*06ea*/ 	.byte	0x06
	.zero		1


	//   ....[46]....
        /*06ec*/ 	.word	0x00001ec0
        /*06f0*/ 	.word	0x000000ff
        /*06f4*/ 	.word	0x00000058
        /*06f8*/ 	.short	0x010a
        /*06fa*/ 	.byte	0x11
	.zero		1


	//   ....[47]....
        /*06fc*/ 	.word	0x00002050
        /*0700*/ 	.word	0x000000ff
        /*0704*/ 	.word	0x00000058
        /*0708*/ 	.short	0x010a
        /*070a*/ 	.byte	0x08
	.zero		1


	//   ....[48]....
        /*070c*/ 	.word	0x000021a0
        /*0710*/ 	.word	0x00000003
        /*0714*/ 	.word	0x000000d0
        /*0718*/ 	.short	0x010a
        /*071a*/ 	.byte	0xff
	.zero		1


	//   ....[49]....
        /*071c*/ 	.word	0x000022f0
        /*0720*/ 	.word	0x00000002
        /*0724*/ 	.word	0x00000000
        /*0728*/ 	.short	0x0101
        /*072a*/ 	.byte	0xff
	.zero		1


	//   ....[50]....
        /*072c*/ 	.word	0x00002890
        /*0730*/ 	.word	0x000000ff
        /*0734*/ 	.word	0x00000000
        /*0738*/ 	.short	0x010a
        /*073a*/ 	.byte	0x04
	.zero		1


	//   ....[51]....
        /*073c*/ 	.word	0x00002920
        /*0740*/ 	.word	0x000000ff
        /*0744*/ 	.word	0x00000000
        /*0748*/ 	.short	0x010a
        /*074a*/ 	.byte	0x05
	.zero		1


	//   ....[52]....
        /*074c*/ 	.word	0x000029b0
        /*0750*/ 	.word	0x000000ff
        /*0754*/ 	.word	0x00000000
        /*0758*/ 	.short	0x010a
        /*075a*/ 	.byte	0x05
	.zero		1


	//   ....[53]....
        /*075c*/ 	.word	0x00002a40
        /*0760*/ 	.word	0x000000ff
        /*0764*/ 	.word	0x00000000
        /*0768*/ 	.short	0x010a
        /*076a*/ 	.byte	0x05
	.zero		1


	//   ....[54]....
        /*076c*/ 	.word	0x00002ad0
        /*0770*/ 	.word	0x000000ff
        /*0774*/ 	.word	0x00000000
        /*0778*/ 	.short	0x010a
        /*077a*/ 	.byte	0x05
	.zero		1


	//   ....[55]....
        /*077c*/ 	.word	0x00002b60
        /*0780*/ 	.word	0x000000ff
        /*0784*/ 	.word	0x00000000
        /*0788*/ 	.short	0x010a
        /*078a*/ 	.byte	0x05
	.zero		1


	//   ....[56]....
        /*078c*/ 	.word	0x00002bf0
        /*0790*/ 	.word	0x000000ff
        /*0794*/ 	.word	0x00000000
        /*0798*/ 	.short	0x010a
        /*079a*/ 	.byte	0x05
	.zero		1


	//   ....[57]....
        /*079c*/ 	.word	0x00002c80
        /*07a0*/ 	.word	0x000000ff
        /*07a4*/ 	.word	0x00000000
        /*07a8*/ 	.short	0x010a
        /*07aa*/ 	.byte	0x05
	.zero		1


	//   ....[58]....
        /*07ac*/ 	.word	0x00002d10
        /*07b0*/ 	.word	0x000000ff
        /*07b4*/ 	.word	0x00000000
        /*07b8*/ 	.short	0x010a
        /*07ba*/ 	.byte	0x05
	.zero		1


	//   ....[59]....
        /*07bc*/ 	.word	0x00002da0
        /*07c0*/ 	.word	0x000000ff
        /*07c4*/ 	.word	0x00000000
        /*07c8*/ 	.short	0x010a
        /*07ca*/ 	.byte	0x05
	.zero		1


	//   ....[60]....
        /*07cc*/ 	.word	0x00002e40
        /*07d0*/ 	.word	0x00000000
        /*07d4*/ 	.word	0x00000000
        /*07d8*/ 	.short	0x010a
        /*07da*/ 	.byte	0xff
	.zero		1


	//   ....[61]....
        /*07dc*/ 	.word	0x00002f80
        /*07e0*/ 	.word	0x00000000
        /*07e4*/ 	.word	0x00000110
        /*07e8*/ 	.short	0x010a
        /*07ea*/ 	.byte	0xff
	.zero		1


	//   ....[62]....
        /*07ec*/ 	.word	0x00002ff0
        /*07f0*/ 	.word	0x00000000
        /*07f4*/ 	.word	0x00000000
        /*07f8*/ 	.short	0x0101
        /*07fa*/ 	.byte	0xff
	.zero		1


	//   ....[63]....
        /*07fc*/ 	.word	0x00003000
        /*0800*/ 	.word	0x000000ff
        /*0804*/ 	.word	0x000000e0
        /*0808*/ 	.short	0x010a
        /*080a*/ 	.byte	0x04
	.zero		1


	//   ....[64]....
        /*080c*/ 	.word	0x00003120
        /*0810*/ 	.word	0x00000000
        /*0814*/ 	.word	0x000000d0
        /*0818*/ 	.short	0x010a
        /*081a*/ 	.byte	0xff
	.zero		1


	//   ....[65]....
        /*081c*/ 	.word	0x00003210
        /*0820*/ 	.word	0x00000000
        /*0824*/ 	.word	0x00000000
        /*0828*/ 	.short	0x0101
        /*082a*/ 	.byte	0xff
	.zero		1


	//   ....[66]....
        /*082c*/ 	.word	0x000032c0
        /*0830*/ 	.word	0x000000ff
        /*0834*/ 	.word	0x000000e0
        /*0838*/ 	.short	0x0106
        /*083a*/ 	.byte	0x04
	.zero		1


	//   ....[67]....
        /*083c*/ 	.word	0x000032e0
        /*0840*/ 	.word	0x000000ff
        /*0844*/ 	.word	0x000000e0
        /*0848*/ 	.short	0x010a
        /*084a*/ 	.byte	0x04
	.zero		1


	//   ....[68]....
        /*084c*/ 	.word	0x00003370
        /*0850*/ 	.word	0x000000ff
        /*0854*/ 	.word	0x000000e0
        /*0858*/ 	.short	0x0106
        /*085a*/ 	.byte	0x07
	.zero		1


	//   ....[69]....
        /*085c*/ 	.word	0x000033b0
        /*0860*/ 	.word	0x00000000
        /*0864*/ 	.word	0x000000e0
        /*0868*/ 	.short	0x010a
        /*086a*/ 	.byte	0xff
	.zero		1


	//   ....[70]....
        /*086c*/ 	.word	0x000035f0
        /*0870*/ 	.word	0x000000ff
        /*0874*/ 	.word	0x00000008
        /*0878*/ 	.short	0x010a
        /*087a*/ 	.byte	0x06
	.zero		1


	//   ....[71]....
        /*087c*/ 	.word	0x00003610
        /*0880*/ 	.word	0x000000ff
        /*0884*/ 	.word	0x00000008
        /*0888*/ 	.short	0x010a
        /*088a*/ 	.byte	0x06
	.zero		1


	//   ....[72]....
        /*088c*/ 	.word	0x000037a0
        /*0890*/ 	.word	0x000000ff
        /*0894*/ 	.word	0x00000008
        /*0898*/ 	.short	0x010a
        /*089a*/ 	.byte	0x06
	.zero		1


	//   ....[73]....
        /*089c*/ 	.word	0x000037c0
        /*08a0*/ 	.word	0x000000ff
        /*08a4*/ 	.word	0x00000008
        /*08a8*/ 	.short	0x010a
        /*08aa*/ 	.byte	0x06
	.zero		1


	//   ....[74]....
        /*08ac*/ 	.word	0x00003880
        /*08b0*/ 	.word	0x000000ff
        /*08b4*/ 	.word	0x00000000
        /*08b8*/ 	.short	0x0101
        /*08ba*/ 	.byte	0x04
	.zero		1


	//   ....[75]....
        /*08bc*/ 	.word	0x00003b90
        /*08c0*/ 	.word	0x00000003
        /*08c4*/ 	.word	0x000000d0
        /*08c8*/ 	.short	0x010a
        /*08ca*/ 	.byte	0xff
	.zero		1


	//   ....[76]....
        /*08cc*/ 	.word	0x00003c50
        /*08d0*/ 	.word	0x00000003
        /*08d4*/ 	.word	0x00000000
        /*08d8*/ 	.short	0x0101
        /*08da*/ 	.byte	0xff
	.zero		1


	//   ....[77]....
        /*08dc*/ 	.word	0x00003d00
        /*08e0*/ 	.word	0x000000ff
        /*08e4*/ 	.word	0x00000000
        /*08e8*/ 	.short	0x010a
        /*08ea*/ 	.byte	0x05
	.zero		1


	//   ....[78]....
        /*08ec*/ 	.word	0x00003d10
        /*08f0*/ 	.word	0x000000ff
        /*08f4*/ 	.word	0x00000100
        /*08f8*/ 	.short	0x010a
        /*08fa*/ 	.byte	0x17
	.zero		1


	//   ....[79]....
        /*08fc*/ 	.word	0x00003dc0
        /*0900*/ 	.word	0x000000ff
        /*0904*/ 	.word	0x00000000
        /*0908*/ 	.short	0x010a
        /*090a*/ 	.byte	0x07
	.zero		1


	//   ....[80]....
        /*090c*/ 	.word	0x00003ef0
        /*0910*/ 	.word	0x000000ff
        /*0914*/ 	.word	0x00000000
        /*0918*/ 	.short	0x010a
        /*091a*/ 	.byte	0x06
	.zero		1


	//   ....[81]....
        /*091c*/ 	.word	0x00004160
        /*0920*/ 	.word	0x000000ff
        /*0924*/ 	.word	0x00000000
        /*0928*/ 	.short	0x010a
        /*092a*/ 	.byte	0x04
	.zero		1


	//   ....[82]....
        /*092c*/ 	.word	0x00004200
        /*0930*/ 	.word	0x00000000
        /*0934*/ 	.word	0x00000000
        /*0938*/ 	.short	0x010a
        /*093a*/ 	.byte	0xff
	.zero		1


	//   ....[83]....
        /*093c*/ 	.word	0x00004240
        /*0940*/ 	.word	0x00000000
        /*0944*/ 	.word	0x00000000
        /*0948*/ 	.short	0x010a
        /*094a*/ 	.byte	0xff
	.zero		1


	//   ....[84]....
        /*094c*/ 	.word	0x000042b0
        /*0950*/ 	.word	0x000000ff
        /*0954*/ 	.word	0x00000000
        /*0958*/ 	.short	0x0101
        /*095a*/ 	.byte	0x04
	.zero		1


	//   ....[85]....
        /*095c*/ 	.word	0x000042f0
        /*0960*/ 	.word	0x000000ff
        /*0964*/ 	.word	0x00000130
        /*0968*/ 	.short	0x010a
        /*096a*/ 	.byte	0x12
	.zero		1


	//   ....[86]....
        /*096c*/ 	.word	0x00004340
        /*0970*/ 	.word	0x000000ff
        /*0974*/ 	.word	0x00000000
        /*0978*/ 	.short	0x0101
        /*097a*/ 	.byte	0x04
	.zero		1


	//   ....[87]....
        /*097c*/ 	.word	0x000047f0
        /*0980*/ 	.word	0x00000002
        /*0984*/ 	.word	0x000000d0
        /*0988*/ 	.short	0x010a
        /*098a*/ 	.byte	0xff
	.zero		1


	//   ....[88]....
        /*098c*/ 	.word	0x00004960
        /*0990*/ 	.word	0x00000000
        /*0994*/ 	.word	0x00000000
        /*0998*/ 	.short	0x0101
        /*099a*/ 	.byte	0xff
	.zero		1


	//   ....[89]....
        /*099c*/ 	.word	0x00004e20
        /*09a0*/ 	.word	0x000000ff
        /*09a4*/ 	.word	0x000000c8
        /*09a8*/ 	.short	0x010a
        /*09aa*/ 	.byte	0x1d
	.zero		1


	//   ....[90]....
        /*09ac*/ 	.word	0x00004ff0
        /*09b0*/ 	.word	0x000000ff
        /*09b4*/ 	.word	0x000000b8
        /*09b8*/ 	.short	0x010a
        /*09ba*/ 	.byte	0x1d
	.zero		1


	//   ....[91]....
        /*09bc*/ 	.word	0x00005390
        /*09c0*/ 	.word	0x000000ff
        /*09c4*/ 	.word	0x000000b0
        /*09c8*/ 	.short	0x010b
        /*09ca*/ 	.byte	0x1d
	.zero		1


	//   ....[92]....
        /*09cc*/ 	.word	0x000053a0
        /*09d0*/ 	.word	0x000000ff
        /*09d4*/ 	.word	0x00000000
        /*09d8*/ 	.short	0x0101
        /*09da*/ 	.byte	0x2c
	.zero		1


	//   ....[93]....
        /*09dc*/ 	.word	0x000053e0
        /*09e0*/ 	.word	0x00000002
        /*09e4*/ 	.word	0x000000b8
        /*09e8*/ 	.short	0x010a
        /*09ea*/ 	.byte	0xff
	.zero		1


	//   ....[94]....
        /*09ec*/ 	.word	0x000055e0
        /*09f0*/ 	.word	0x000000ff
        /*09f4*/ 	.word	0x000000d0
        /*09f8*/ 	.short	0x010a
        /*09fa*/ 	.byte	0x04
	.zero		1


	//   ....[95]....
        /*09fc*/ 	.word	0x000056b0
        /*0a00*/ 	.word	0x000000ff
        /*0a04*/ 	.word	0x00000000
        /*0a08*/ 	.short	0x0101
        /*0a0a*/ 	.byte	0x04
	.zero		1


	//   ....[96]....
        /*0a0c*/ 	.word	0x000064a0
        /*0a10*/ 	.word	0x000000ff
        /*0a14*/ 	.word	0x000000b0
        /*0a18*/ 	.short	0x010a
        /*0a1a*/ 	.byte	0x2c
	.zero		1


	//   ....[97]....
        /*0a1c*/ 	.word	0x000064d0
        /*0a20*/ 	.word	0x00000005
        /*0a24*/ 	.word	0x000000f0
        /*0a28*/ 	.short	0x010a
        /*0a2a*/ 	.byte	0xff
	.zero		1


	//   ....[98]....
        /*0a2c*/ 	.word	0x000067a0
        /*0a30*/ 	.word	0x000000ff
        /*0a34*/ 	.word	0x000000b0
        /*0a38*/ 	.short	0x010a
        /*0a3a*/ 	.byte	0x2c
	.zero		1


	//   ....[99]....
        /*0a3c*/ 	.word	0x00006b40
        /*0a40*/ 	.word	0x000000ff
        /*0a44*/ 	.word	0x00000000
        /*0a48*/ 	.short	0x0101
        /*0a4a*/ 	.byte	0x04
	.zero		1


	//   ....[100]....
        /*0a4c*/ 	.word	0x00006c30
        /*0a50*/ 	.word	0x00000005
        /*0a54*/ 	.word	0x000000f0
        /*0a58*/ 	.short	0x010a
        /*0a5a*/ 	.byte	0xff
	.zero		1


	//   ....[101]....
        /*0a5c*/ 	.word	0x0000a580
        /*0a60*/ 	.word	0x000000ff
        /*0a64*/ 	.word	0x00000000
        /*0a68*/ 	.short	0x0101
        /*0a6a*/ 	.byte	0x05
	.zero		1


	//   ....[102]....
        /*0a6c*/ 	.word	0x0000bb90
        /*0a70*/ 	.word	0x00000002
        /*0a74*/ 	.word	0x00000120
        /*0a78*/ 	.short	0x010a
        /*0a7a*/ 	.byte	0xff
	.zero		1


	//   ....[103]....
        /*0a7c*/ 	.word	0x0000bbf0
        /*0a80*/ 	.word	0x00000004
        /*0a84*/ 	.word	0x00000058
        /*0a88*/ 	.short	0x010a
        /*0a8a*/ 	.byte	0xff
	.zero		1


	//   ....[104]....
        /*0a8c*/ 	.word	0x0000bc50
        /*0a90*/ 	.word	0x00000004
        /*0a94*/ 	.word	0x00000058
        /*0a98*/ 	.short	0x010a
        /*0a9a*/ 	.byte	0xff
	.zero		1


	//   ....[105]....
        /*0a9c*/ 	.word	0x0000bca0
        /*0aa0*/ 	.word	0x00000003
        /*0aa4*/ 	.word	0x000000d0
        /*0aa8*/ 	.short	0x010a
        /*0aaa*/ 	.byte	0xff
	.zero		1


	//   ....[106]....
        /*0aac*/ 	.word	0x0000bd00
        /*0ab0*/ 	.word	0x00000003
        /*0ab4*/ 	.word	0x00000000
        /*0ab8*/ 	.short	0x010a
        /*0aba*/ 	.byte	0xff
	.zero		1


	//   ....[107]....
        /*0abc*/ 	.word	0x0000bd60
        /*0ac0*/ 	.word	0x00000003
        /*0ac4*/ 	.word	0x00000000
        /*0ac8*/ 	.short	0x010a
        /*0aca*/ 	.byte	0xff
	.zero		1


	//   ....[108]....
        /*0acc*/ 	.word	0x0000bdc0
        /*0ad0*/ 	.word	0x00000003
        /*0ad4*/ 	.word	0x00000000
        /*0ad8*/ 	.short	0x010a
        /*0ada*/ 	.byte	0xff
	.zero		1


	//   ....[109]....
        /*0adc*/ 	.word	0x0000be20
        /*0ae0*/ 	.word	0x00000003
        /*0ae4*/ 	.word	0x00000000
        /*0ae8*/ 	.short	0x010a
        /*0aea*/ 	.byte	0xff
	.zero		1


	//   ....[110]....
        /*0aec*/ 	.word	0x0000be80
        /*0af0*/ 	.word	0x00000003
        /*0af4*/ 	.word	0x00000000
        /*0af8*/ 	.short	0x010a
        /*0afa*/ 	.byte	0xff
	.zero		1


	//   ....[111]....
        /*0afc*/ 	.word	0x0000bee0
        /*0b00*/ 	.word	0x00000003
        /*0b04*/ 	.word	0x00000000
        /*0b08*/ 	.short	0x010a
        /*0b0a*/ 	.byte	0xff
	.zero		1


	//   ....[112]....
        /*0b0c*/ 	.word	0x0000bf40
        /*0b10*/ 	.word	0x00000003
        /*0b14*/ 	.word	0x00000000
        /*0b18*/ 	.short	0x010a
        /*0b1a*/ 	.byte	0xff
	.zero		1


	//   ....[113]....
        /*0b1c*/ 	.word	0x0000bfa0
        /*0b20*/ 	.word	0x00000003
        /*0b24*/ 	.word	0x00000000
        /*0b28*/ 	.short	0x010a
        /*0b2a*/ 	.byte	0xff
	.zero		1


	//   ....[114]....
        /*0b2c*/ 	.word	0x0000c000
        /*0b30*/ 	.word	0x00000003
        /*0b34*/ 	.word	0x00000000
        /*0b38*/ 	.short	0x010a
        /*0b3a*/ 	.byte	0xff
	.zero		1


	//   ....[115]....
        /*0b3c*/ 	.word	0x0000c060
        /*0b40*/ 	.word	0x00000003
        /*0b44*/ 	.word	0x00000000
        /*0b48*/ 	.short	0x010a
        /*0b4a*/ 	.byte	0xff
	.zero		1


	//   ....[116]....
        /*0b4c*/ 	.word	0x0000c0b0
        /*0b50*/ 	.word	0x00000000
        /*0b54*/ 	.word	0x00000110
        /*0b58*/ 	.short	0x010a
        /*0b5a*/ 	.byte	0xff
	.zero		1


	//   ....[117]....
        /*0b5c*/ 	.word	0x0000c110
        /*0b60*/ 	.word	0x00000003
        /*0b64*/ 	.word	0x000000e0
        /*0b68*/ 	.short	0x010a
        /*0b6a*/ 	.byte	0xff
	.zero		1


	//   ....[118]....
        /*0b6c*/ 	.word	0x0000c160
        /*0b70*/ 	.word	0x00000000
        /*0b74*/ 	.word	0x000000d0
        /*0b78*/ 	.short	0x010a
        /*0b7a*/ 	.byte	0xff
	.zero		1


	//   ....[119]....
        /*0b7c*/ 	.word	0x0000c1c0
        /*0b80*/ 	.word	0x00000002
        /*0b84*/ 	.word	0x000000e0
        /*0b88*/ 	.short	0x010a
        /*0b8a*/ 	.byte	0xff
	.zero		1


	//   ....[120]....
        /*0b8c*/ 	.word	0x0000c220
        /*0b90*/ 	.word	0x00000005
        /*0b94*/ 	.word	0x00000008
        /*0b98*/ 	.short	0x010a
        /*0b9a*/ 	.byte	0xff
	.zero		1


	//   ....[121]....
        /*0b9c*/ 	.word	0x0000c310
        /*0ba0*/ 	.word	0x00000002
        /*0ba4*/ 	.word	0x00000008
        /*0ba8*/ 	.short	0x010a
        /*0baa*/ 	.byte	0xff
	.zero		1


	//   ....[122]....
        /*0bac*/ 	.word	0x0000c360
        /*0bb0*/ 	.word	0x00000003
        /*0bb4*/ 	.word	0x000000d0
        /*0bb8*/ 	.short	0x010a
        /*0bba*/ 	.byte	0xff
	.zero		1


	//   ....[123]....
        /*0bbc*/ 	.word	0x0000c3c0
        /*0bc0*/ 	.word	0x00000003
        /*0bc4*/ 	.word	0x00000100
        /*0bc8*/ 	.short	0x010a
        /*0bca*/ 	.byte	0xff
	.zero		1


	//   ....[124]....
        /*0bcc*/ 	.word	0x0000c420
        /*0bd0*/ 	.word	0x00000003
        /*0bd4*/ 	.word	0x00000000
        /*0bd8*/ 	.short	0x010a
        /*0bda*/ 	.byte	0xff
	.zero		1


	//   ....[125]....
        /*0bdc*/ 	.word	0x0000c480
        /*0be0*/ 	.word	0x00000002
        /*0be4*/ 	.word	0x00000000
        /*0be8*/ 	.short	0x010a
        /*0bea*/ 	.byte	0xff
	.zero		1


	//   ....[126]....
        /*0bec*/ 	.word	0x0000c4e0
        /*0bf0*/ 	.word	0x00000000
        /*0bf4*/ 	.word	0x00000130
        /*0bf8*/ 	.short	0x010a
        /*0bfa*/ 	.byte	0xff
	.zero		1


	//   ....[127]....
        /*0bfc*/ 	.word	0x0000c530
        /*0c00*/ 	.word	0x00000002
        /*0c04*/ 	.word	0x000000d0
        /*0c08*/ 	.short	0x010a
        /*0c0a*/ 	.byte	0xff
	.zero		1


	//   ....[128]....
        /*0c0c*/ 	.word	0x0000c590
        /*0c10*/ 	.word	0x00000002
        /*0c14*/ 	.word	0x000000c8
        /*0c18*/ 	.short	0x010a
        /*0c1a*/ 	.byte	0xff
	.zero		1


	//   ....[129]....
        /*0c1c*/ 	.word	0x0000c5f0
        /*0c20*/ 	.word	0x00000002
        /*0c24*/ 	.word	0x000000b8
        /*0c28*/ 	.short	0x010a
        /*0c2a*/ 	.byte	0xff
	.zero		1


	//   ....[130]....
        /*0c2c*/ 	.word	0x0000c650
        /*0c30*/ 	.word	0x00000002
        /*0c34*/ 	.word	0x000000d0
        /*0c38*/ 	.short	0x010a
        /*0c3a*/ 	.byte	0xff
	.zero		1


	//   ....[131]....
        /*0c3c*/ 	.word	0x0000c6b0
        /*0c40*/ 	.word	0x00000003
        /*0c44*/ 	.word	0x000000b0
        /*0c48*/ 	.short	0x010a
        /*0c4a*/ 	.byte	0xff
	.zero		1


	//   ....[132]....
        /*0c4c*/ 	.word	0x0000c700
        /*0c50*/ 	.word	0x00000005
        /*0c54*/ 	.word	0x000000f0
        /*0c58*/ 	.short	0x010a
        /*0c5a*/ 	.byte	0xff
	.zero		1


	//----- nvinfo : EIATTR_NUM_MBARRIERS
	.align		4
.L_49:
        /*0c5c*/ 	.byte	0x03, 0x38
        /*0c5e*/ 	.short	0x0027


	//----- nvinfo : EIATTR_EXIT_INSTR_OFFSETS
	.align		4
        /*0c60*/ 	.byte	0x04, 0x1c
        /*0c62*/ 	.short	(.L_51 - .L_50)


	//   ....[0]....
.L_50:
        /*0c64*/ 	.word	0x00002e70


	//   ....[1]....
        /*0c68*/ 	.word	0x00003380


	//   ....[2]....
        /*0c6c*/ 	.word	0x000033e0


	//   ....[3]....
        /*0c70*/ 	.word	0x00004570


	//   ....[4]....
        /*0c74*/ 	.word	0x00005410


	//   ....[5]....
        /*0c78*/ 	.word	0x00005450


	//   ....[6]....
        /*0c7c*/ 	.word	0x0000bb80


	//----- nvinfo : EIATTR_MAX_THREADS
	.align		4
.L_51:
        /*0c80*/ 	.byte	0x04, 0x05
        /*0c82*/ 	.short	(.L_53 - .L_52)
.L_52:
        /*0c84*/ 	.word	0x00000100
        /*0c88*/ 	.word	0x00000001
        /*0c8c*/ 	.word	0x00000001


	//----- nvinfo : EIATTR_CRS_STACK_SIZE
	.align		4
.L_53:
        /*0c90*/ 	.byte	0x04, 0x1e
        /*0c92*/ 	.short	(.L_55 - .L_54)
.L_54:
        /*0c94*/ 	.word	0x00000000


	//----- nvinfo : EIATTR_CBANK_PARAM_SIZE
	.align		4
.L_55:
        /*0c98*/ 	.byte	0x03, 0x19
        /*0c9a*/ 	.short	0x0800


	//----- nvinfo : EIATTR_PARAM_CBANK
	.align		4
        /*0c9c*/ 	.byte	0x04, 0x0a
        /*0c9e*/ 	.short	(.L_57 - .L_56)
	.align		4
.L_56:
        /*0ca0*/ 	.word	index@(.nv.constant0._ZN7cutlass13device_kernelINS_4gemm6kernel13GemmUniversalIN4cute5tupleIJiiiiEEENS1_10collective13CollectiveMmaINS1_35MainloopSm100TmaUmmaWarpSpecializedILi11ELi2ELi2ENS5_IJNS4_1CILi2EEENSA_ILi1EEESC_EEEEENS5_IJNSA_ILi256EEENSA_ILi224EEENSA_ILi64EEEEEEaNS5_IJlSC_lEEEaSJ_NS4_8TiledMMAINS4_8MMA_AtomIJNS4_21SM100_MMA_S8_2x1SM_SSIaaiLi256ELi224ELNS4_4UMMA5MajorE0ELSO_0ELNSN_8SaturateE0EEEEEENS4_6LayoutINS5_IJSC_SC_SC_EEENS5_IJNSA_ILi0EEESU_SU_EEEEENS5_IJNS4_10UnderscoreESX_SX_EEEEENS4_18SM100_TMA_2SM_LOADENS4_14ComposedLayoutINS4_7SwizzleILi2ELi4ELi3EEENS4_18smem_ptr_flag_bitsILi8EEENSS_INS5_IJNSA_ILi8EEESH_EEENS5_IJSH_SC_EEEEEEEvNS4_8identityES10_S1A_vS1B_EENS_8epilogue10collective18CollectiveEpilogueINS1D_23Sm100TmaWarpSpecializedILi1ELi1ELi224ELb0ELb0EEEJNS5_IJNSA_ILi128EEESG_SH_EEENS5_IJNSS_IS1I_SC_EENSS_ISG_SC_EEEEEaSJ_aSJ_NS1D_6fusion15FusionCallbacksIS1H_NS1N_17LinearCombinationIaiaiLNS_15FloatRoundStyleE2EEES1J_S1M_JEEENS4_5SM1004TMEM4LOAD26SM100_TMEM_LOAD_32dp32b32xENS4_13SM90_TMA_LOADENS11_INS12_ILi1ELi4ELi3EEES15_NSS_INS5_IJS16_NSA_ILi32EEEEEENS5_IJS1Z_SC_EEEEEEENS4_39AutoVectorizingCopyWithAssumedAlignmentILi128EEENS4_14SM90_TMA_STOREES23_S25_S25_EEEvvEEEEvNT_6ParamsE)
        /*0ca4*/ 	.short	0x0380
        /*0ca6*/ 	.short	0x0800


	//----- nvinfo : EIATTR_SW_WAR
	.align		4
.L_57:
        /*0ca8*/ 	.byte	0x04, 0x36
        /*0caa*/ 	.short	(.L_59 - .L_58)
.L_58:
        /*0cac*/ 	.word	0x00000008
.L_59:


//--------------------- .nv.callgraph             --------------------------
	.section	.nv.callgraph,"",@"SHT_CUDA_CALLGRAPH"
	.align	4
	.sectionentsize	8
	.align		4
        /*0000*/ 	.word	0x00000000
	.align		4
        /*0004*/ 	.word	0xffffffff
	.align		4
        /*0008*/ 	.word	index@(_ZN7cutlass13device_kernelINS_4gemm6kernel13GemmUniversalIN4cute5tupleIJiiiiEEENS1_10collective13CollectiveMmaINS1_35MainloopSm100TmaUmmaWarpSpecializedILi11ELi2ELi2ENS5_IJNS4_1CILi2EEENSA_ILi1EEESC_EEEEENS5_IJNSA_ILi256EEENSA_ILi224EEENSA_ILi64EEEEEEaNS5_IJlSC_lEEEaSJ_NS4_8TiledMMAINS4_8MMA_AtomIJNS4_21SM100_MMA_S8_2x1SM_SSIaaiLi256ELi224ELNS4_4UMMA5MajorE0ELSO_0ELNSN_8SaturateE0EEEEEENS4_6LayoutINS5_IJSC_SC_SC_EEENS5_IJNSA_ILi0EEESU_SU_EEEEENS5_IJNS4_10UnderscoreESX_SX_EEEEENS4_18SM100_TMA_2SM_LOADENS4_14ComposedLayoutINS4_7SwizzleILi2ELi4ELi3EEENS4_18smem_ptr_flag_bitsILi8EEENSS_INS5_IJNSA_ILi8EEESH_EEENS5_IJSH_SC_EEEEEEEvNS4_8identityES10_S1A_vS1B_EENS_8epilogue10collective18CollectiveEpilogueINS1D_23Sm100TmaWarpSpecializedILi1ELi1ELi224ELb0ELb0EEEJNS5_IJNSA_ILi128EEESG_SH_EEENS5_IJNSS_IS1I_SC_EENSS_ISG_SC_EEEEEaSJ_aSJ_NS1D_6fusion15FusionCallbacksIS1H_NS1N_17LinearCombinationIaiaiLNS_15FloatRoundStyleE2EEES1J_S1M_JEEENS4_5SM1004TMEM4LOAD26SM100_TMEM_LOAD_32dp32b32xENS4_13SM90_TMA_LOADENS11_INS12_ILi1ELi4ELi3EEES15_NSS_INS5_IJS16_NSA_ILi32EEEEEENS5_IJS1Z_SC_EEEEEEENS4_39AutoVectorizingCopyWithAssumedAlignmentILi128EEENS4_14SM90_TMA_STOREES23_S25_S25_EEEvvEEEEvNT_6ParamsE)
	.align		4
        /*000c*/ 	.word	index@(__assertfail)
	.align		4
        /*0010*/ 	.word	0x00000000
	.align		4
        /*0014*/ 	.word	0xfffffffe
	.align		4
        /*0018*/ 	.word	0x00000000
	.align		4
        /*001c*/ 	.word	0xfffffffd
	.align		4
        /*0020*/ 	.word	0x00000000
	.align		4
        /*0024*/ 	.word	0xfffffffc


//--------------------- .nv.constant4             --------------------------
	.section	.nv.constant4,"a",@progbits
	.align	8
	.align		8
.nv.constant4:
        /*0000*/ 	.dword	__assertfail
	.align		8
        /*0008*/ 	.dword	__unnamed_1
	.align		8
        /*0010*/ 	.dword	__unnamed_2
	.align		8
        /*0018*/ 	.dword	_ZN40_INTERNAL_42a8d19e_4_k_cu_2b577b3a_244104cuda3std3__45__cpo5beginE
	.align		8
        /*0020*/ 	.dword	_ZN40_INTERNAL_42a8d19e_4_k_cu_2b577b3a_244104cuda3std3__45__cpo3endE
	.align		8
        /*0028*/ 	.dword	_ZN40_INTERNAL_42a8d19e_4_k_cu_2b577b3a_244104cuda3std3__45__cpo6cbeginE
	.align		8
        /*0030*/ 	.dword	_ZN40_INTERNAL_42a8d19e_4_k_cu_2b577b3a_244104cuda3std3__45__cpo4cendE
	.align		8
        /*0038*/ 	.dword	_ZN40_INTERNAL_42a8d19e_4_k_cu_2b577b3a_244104cuda3std3__442_GLOBAL__N__42a8d19e_4_k_cu_2b577b3a_244106ignoreE
	.align		8
        /*0040*/ 	.dword	_ZN40_INTERNAL_42a8d19e_4_k_cu_2b577b3a_244104cuda3std3__419piecewise_constructE
	.align		8
        /*0048*/ 	.dword	_ZN40_INTERNAL_42a8d19e_4_k_cu_2b577b3a_244104cuda3std3__48in_placeE
	.align		8
        /*0050*/ 	.dword	_ZN40_INTERNAL_42a8d19e_4_k_cu_2b577b3a_244104cuda3std6ranges3__45__cpo4swapE
	.align		8
        /*0058*/ 	.dword	_ZN40_INTERNAL_42a8d19e_4_k_cu_2b577b3a_244104cuda3std6ranges3__45__cpo9iter_moveE
	.align		8
        /*0060*/ 	.dword	_ZN40_INTERNAL_42a8d19e_4_k_cu_2b577b3a_244104cute7productE
	.align		8
        /*0068*/ 	.dword	_ZN40_INTERNAL_42a8d19e_4_k_cu_2b577b3a_244104cute1_E
	.align		8
        /*0070*/ 	.dword	$str$25
	.align		8
        /*0078*/ 	.dword	$str$26
	.align		8
        /*0080*/ 	.dword	$str$27
	.align		8
        /*0088*/ 	.dword	$str$28


//--------------------- .text._ZN7cutlass13device_kernelINS_4gemm6kernel13GemmUniversalIN4cute5tupleIJiiiiEEENS1_10collective13CollectiveMmaINS1_35MainloopSm100TmaUmmaWarpSpecializedILi11ELi2ELi2ENS5_IJNS4_1CILi2EEENSA_ILi1EEESC_EEEEENS5_IJNSA_ILi256EEENSA_ILi224EEENSA_ILi64EEEEEEaNS5_IJlSC_lEEEaSJ_NS4_8TiledMMAINS4_8MMA_AtomIJNS4_21SM100_MMA_S8_2x1SM_SSIaaiLi256ELi224ELNS4_4UMMA5MajorE0ELSO_0ELNSN_8SaturateE0EEEEEENS4_6LayoutINS5_IJSC_SC_SC_EEENS5_IJNSA_ILi0EEESU_SU_EEEEENS5_IJNS4_10UnderscoreESX_SX_EEEEENS4_18SM100_TMA_2SM_LOADENS4_14ComposedLayoutINS4_7SwizzleILi2ELi4ELi3EEENS4_18smem_ptr_flag_bitsILi8EEENSS_INS5_IJNSA_ILi8EEESH_EEENS5_IJSH_SC_EEEEEEEvNS4_8identityES10_S1A_vS1B_EENS_8epilogue10collective18CollectiveEpilogueINS1D_23Sm100TmaWarpSpecializedILi1ELi1ELi224ELb0ELb0EEEJNS5_IJNSA_ILi128EEESG_SH_EEENS5_IJNSS_IS1I_SC_EENSS_ISG_SC_EEEEEaSJ_aSJ_NS1D_6fusion15FusionCallbacksIS1H_NS1N_17LinearCombinationIaiaiLNS_15FloatRoundStyleE2EEES1J_S1M_JEEENS4_5SM1004TMEM4LOAD26SM100_TMEM_LOAD_32dp32b32xENS4_13SM90_TMA_LOADENS11_INS12_ILi1ELi4ELi3EEES15_NSS_INS5_IJS16_NSA_ILi32EEEEEENS5_IJS1Z_SC_EEEEEEENS4_39AutoVectorizingCopyWithAssumedAlignmentILi128EEENS4_14SM90_TMA_STOREES23_S25_S25_EEEvvEEEEvNT_6ParamsE --------------------------
	.section	.text._ZN7cutlass13device_kernelINS_4gemm6kernel13GemmUniversalIN4cute5tupleIJiiiiEEENS1_10collective13CollectiveMmaINS1_35MainloopSm100TmaUmmaWarpSpecializedILi11ELi2ELi2ENS5_IJNS4_1CILi2EEENSA_ILi1EEESC_EEEEENS5_IJNSA_ILi256EEENSA_ILi224EEENSA_ILi64EEEEEEaNS5_IJlSC_lEEEaSJ_NS4_8TiledMMAINS4_8MMA_AtomIJNS4_21SM100_MMA_S8_2x1SM_SSIaaiLi256ELi224ELNS4_4UMMA5MajorE0ELSO_0ELNSN_8SaturateE0EEEEEENS4_6LayoutINS5_IJSC_SC_SC_EEENS5_IJNSA_ILi0EEESU_SU_EEEEENS5_IJNS4_10UnderscoreESX_SX_EEEEENS4_18SM100_TMA_2SM_LOADENS4_14ComposedLayoutINS4_7SwizzleILi2ELi4ELi3EEENS4_18smem_ptr_flag_bitsILi8EEENSS_INS5_IJNSA_ILi8EEESH_EEENS5_IJSH_SC_EEEEEEEvNS4_8identityES10_S1A_vS1B_EENS_8epilogue10collective18CollectiveEpilogueINS1D_23Sm100TmaWarpSpecializedILi1ELi1ELi224ELb0ELb0EEEJNS5_IJNSA_ILi128EEESG_SH_EEENS5_IJNSS_IS1I_SC_EENSS_ISG_SC_EEEEEaSJ_aSJ_NS1D_6fusion15FusionCallbacksIS1H_NS1N_17LinearCombinationIaiaiLNS_15FloatRoundStyleE2EEES1J_S1M_JEEENS4_5SM1004TMEM4LOAD26SM100_TMEM_LOAD_32dp32b32xENS4_13SM90_TMA_LOADENS11_INS12_ILi1ELi4ELi3EEES15_NSS_INS5_IJS16_NSA_ILi32EEEEEENS5_IJS1Z_SC_EEEEEEENS4_39AutoVectorizingCopyWithAssumedAlignmentILi128EEENS4_14SM90_TMA_STOREES23_S25_S25_EEEvvEEEEvNT_6ParamsE,"ax",@progbits
	.align	128
.text._ZN7cutlass13device_kernelINS_4gemm6kernel13GemmUniversalIN4cute5tupleIJiiiiEEENS1_10collective13CollectiveMmaINS1_35MainloopSm100TmaUmmaWarpSpecializedILi11ELi2ELi2ENS5_IJNS4_1CILi2EEENSA_ILi1EEESC_EEEEENS5_IJNSA_ILi256EEENSA_ILi224EEENSA_ILi64EEEEEEaNS5_IJlSC_lEEEaSJ_NS4_8TiledMMAINS4_8MMA_AtomIJNS4_21SM100_MMA_S8_2x1SM_SSIaaiLi256ELi224ELNS4_4UMMA5MajorE0ELSO_0ELNSN_8SaturateE0EEEEEENS4_6LayoutINS5_IJSC_SC_SC_EEENS5_IJNSA_ILi0EEESU_SU_EEEEENS5_IJNS4_10UnderscoreESX_SX_EEEEENS4_18SM100_TMA_2SM_LOADENS4_14ComposedLayoutINS4_7SwizzleILi2ELi4ELi3EEENS4_18smem_ptr_flag_bitsILi8EEENSS_INS5_IJNSA_ILi8EEESH_EEENS5_IJSH_SC_EEEEEEEvNS4_8identityES10_S1A_vS1B_EENS_8epilogue10collective18CollectiveEpilogueINS1D_23Sm100TmaWarpSpecializedILi1ELi1ELi224ELb0ELb0EEEJNS5_IJNSA_ILi128EEESG_SH_EEENS5_IJNSS_IS1I_SC_EENSS_ISG_SC_EEEEEaSJ_aSJ_NS1D_6fusion15FusionCallbacksIS1H_NS1N_17LinearCombinationIaiaiLNS_15FloatRoundStyleE2EEES1J_S1M_JEEENS4_5SM1004TMEM4LOAD26SM100_TMEM_LOAD_32dp32b32xENS4_13SM90_TMA_LOADENS11_INS12_ILi1ELi4ELi3EEES15_NSS_INS5_IJS16_NSA_ILi32EEEEEENS5_IJS1Z_SC_EEEEEEENS4_39AutoVectorizingCopyWithAssumedAlignmentILi128EEENS4_14SM90_TMA_STOREES23_S25_S25_EEEvvEEEEvNT_6ParamsE:
        .type           _ZN7cutlass13device_kernelINS_4gemm6kernel13GemmUniversalIN4cute5tupleIJiiiiEEENS1_10collective13CollectiveMmaINS1_35MainloopSm100TmaUmmaWarpSpecializedILi11ELi2ELi2ENS5_IJNS4_1CILi2EEENSA_ILi1EEESC_EEEEENS5_IJNSA_ILi256EEENSA_ILi224EEENSA_ILi64EEEEEEaNS5_IJlSC_lEEEaSJ_NS4_8TiledMMAINS4_8MMA_AtomIJNS4_21SM100_MMA_S8_2x1SM_SSIaaiLi256ELi224ELNS4_4UMMA5MajorE0ELSO_0ELNSN_8SaturateE0EEEEEENS4_6LayoutINS5_IJSC_SC_SC_EEENS5_IJNSA_ILi0EEESU_SU_EEEEENS5_IJNS4_10UnderscoreESX_SX_EEEEENS4_18SM100_TMA_2SM_LOADENS4_14ComposedLayoutINS4_7SwizzleILi2ELi4ELi3EEENS4_18smem_ptr_flag_bitsILi8EEENSS_INS5_IJNSA_ILi8EEESH_EEENS5_IJSH_SC_EEEEEEEvNS4_8identityES10_S1A_vS1B_EENS_8epilogue10collective18CollectiveEpilogueINS1D_23Sm100TmaWarpSpecializedILi1ELi1ELi224ELb0ELb0EEEJNS5_IJNSA_ILi128EEESG_SH_EEENS5_IJNSS_IS1I_SC_EENSS_ISG_SC_EEEEEaSJ_aSJ_NS1D_6fusion15FusionCallbacksIS1H_NS1N_17LinearCombinationIaiaiLNS_15FloatRoundStyleE2EEES1J_S1M_JEEENS4_5SM1004TMEM4LOAD26SM100_TMEM_LOAD_32dp32b32xENS4_13SM90_TMA_LOADENS11_INS12_ILi1ELi4ELi3EEES15_NSS_INS5_IJS16_NSA_ILi32EEEEEENS5_IJS1Z_SC_EEEEEEENS4_39AutoVectorizingCopyWithAssumedAlignmentILi128EEENS4_14SM90_TMA_STOREES23_S25_S25_EEEvvEEEEvNT_6ParamsE,@function
        .size           _ZN7cutlass13device_kernelINS_4gemm6kernel13GemmUniversalIN4cute5tupleIJiiiiEEENS1_10collective13CollectiveMmaINS1_35MainloopSm100TmaUmmaWarpSpecializedILi11ELi2ELi2ENS5_IJNS4_1CILi2EEENSA_ILi1EEESC_EEEEENS5_IJNSA_ILi256EEENSA_ILi224EEENSA_ILi64EEEEEEaNS5_IJlSC_lEEEaSJ_NS4_8TiledMMAINS4_8MMA_AtomIJNS4_21SM100_MMA_S8_2x1SM_SSIaaiLi256ELi224ELNS4_4UMMA5MajorE0ELSO_0ELNSN_8SaturateE0EEEEEENS4_6LayoutINS5_IJSC_SC_SC_EEENS5_IJNSA_ILi0EEESU_SU_EEEEENS5_IJNS4_10UnderscoreESX_SX_EEEEENS4_18SM100_TMA_2SM_LOADENS4_14ComposedLayoutINS4_7SwizzleILi2ELi4ELi3EEENS4_18smem_ptr_flag_bitsILi8EEENSS_INS5_IJNSA_ILi8EEESH_EEENS5_IJSH_SC_EEEEEEEvNS4_8identityES10_S1A_vS1B_EENS_8epilogue10collective18CollectiveEpilogueINS1D_23Sm100TmaWarpSpecializedILi1ELi1ELi224ELb0ELb0EEEJNS5_IJNSA_ILi128EEESG_SH_EEENS5_IJNSS_IS1I_SC_EENSS_ISG_SC_EEEEEaSJ_aSJ_NS1D_6fusion15FusionCallbacksIS1H_NS1N_17LinearCombinationIaiaiLNS_15FloatRoundStyleE2EEES1J_S1M_JEEENS4_5SM1004TMEM4LOAD26SM100_TMEM_LOAD_32dp32b32xENS4_13SM90_TMA_LOADENS11_INS12_ILi1ELi4ELi3EEES15_NSS_INS5_IJS16_NSA_ILi32EEEEEENS5_IJS1Z_SC_EEEEEEENS4_39AutoVectorizingCopyWithAssumedAlignmentILi128EEENS4_14SM90_TMA_STOREES23_S25_S25_EEEvvEEEEvNT_6ParamsE,(.L_x_171 - _ZN7cutlass13device_kernelINS_4gemm6kernel13GemmUniversalIN4cute5tupleIJiiiiEEENS1_10collective13CollectiveMmaINS1_35MainloopSm100TmaUmmaWarpSpecializedILi11ELi2ELi2ENS5_IJNS4_1CILi2EEENSA_ILi1EEESC_EEEEENS5_IJNSA_ILi256EEENSA_ILi224EEENSA_ILi64EEEEEEaNS5_IJlSC_lEEEaSJ_NS4_8TiledMMAINS4_8MMA_AtomIJNS4_21SM100_MMA_S8_2x1SM_SSIaaiLi256ELi224ELNS4_4UMMA5MajorE0ELSO_0ELNSN_8SaturateE0EEEEEENS4_6LayoutINS5_IJSC_SC_SC_EEENS5_IJNSA_ILi0EEESU_SU_EEEEENS5_IJNS4_10UnderscoreESX_SX_EEEEENS4_18SM100_TMA_2SM_LOADENS4_14ComposedLayoutINS4_7SwizzleILi2ELi4ELi3EEENS4_18smem_ptr_flag_bitsILi8EEENSS_INS5_IJNSA_ILi8EEESH_EEENS5_IJSH_SC_EEEEEEEvNS4_8identityES10_S1A_vS1B_EENS_8epilogue10collective18CollectiveEpilogueINS1D_23Sm100TmaWarpSpecializedILi1ELi1ELi224ELb0ELb0EEEJNS5_IJNSA_ILi128EEESG_SH_EEENS5_IJNSS_IS1I_SC_EENSS_ISG_SC_EEEEEaSJ_aSJ_NS1D_6fusion15FusionCallbacksIS1H_NS1N_17LinearCombinationIaiaiLNS_15FloatRoundStyleE2EEES1J_S1M_JEEENS4_5SM1004TMEM4LOAD26SM100_TMEM_LOAD_32dp32b32xENS4_13SM90_TMA_LOADENS11_INS12_ILi1ELi4ELi3EEES15_NSS_INS5_IJS16_NSA_ILi32EEEEEENS5_IJS1Z_SC_EEEEEEENS4_39AutoVectorizingCopyWithAssumedAlignmentILi128EEENS4_14SM90_TMA_STOREES23_S25_S25_EEEvvEEEEvNT_6ParamsE)
        .other          _ZN7cutlass13device_kernelINS_4gemm6kernel13GemmUniversalIN4cute5tupleIJiiiiEEENS1_10collective13CollectiveMmaINS1_35MainloopSm100TmaUmmaWarpSpecializedILi11ELi2ELi2ENS5_IJNS4_1CILi2EEENSA_ILi1EEESC_EEEEENS5_IJNSA_ILi256EEENSA_ILi224EEENSA_ILi64EEEEEEaNS5_IJlSC_lEEEaSJ_NS4_8TiledMMAINS4_8MMA_AtomIJNS4_21SM100_MMA_S8_2x1SM_SSIaaiLi256ELi224ELNS4_4UMMA5MajorE0ELSO_0ELNSN_8SaturateE0EEEEEENS4_6LayoutINS5_IJSC_SC_SC_EEENS5_IJNSA_ILi0EEESU_SU_EEEEENS5_IJNS4_10UnderscoreESX_SX_EEEEENS4_18SM100_TMA_2SM_LOADENS4_14ComposedLayoutINS4_7SwizzleILi2ELi4ELi3EEENS4_18smem_ptr_flag_bitsILi8EEENSS_INS5_IJNSA_ILi8EEESH_EEENS5_IJSH_SC_EEEEEEEvNS4_8identityES10_S1A_vS1B_EENS_8epilogue10collective18CollectiveEpilogueINS1D_23Sm100TmaWarpSpecializedILi1ELi1ELi224ELb0ELb0EEEJNS5_IJNSA_ILi128EEESG_SH_EEENS5_IJNSS_IS1I_SC_EENSS_ISG_SC_EEEEEaSJ_aSJ_NS1D_6fusion15FusionCallbacksIS1H_NS1N_17LinearCombinationIaiaiLNS_15FloatRoundStyleE2EEES1J_S1M_JEEENS4_5SM1004TMEM4LOAD26SM100_TMEM_LOAD_32dp32b32xENS4_13SM90_TMA_LOADENS11_INS12_ILi1ELi4ELi3EEES15_NSS_INS5_IJS16_NSA_ILi32EEEEEENS5_IJS1Z_SC_EEEEEEENS4_39AutoVectorizingCopyWithAssumedAlignmentILi128EEENS4_14SM90_TMA_STOREES23_S25_S25_EEEvvEEEEvNT_6ParamsE,@"STO_CUDA_ENTRY STV_DEFAULT"
_ZN7cutlass13device_kernelINS_4gemm6kernel13GemmUniversalIN4cute5tupleIJiiiiEEENS1_10collective13CollectiveMmaINS1_35MainloopSm100TmaUmmaWarpSpecializedILi11ELi2ELi2ENS5_IJNS4_1CILi2EEENSA_ILi1EEESC_EEEEENS5_IJNSA_ILi256EEENSA_ILi224EEENSA_ILi64EEEEEEaNS5_IJlSC_lEEEaSJ_NS4_8TiledMMAINS4_8MMA_AtomIJNS4_21SM100_MMA_S8_2x1SM_SSIaaiLi256ELi224ELNS4_4UMMA5MajorE0ELSO_0ELNSN_8SaturateE0EEEEEENS4_6LayoutINS5_IJSC_SC_SC_EEENS5_IJNSA_ILi0EEESU_SU_EEEEENS5_IJNS4_10UnderscoreESX_SX_EEEEENS4_18SM100_TMA_2SM_LOADENS4_14ComposedLayoutINS4_7SwizzleILi2ELi4ELi3EEENS4_18smem_ptr_flag_bitsILi8EEENSS_INS5_IJNSA_ILi8EEESH_EEENS5_IJSH_SC_EEEEEEEvNS4_8identityES10_S1A_vS1B_EENS_8epilogue10collective18CollectiveEpilogueINS1D_23Sm100TmaWarpSpecializedILi1ELi1ELi224ELb0ELb0EEEJNS5_IJNSA_ILi128EEESG_SH_EEENS5_IJNSS_IS1I_SC_EENSS_ISG_SC_EEEEEaSJ_aSJ_NS1D_6fusion15FusionCallbacksIS1H_NS1N_17LinearCombinationIaiaiLNS_15FloatRoundStyleE2EEES1J_S1M_JEEENS4_5SM1004TMEM4LOAD26SM100_TMEM_LOAD_32dp32b32xENS4_13SM90_TMA_LOADENS11_INS12_ILi1ELi4ELi3EEES15_NSS_INS5_IJS16_NSA_ILi32EEEEEENS5_IJS1Z_SC_EEEEEEENS4_39AutoVectorizingCopyWithAssumedAlignmentILi128EEENS4_14SM90_TMA_STOREES23_S25_S25_EEEvvEEEEvNT_6ParamsE:
[----:B------:R-:W1:Y:S01]  /*0000*/  LDC R1, c[0x0][0x37c] ;  /* 0x0000df00ff017b82 */ /* 0x000e620000000800 */
[----:B------:R-:W2:Y:S01]  /*0010*/  S2R R6, SR_TID.X ;  /* 0x0000000000067919 */ /* 0x000ea20000002100 */
[----:B------:R-:W3:Y:S01]  /*0020*/  LDCU.64 UR10, c[0x0][0x890] ;  /* 0x00011200ff0a77ac */ /* 0x000ee20008000a00 */
[----:B-1----:R-:W-:-:S05]  /*0030*/  VIADD R1, R1, 0xffffff88 ;  /* 0xffffff8801017836 */ /* 0x002fca0000000000 */
[----:B------:R-:W1:Y:S01]  /*0040*/  S2UR UR5, SR_CgaCtaId ;  /* 0x00000000000579c3 */ /* 0x000e620000008800 */
[----:B------:R-:W-:Y:S01]  /*0050*/  ELECT P1, URZ, PT ;  /* 0x0000000000ff782f */ /* 0x000fe20003820000 */
[----:B---3--:R-:W-:-:S04]  /*0060*/  UISETP.NE.U32.AND UP0, UPT, UR10, URZ, UPT ;  /* 0x000000ff0a00728c */ /* 0x008fc8000bf05070 */
[----:B------:R-:W-:Y:S02]  /*0070*/  UISETP.NE.AND.EX UP0, UPT, UR11, URZ, UPT, UP0 ;  /* 0x000000ff0b00728c */ /* 0x000fe4000bf05300 */
[----:B-1----:R-:W-:Y:S02]  /*0080*/  ULOP3.LUT UR34, UR5, 0x1, URZ, 0xc0, !UPT ;  /* 0x0000000105227892 */ /* 0x002fe4000f8ec0ff */
[----:B------:R-:W-:Y:S01]  /*0090*/  ULOP3.LUT UR33, UR5, 0x1, URZ, 0x3c, !UPT ;  /* 0x0000000105217892 */ /* 0x000fe2000f8e3cff */
[----:B--2---:R-:W-:-:S05]  /*00a0*/  SHF.R.U32.HI R2, RZ, 0x5, R6 ;  /* 0x00000005ff027819 */ /* 0x004fca0000011606 */
[----:B------:R-:W1:Y:S02]  /*00b0*/  SHFL.IDX PT, R0, R2, RZ, 0x1f ;  /* 0x00001fff02007589 */ /* 0x000e6400000e0000 */
[----:B-1----:R-:W-:Y:S02]  /*00c0*/  R2UR UR14, R0 ;  /* 0x00000000000e72ca */ /* 0x002fe400000e0000 */
[----:B------:R-:W-:-:S05]  /*00d0*/  PRMT R0, RZ, 0x7610, R0 ;  /* 0x00007610ff007816 */ /* 0x000fca0000000000 */
[----:B------:R1:W-:Y:S01]  /*00e0*/  STL.S16 [R1+0x60], R0 ;  /* 0x0000600001007387 */ /* 0x0003e20000100600 */
[----:B------:R-:W-:Y:S07]  /*00f0*/  BRA.U UP0, `(.L_x_0) ;  /* 0x0000000100387547 */ /* 0x000fee000b800000 */
[----:B------:R-:W2:Y:S02]  /*0100*/  LDCU.64 UR6, c[0x0][0x888] ;  /* 0x00011100ff0677ac */ /* 0x000ea40008000a00 */
[----:B--2---:R-:W-:-:S04]  /*0110*/  UISETP.NE.U32.AND UP0, UPT, UR6, URZ, UPT ;  /* 0x000000ff0600728c */ /* 0x004fc8000bf05070 */
[----:B------:R-:W-:-:S09]  /*0120*/  UISETP.NE.AND.EX UP0, UPT, UR7, URZ, UPT, UP0 ;  /* 0x000000ff0700728c */ /* 0x000fd2000bf05300 */
[----:B------:R-:W-:Y:S05]  /*0130*/  BRA.U !UP0, `(.L_x_1) ;  /* 0x0000000108187547 */ /* 0x000fea000b800000 */
[----:B------:R-:W2:Y:S01]  /*0140*/  LDC.64 R4, c[0x0][0x888] ;  /* 0x00022200ff047b82 */ /* 0x000ea20000000a00 */
[----:B------:R-:W2:Y:S02]  /*0150*/  LDCU.64 UR6, c[0x0][0x358] ;  /* 0x00006b00ff0677ac */ /* 0x000ea40008000a00 */
[----:B--2---:R2:W5:Y:S01]  /*0160*/  LDG.E R219, desc[UR6][R4.64] ;  /* 0x0000000604db7981 */ /* 0x004562000c1e1900 */
[----:B-1----:R-:W-:-:S05]  /*0170*/  HFMA2 R0, -RZ, RZ, 0, 5.9604644775390625e-08 ;  /* 0x00000001ff007431 */ /* 0x002fca00000001ff */
[----:B------:R2:W-:Y:S01]  /*0180*/  STL.S16 [R1+0x60], R0 ;  /* 0x0000600001007387 */ /* 0x0005e20000100600 */
[----:B------:R-:W-:Y:S05]  /*0190*/  BRA `(.L_x_0) ;  /* 0x0000000000107947 */ /* 0x000fea0003800000 */
.L_x_1:
[----:B-1----:R-:W-:Y:S01]  /*01a0*/  HFMA2 R0, -RZ, RZ, 0, 5.9604644775390625e-08 ;  /* 0x00000001ff007431 */ /* 0x002fe200000001ff */
[----:B------:R-:W1:Y:S04]  /*01b0*/  LDCU UR4, c[0x0][0x880] ;  /* 0x00011000ff0477ac */ /* 0x000e680008000800 */
[----:B------:R3:W-:Y:S01]  /*01c0*/  STL.S16 [R1+0x60], R0 ;  /* 0x0000600001007387 */ /* 0x0007e20000100600 */
[----:B-1----:R-:W-:-:S03]  /*01d0*/  MOV R219, UR4 ;  /* 0x0000000400db7c02 */ /* 0x002fc60008000f00 */
.L_x_0:
[----:B------:R-:W4:Y:S02]  /*01e0*/  LDCU.64 UR6, c[0x0][0x8b0] ;  /* 0x00011600ff0677ac */ /* 0x000f240008000a00 */
[----:B----4-:R-:W-:-:S04]  /*01f0*/  UISETP.NE.U32.AND UP0, UPT, UR6, URZ, UPT ;  /* 0x000000ff0600728c */ /* 0x010fc8000bf05070 */
[----:B------:R-:W-:-:S09]  /*0200*/  UISETP.NE.AND.EX UP0, UPT, UR7, URZ, UPT, UP0 ;  /* 0x000000ff0700728c */ /* 0x000fd2000bf05300 */
[----:B------:R-:W-:Y:S05]  /*0210*/  BRA.U UP0, `(.L_x_2) ;  /* 0x0000000100287547 */ /* 0x000fea000b800000 */
[----:B------:R-:W4:Y:S02]  /*0220*/  LDCU.64 UR6, c[0x0][0x8a8] ;  /* 0x00011500ff0677ac */ /* 0x000f240008000a00 */
[----:B----4-:R-:W-:-:S04]  /*0230*/  UISETP.NE.U32.AND UP0, UPT, UR6, URZ, UPT ;  /* 0x000000ff0600728c */ /* 0x010fc8000bf05070 */
[----:B------:R-:W-:-:S09]  /*0240*/  UISETP.NE.AND.EX UP0, UPT, UR7, URZ, UPT, UP0 ;  /* 0x000000ff0700728c */ /* 0x000fd2000bf05300 */
[----:B------:R-:W-:Y:S05]  /*0250*/  BRA.U !UP0, `(.L_x_3) ;  /* 0x0000000108107547 */ /* 0x000fea000b800000 */
[----:B--2---:R-:W2:Y:S01]  /*0260*/  LDC.64 R4, c[0x0][0x8a8] ;  /* 0x00022a00ff047b82 */ /* 0x004ea20000000a00 */
[----:B------:R-:W2:Y:S02]  /*0270*/  LDCU.64 UR6, c[0x0][0x358] ;  /* 0x00006b00ff0677ac */ /* 0x000ea40008000a00 */
[----:B--2---:R4:W5:Y:S01]  /*0280*/  LDG.E R217, desc[UR6][R4.64] ;  /* 0x0000000604d97981 */ /* 0x004962000c1e1900 */
[----:B------:R-:W-:Y:S05]  /*0290*/  BRA `(.L_x_2) ;  /* 0x0000000000087947 */ /* 0x000fea0003800000 */
.L_x_3:
[----:B------:R-:W4:Y:S02]  /*02a0*/  LDCU UR4, c[0x0][0x8a0] ;  /* 0x00011400ff0477ac */ /* 0x000f240008000800 */
[----:B----4-:R-:W-:Y:S02]  /*02b0*/  MOV R217, UR4 ;  /* 0x0000000400d97c02 */ /* 0x010fe40008000f00 */
.L_x_2:
[----:B-123--:R-:W-:Y:S01]  /*02c0*/  IMAD.U32 R0, RZ, RZ, UR14 ;  /* 0x0000000eff007e24 */ /* 0x00efe2000f8e00ff */
[----:B------:R-:W-:Y:S04]  /*02d0*/  BSSY.RECONVERGENT B0, `(.L_x_4) ;  /* 0x000000c000007945 */ /* 0x000fe80003800200 */
[C---:B------:R-:W-:Y:S02]  /*02e0*/  ISETP.NE.OR P2, PT, R0.reuse, 0x1, !P1 ;  /* 0x000000010000780c */ /* 0x040fe40004f45670 */
[----:B------:R-:W-:-:S11]  /*02f0*/  ISETP.NE.OR P0, PT, R0, 0x3, !P1 ;  /* 0x000000030000780c */ /* 0x000fd60004f05670 */
[----:B------:R-:W-:Y:S05]  /*0300*/  @P2 BRA `(.L_x_5) ;  /* 0x0000000000202947 */ /* 0x000fea0003800000 */
[----:B------:R-:W1:Y:S02]  /*0310*/  LDCU.64 UR6, c[0x0][0x348] ;  /* 0x00006900ff0677ac */ /* 0x000e640008000a00 */
[----:B-1----:R-:W-:Y:S02]  /*0320*/  UIADD3 UR8, UP1, UPT, UR6, 0x80, URZ ;  /* 0x0000008006087890 */ /* 0x002fe4000ff3e0ff */
[----:B------:R-:W-:Y:S02]  /*0330*/  UIADD3 UR6, UP0, UPT, UR6, 0x180, URZ ;  /* 0x0000018006067890 */ /* 0x000fe4000ff1e0ff */
[----:B------:R-:W-:Y:S02]  /*0340*/  UIADD3.X UR9, UPT, UPT, URZ, UR7, URZ, UP1, !UPT ;  /* 0x00000007ff097290 */ /* 0x000fe40008ffe4ff */
[----:B------:R-:W-:-:S07]  /*0350*/  UIADD3.X UR7, UPT, UPT, URZ, UR7, URZ, UP0, !UPT ;  /* 0x00000007ff077290 */ /* 0x000fce00087fe4ff */
[----:B------:R1:W-:Y:S02]  /*0360*/  UTMACCTL.PF [UR8] ;  /* 0x00000000080079b9 */ /* 0x0003e40008040000 */
[----:B------:R1:W-:Y:S02]  /*0370*/  UTMACCTL.PF [UR6] ;  /* 0x00000000060079b9 */ /* 0x0003e40008040000 */
[----:B-1----:R-:W-:Y:S01]  /*0380*/  NOP ;  /* 0x0000000000007918 */ /* 0x002fe20000000000 */
.L_x_5:
[----:B------:R-:W-:Y:S05]  /*0390*/  BSYNC.RECONVERGENT B0 ;  /* 0x0000000000007941 */ /* 0x000fea0003800200 */
.L_x_4:
[----:B------:R-:W-:Y:S04]  /*03a0*/  BSSY.RECONVERGENT B0, `(.L_x_6) ;  /* 0x000000a000007945 */ /* 0x000fe80003800200 */
        /* <DEDUP_REMOVED lines=9> */
.L_x_7:
[----:B------:R-:W-:Y:S05]  /*0440*/  BSYNC.RECONVERGENT B0 ;  /* 0x0000000000007941 */ /* 0x000fea0003800200 */
.L_x_6:
[----:B------:R-:W1:Y:S01]  /*0450*/  LDCU.64 UR6, c[0x0][0x888] ;  /* 0x00011100ff0677ac */ /* 0x000e620008000a00 */
[----:B------:R-:W-:Y:S02]  /*0460*/  UISETP.EQ.U32.AND UP1, UPT, UR10, URZ, UPT ;  /* 0x000000ff0a00728c */ /* 0x000fe4000bf22070 */
[----:B------:R-:W-:Y:S02]  /*0470*/  UPLOP3.LUT UP4, UPT, UPT, UPT, UPT, 0x80, 0x8 ;  /* 0x000000000008789c */ /* 0x000fe40003f8f070 */
[----:B-1----:R-:W-:-:S04]  /*0480*/  UISETP.NE.U32.AND UP0, UPT, UR6, URZ, UPT ;  /* 0x000000ff0600728c */ /* 0x002fc8000bf05070 */
[----:B------:R-:W-:-:S04]  /*0490*/  UISETP.NE.AND.EX UP2, UPT, UR7, URZ, UPT, UP0 ;  /* 0x000000ff0700728c */ /* 0x000fc8000bf45300 */
[----:B------:R-:W-:-:S04]  /*04a0*/  UISETP.EQ.OR.EX UP3, UPT, UR11, URZ, !UP2, UP1 ;  /* 0x000000ff0b00728c */ /* 0x000fc8000d762710 */
[----:B------:R-:W-:-:S05]  /*04b0*/  UP2UR UR60, UPR, URZ, 0x8 ;  /* 0x00000008ff3c7883 */ /* 0x000fca0008000000 */
[----:B------:R-:W-:Y:S07]  /*04c0*/  BRA.U !UP3, `(.L_x_8) ;  /* 0x000000010b207547 */ /* 0x000fee000b800000 */
[----:B-----5:R-:W-:Y:S01]  /*04d0*/  R2UR UR6, R219 ;  /* 0x00000000db0672ca */ /* 0x020fe200000e0000 */
[----:B------:R-:W-:Y:S02]  /*04e0*/  UISETP.NE.U32.AND UP1, UPT, UR10, URZ, UPT ;  /* 0x000000ff0a00728c */ /* 0x000fe4000bf25070 */
[----:B------:R-:W-:Y:S02]  /*04f0*/  USEL UR4, URZ, 0xffffffff, UP2 ;  /* 0xffffffffff047887 */ /* 0x000fe40009000000 */
[----:B------:R-:W-:-:S08]  /*0500*/  UISETP.NE.AND.EX UP1, UPT, UR11, URZ, UPT, UP1 ;  /* 0x000000ff0b00728c */ /* 0x000fd0000bf25310 */
[----:B------:R-:W-:-:S04]  /*0510*/  UISETP.NE.AND UP0, UPT, UR6, URZ, UPT ;  /* 0x000000ff0600728c */ /* 0x000fc8000bf05270 */
[----:B------:R-:W-:-:S04]  /*0520*/  @!UP1 USEL UR4, URZ, 0xffffffff, UP0 ;  /* 0xffffffffff049887 */ /* 0x000fc80008000000 */
[----:B------:R-:W-:-:S04]  /*0530*/  ULOP3.LUT UR4, UR4, 0x1, URZ, 0xc0, !UPT ;  /* 0x0000000104047892 */ /* 0x000fc8000f8ec0ff */
[----:B------:R-:W-:-:S11]  /*0540*/  UISETP.NE.U32.AND UP4, UPT, UR4, 0x1, UPT ;  /* 0x000000010400788c */ /* 0x000fd6000bf85070 */
.L_x_8:
[----:B------:R-:W1:Y:S01]  /*0550*/  SHFL.IDX PT, R0, R2, RZ, 0x1f ;  /* 0x00001fff02007589 */ /* 0x000e6200000e0000 */
[----:B------:R-:W-:-:S04]  /*0560*/  UISETP.NE.AND UP0, UPT, UR14, 0x2, UPT ;  /* 0x000000020e00788c */ /* 0x000fc8000bf05270 */
[----:B------:R-:W-:Y:S02]  /*0570*/  UISETP.EQ.AND UP1, UPT, UR34, URZ, !UP0 ;  /* 0x000000ff2200728c */ /* 0x000fe4000c722270 */
[----:B------:R-:W-:-:S04]  /*0580*/  USEL UR50, URZ, 0x1, UP0 ;  /* 0x00000001ff327887 */ /* 0x000fc80008000000 */
[----:B------:R-:W-:Y:S02]  /*0590*/  PLOP3.LUT P3, PT, P1, PT, UP1, 0x80, 0x8 ;  /* 0x000000000008781c */ /* 0x000fe40000f6f018 */
[----:B-1----:R-:W-:-:S13]  /*05a0*/  ISETP.NE.AND P0, PT, R0, RZ, PT ;  /* 0x000000ff0000720c */ /* 0x002fda0003f05270 */
[----:B------:R-:W-:Y:S05]  /*05b0*/  @P0 BRA `(.L_x_9) ;  /* 0x0000000000880947 */ /* 0x000fea0003800000 */
[----:B------:R-:W-:Y:S01]  /*05c0*/  ELECT P0, URZ, PT ;  /* 0x0000000000ff782f */ /* 0x000fe20003800000 */
[----:B------:R-:W-:-:S12]  /*05d0*/  BSSY.RECONVERGENT B0, `(.L_x_9) ;  /* 0x0000020000007945 */ /* 0x000fd80003800200 */
[----:B------:R-:W-:Y:S05]  /*05e0*/  @!P0 BRA `(.L_x_10) ;  /* 0x0000000000788947 */ /* 0x000fea0003800000 */
[----:B------:R-:W-:Y:S01]  /*05f0*/  UMOV UR4, 0x400 ;  /* 0x0000040000047882 */ /* 0x000fe20000000000 */
[----:B------:R-:W-:Y:S01]  /*0600*/  UMOV UR6, 0x1 ;  /* 0x0000000100067882 */ /* 0x000fe20000000000 */
[----:B------:R-:W-:Y:S02]  /*0610*/  ULEA UR4, UR5, UR4, 0x18 ;  /* 0x0000000405047291 */ /* 0x000fe4000f8ec0ff */
[----:B------:R-:W-:-:S04]  /*0620*/  UIADD3 UR6, UPT, UPT, -UR6, 0x100000, URZ ;  /* 0x0010000006067890 */ /* 0x000fc8000fffe1ff */
[----:B------:R-:W-:Y:S02]  /*0630*/  USHF.L.U32 UR7, UR6, 0xb, URZ ;  /* 0x0000000b06077899 */ /* 0x000fe400080006ff */
[----:B------:R-:W-:Y:S01]  /*0640*/  USHF.L.U32 UR6, UR6, 0x1, URZ ;  /* 0x0000000106067899 */ /* 0x000fe200080006ff */
[----:B------:R-:W1:Y:S11]  /*0650*/  FENCE.VIEW.ASYNC.S ;  /* 0x00000000000073c6 */ /* 0x000e760000000000 */
[----:B-1----:R1:W2:Y:S01]  /*0660*/  SYNCS.EXCH.64 URZ, [UR4], UR6 ;  /* 0x0000000604ff75b2 */ /* 0x0022a20008000100 */
[----:B------:R1:W3:Y:S01]  /*0670*/  SYNCS.EXCH.64 URZ, [UR4+0x58], UR6 ;  /* 0x0000580604ff75b2 */ /* 0x0002e20008000100 */
[----:B------:R1:W1:Y:S01]  /*0680*/  SYNCS.EXCH.64 URZ, [UR4+0x8], UR6 ;  /* 0x0000080604ff75b2 */ /* 0x0002620008000100 */
        /* <DEDUP_REMOVED lines=19> */
[----:B------:R-:W-:Y:S01]  /*07c0*/  NOP ;  /* 0x0000000000007918 */ /* 0x000fe20000000000 */
.L_x_10:
[----:B-1----:R-:W-:Y:S05]  /*07d0*/  BSYNC.RECONVERGENT B0 ;  /* 0x0000000000007941 */ /* 0x002fea0003800200 */
.L_x_9:
[----:B------:R-:W1:Y:S01]  /*07e0*/  SHFL.IDX PT, R0, R2, RZ, 0x1f ;  /* 0x00001fff02007589 */ /* 0x000e6200000e0000 */
[----:B------:R-:W-:Y:S01]  /*07f0*/  NOP ;  /* 0x0000000000007918 */ /* 0x000fe20000000000 */
[----:B-1----:R-:W-:-:S13]  /*0800*/  ISETP.NE.AND P0, PT, R0, 0x1, PT ;  /* 0x000000010000780c */ /* 0x002fda0003f05270 */
[----:B------:R-:W-:Y:S05]  /*0810*/  @P0 BRA `(.L_x_11) ;  /* 0x00000000003c0947 */ /* 0x000fea0003800000 */
[----:B------:R-:W-:Y:S01]  /*0820*/  UMOV UR4, 0x400 ;  /* 0x0000040000047882 */ /* 0x000fe20000000000 */
[----:B------:R-:W-:Y:S01]  /*0830*/  UMOV UR8, 0x20 ;  /* 0x0000002000087882 */ /* 0x000fe20000000000 */
[----:B------:R-:W-:Y:S01]  /*0840*/  UMOV UR6, 0x80 ;  /* 0x0000008000067882 */ /* 0x000fe20000000000 */
[----:B------:R-:W-:Y:S02]  /*0850*/  ULEA UR4, UR5, UR4, 0x18 ;  /* 0x0000000405047291 */ /* 0x000fe4000f8ec0ff */
[----:B------:R-:W-:-:S04]  /*0860*/  UIADD3 UR8, UPT, UPT, -UR8, 0x100000, URZ ;  /* 0x0010000008087890 */ /* 0x000fc8000fffe1ff */
[----:B------:R-:W-:Y:S02]  /*0870*/  USHF.L.U32 UR9, UR8, 0xb, URZ ;  /* 0x0000000b08097899 */ /* 0x000fe400080006ff */
[----:B------:R-:W-:Y:S02]  /*0880*/  USHF.L.U32 UR8, UR8, 0x1, URZ ;  /* 0x0000000108087899 */ /* 0x000fe400080006ff */
[----:B------:R-:W-:-:S04]  /*0890*/  UIADD3 UR6, UPT, UPT, -UR6, 0x100000, URZ ;  /* 0x0010000006067890 */ /* 0x000fc8000fffe1ff */
[----:B------:R-:W-:Y:S02]  /*08a0*/  USHF.L.U32 UR7, UR6, 0xb, URZ ;  /* 0x0000000b06077899 */ /* 0x000fe400080006ff */
[----:B------:R-:W-:Y:S01]  /*08b0*/  USHF.L.U32 UR6, UR6, 0x1, URZ ;  /* 0x0000000106067899 */ /* 0x000fe200080006ff */
[----:B------:R-:W-:Y:S01]  /*08c0*/  ELECT P0, URZ, PT ;  /* 0x0000000000ff782f */ /* 0x000fe20003800000 */
[----:B------:R-:W1:Y:S02]  /*08d0*/  FENCE.VIEW.ASYNC.S ;  /* 0x00000000000073c6 */ /* 0x000e640000000000 */
[----:B-1----:R1:W1:Y:S08]  /*08e0*/  SYNCS.EXCH.64 URZ, [UR4+0xb0], UR8 ;  /* 0x0000b00804ff75b2 */ /* 0x0022700008000100 */
[----:B------:R1:W1:Y:S01]  /*08f0*/  SYNCS.EXCH.64 URZ, [UR4+0xb8], UR6 ;  /* 0x0000b80604ff75b2 */ /* 0x0002620008000100 */
[----:B------:R-:W-:Y:S01]  /*0900*/  NOP ;  /* 0x0000000000007918 */ /* 0x000fe20000000000 */
.L_x_11:
[----:B------:R-:W2:Y:S01]  /*0910*/  SHFL.IDX PT, R0, R2, RZ, 0x1f ;  /* 0x00001fff02007589 */ /* 0x000ea200000e0000 */
[----:B------:R-:W-:Y:S01]  /*0920*/  NOP ;  /* 0x0000000000007918 */ /* 0x000fe20000000000 */
[----:B--2---:R-:W-:-:S13]  /*0930*/  ISETP.NE.AND P0, PT, R0, 0x3, PT ;  /* 0x000000030000780c */ /* 0x004fda0003f05270 */
[----:B------:R-:W-:Y:S05]  /*0940*/  @P0 BRA `(.L_x_12) ;  /* 0x00000000002c0947 */ /* 0x000fea0003800000 */
[----:B-1----:R-:W-:Y:S01]  /*0950*/  UMOV UR4, 0x400 ;  /* 0x0000040000047882 */ /* 0x002fe20000000000 */
[----:B------:R-:W-:Y:S01]  /*0960*/  UMOV UR6, 0x20 ;  /* 0x0000002000067882 */ /* 0x000fe20000000000 */
[----:B------:R-:W-:Y:S02]  /*0970*/  ULEA UR4, UR5, UR4, 0x18 ;  /* 0x0000000405047291 */ /* 0x000fe4000f8ec0ff */
[----:B------:R-:W-:-:S04]  /*0980*/  UIADD3 UR6, UPT, UPT, -UR6, 0x100000, URZ ;  /* 0x0010000006067890 */ /* 0x000fc8000fffe1ff */
[----:B------:R-:W-:Y:S02]  /*0990*/  USHF.L.U32 UR7, UR6, 0xb, URZ ;  /* 0x0000000b06077899 */ /* 0x000fe400080006ff */
[----:B------:R-:W-:Y:S01]  /*09a0*/  USHF.L.U32 UR6, UR6, 0x1, URZ ;  /* 0x0000000106067899 */ /* 0x000fe200080006ff */
[----:B------:R-:W-:Y:S01]  /*09b0*/  ELECT P0, URZ, PT ;  /* 0x0000000000ff782f */ /* 0x000fe20003800000 */
[----:B------:R-:W1:Y:S10]  /*09c0*/  FENCE.VIEW.ASYNC.S ;  /* 0x00000000000073c6 */ /* 0x000e740000000000 */
[----:B-1----:R2:W1:Y:S01]  /*09d0*/  SYNCS.EXCH.64 URZ, [UR4+0xc0], UR6 ;  /* 0x0000c00604ff75b2 */ /* 0x0024620008000100 */
[----:B------:R2:W1:Y:S02]  /*09e0*/  SYNCS.EXCH.64 URZ, [UR4+0xc8], UR6 ;  /* 0x0000c80604ff75b2 */ /* 0x0004640008000100 */
[----:B--2---:R-:W-:Y:S01]  /*09f0*/  NOP ;  /* 0x0000000000007918 */ /* 0x004fe20000000000 */
.L_x_12:
[----:B------:R-:W2:Y:S01]  /*0a00*/  SHFL.IDX PT, R0, R2, RZ, 0x1f ;  /* 0x00001fff02007589 */ /* 0x000ea200000e0000 */
[----:B------:R-:W-:Y:S01]  /*0a10*/  NOP ;  /* 0x0000000000007918 */ /* 0x000fe20000000000 */
[----:B--2---:R-:W-:-:S13]  /*0a20*/  ISETP.NE.AND P0, PT, R0, 0x4, PT ;  /* 0x000000040000780c */ /* 0x004fda0003f05270 */
[----:B------:R-:W-:Y:S05]  /*0a30*/  @P0 BRA `(.L_x_13) ;  /* 0x0000000000480947 */ /* 0x000fea0003800000 */
[----:B-1----:R-:W-:Y:S01]  /*0a40*/  UMOV UR6, 0x1e0 ;  /* 0x000001e000067882 */ /* 0x002fe20000000000 */
[----:B------:R-:W-:Y:S01]  /*0a50*/  UMOV UR4, 0x400 ;  /* 0x0000040000047882 */ /* 0x000fe20000000000 */
[----:B------:R-:W-:Y:S01]  /*0a60*/  USEL UR6, UR6, 0x1a0, UP4 ;  /* 0x000001a006067887 */ /* 0x000fe2000a000000 */
        /* <DEDUP_REMOVED lines=12> */
[----:B------:R2:W1:Y:S01]  /*0b30*/  SYNCS.EXCH.64 URZ, [UR4+0xd8], UR8 ;  /* 0x0000d80804ff75b2 */ /* 0x0004620008000100 */
[----:B------:R2:W1:Y:S02]  /*0b40*/  SYNCS.EXCH.64 URZ, [UR4+0xe8], UR6 ;  /* 0x0000e80604ff75b2 */ /* 0x0004640008000100 */
[----:B--2---:R-:W-:Y:S01]  /*0b50*/  NOP ;  /* 0x0000000000007918 */ /* 0x004fe20000000000 */
.L_x_13:
[----:B------:R-:W2:Y:S01]  /*0b60*/  SHFL.IDX PT, R0, R2, RZ, 0x1f ;  /* 0x00001fff02007589 */ /* 0x000ea200000e0000 */
[----:B------:R-:W-:Y:S01]  /*0b70*/  NOP ;  /* 0x0000000000007918 */ /* 0x000fe20000000000 */
[----:B--2---:R-:W-:-:S13]  /*0b80*/  ISETP.NE.AND P0, PT, R0, 0x5, PT ;  /* 0x000000050000780c */ /* 0x004fda0003f05270 */
[----:B------:R-:W-:Y:S05]  /*0b90*/  @P0 BRA `(.L_x_14) ;  /* 0x0000000000440947 */ /* 0x000fea0003800000 */
[----:B-1----:R-:W-:Y:S01]  /*0ba0*/  UMOV UR4, 0x400 ;  /* 0x0000040000047882 */ /* 0x002fe20000000000 */
        /* <DEDUP_REMOVED lines=16> */
.L_x_14:
[----:B------:R-:W2:Y:S01]  /*0cb0*/  SHFL.IDX PT, R0, R2, RZ, 0x1f ;  /* 0x00001fff02007589 */ /* 0x000ea200000e0000 */
[----:B------:R-:W-:Y:S01]  /*0cc0*/  ISETP.NE.OR P1, PT, RZ, UR14, !P1 ;  /* 0x0000000eff007c0c */ /* 0x000fe2000cf25670 */
        /* <DEDUP_REMOVED lines=12> */
[----:B------:R2:W1:Y:S01]  /*0d90*/  SYNCS.EXCH.64 URZ, [UR4+0x120], UR6 ;  /* 0x0001200604ff75b2 */ /* 0x0004620008000100 */
[----:B------:R2:W1:Y:S01]  /*0da0*/  SYNCS.EXCH.64 URZ, [UR4+0x118], UR6 ;  /* 0x0001180604ff75b2 */ /* 0x0004620008000100 */
[----:B------:R2:W1:Y:S02]  /*0db0*/  SYNCS.EXCH.64 URZ, [UR4+0x128], UR6 ;  /* 0x0001280604ff75b2 */ /* 0x0004640008000100 */
[----:B--2---:R-:W-:Y:S01]  /*0dc0*/  NOP ;  /* 0x0000000000007918 */ /* 0x004fe20000000000 */
.L_x_15:
[----:B------:R-:W-:Y:S01]  /*0dd0*/  VOTEU.ALL UP0, P1 ;  /* 0x0000000000ff7886 */ /* 0x000fe20000800000 */
[----:B-1----:R-:W-:Y:S01]  /*0de0*/  UMOV UR6, 0x20 ;  /* 0x0000002000067882 */ /* 0x002fe20000000000 */
[----:B------:R-:W1:Y:S01]  /*0df0*/  LDCU UR8, c[0x0][0x36c] ;  /* 0x00006d80ff0877ac */ /* 0x000e620008000800 */
[----:B------:R-:W-:Y:S01]  /*0e00*/  NOP ;  /* 0x0000000000007918 */ /* 0x000fe20000000000 */
[----:B------:R-:W-:Y:S01]  /*0e10*/  LOP3.LUT R14, R6, 0x1f, RZ, 0xc0, !PT ;  /* 0x0000001f060e7812 */ /* 0x000fe200078ec0ff */
[----:B------:R-:W-:Y:S01]  /*0e20*/  @!UP0 UMOV UR4, 0x400 ;  /* 0x0000040000048882 */ /* 0x000fe20000000000 */
[----:B------:R-:W-:-:S04]  /*0e30*/  @!UP0 UIADD3 UR6, UPT, UPT, -UR6, 0x100000, URZ ;  /* 0x0010000006068890 */ /* 0x000fc8000fffe1ff */
[----:B------:R-:W-:Y:S02]  /*0e40*/  @!UP0 USHF.L.U32 UR7, UR6, 0xb, URZ ;  /* 0x0000000b06078899 */ /* 0x000fe400080006ff */
[----:B------:R-:W-:Y:S02]  /*0e50*/  @!UP0 USHF.L.U32 UR6, UR6, 0x1, URZ ;  /* 0x0000000106068899 */ /* 0x000fe400080006ff */
[----:B------:R-:W-:Y:S01]  /*0e60*/  @!UP0 ULEA UR4, UR5, UR4, 0x18 ;  /* 0x0000000405048291 */ /* 0x000fe2000f8ec0ff */
[----:B------:R-:W-:Y:S01]  /*0e70*/  VOTEU.ALL UP0, P1 ;  /* 0x0000000000ff7886 */ /* 0x000fe20000800000 */
[----:B------:R-:W-:Y:S02]  /*0e80*/  UISETP.NE.AND UP5, UPT, UR14, URZ, UPT ;  /* 0x000000ff0e00728c */ /* 0x000fe4000bfa5270 */
[----:B-1----:R-:W-:Y:S01]  /*0e90*/  UISETP.EQ.U32.AND UP6, UPT, UR8, 0x1, UPT ;  /* 0x000000010800788c */ /* 0x002fe2000bfc2070 */
[----:B------:R-:W1:Y:S07]  /*0ea0*/  FENCE.VIEW.ASYNC.S ;  /* 0x00000000000073c6 */ /* 0x000e6e0000000000 */
[----:B-1----:R1:W2:Y:S01]  /*0eb0*/  @!UP0 SYNCS.EXCH.64 URZ, [UR4+0x130], UR6 ;  /* 0x0001300604ff85b2 */ /* 0x0022a20008000100 */
[----:B------:R-:W-:Y:S05]  /*0ec0*/  BRA.U !UP6, `(.L_x_16) ;  /* 0x000000010e087547 */ /* 0x000fea000b800000 */
[----:B--23--:R-:W-:Y:S01]  /*0ed0*/  UCGABAR_ARV ;  /* 0x00000000000079c7 */ /* 0x00cfe20008000000 */
[----:B------:R-:W-:Y:S05]  /*0ee0*/  BRA `(.L_x_17) ;  /* 0x0000000000047947 */ /* 0x000fea0003800000 */
.L_x_16:
[----:B--23--:R-:W-:Y:S01]  /*0ef0*/  NOP ;  /* 0x0000000000007918 */ /* 0x00cfe20000000000 */
.L_x_17:
[----:B------:R-:W2:Y:S01]  /*0f00*/  S2UR UR28, SR_CTAID.X ;  /* 0x00000000001c79c3 */ /* 0x000ea20000002500 */
[----:B------:R-:W-:-:S05]  /*0f10*/  CS2R.32 R3, SR_CgaSize ;  /* 0x0000000000037805 */ /* 0x000fca0000008a00 */
[----:B------:R-:W-:-:S05]  /*0f20*/  IMAD R3, R3, -0xa0, RZ ;  /* 0xffffff6003037824 */ /* 0x000fca00078e02ff */
[----:B-1----:R-:W-:-:S14]  /*0f30*/  R2UR UR6, R3 ;  /* 0x00000000030672ca */ /* 0x002fdc00000e0000 */
[----:B------:R-:W1:Y:S01]  /*0f40*/  LDCU UR6, c[0x0][UR6+0x2b0] ;  /* 0x00005600060677ac */ /* 0x000e620008000800 */
[----:B------:R-:W-:Y:S02]  /*0f50*/  PRMT R7, RZ, 0x7610, R7 ;  /* 0x00007610ff077816 */ /* 0x000fe40000000007 */
[----:B------:R-:W-:Y:S02]  /*0f60*/  PRMT R8, RZ, 0x7610, R8 ;  /* 0x00007610ff087816 */ /* 0x000fe40000000008 */
[----:B------:R-:W-:-:S05]  /*0f70*/  CS2R.32 R3, SR_CgaSize ;  /* 0x0000000000037805 */ /* 0x000fca0000008a00 */
[----:B------:R-:W-:-:S05]  /*0f80*/  IMAD R3, R3, -0xa0, RZ ;  /* 0xffffff6003037824 */ /* 0x000fca00078e02ff */
[----:B------:R-:W-:-:S14]  /*0f90*/  R2UR UR4, R3 ;  /* 0x00000000030472ca */ /* 0x000fdc00000e0000 */
[----:B------:R-:W3:Y:S01]  /*0fa0*/  LDCU UR4, c[0x0][UR4+0x2b4] ;  /* 0x00005680040477ac */ /* 0x000ee20008000800 */
[----:B------:R-:W4:Y:S01]  /*0fb0*/  S2UR UR8, SR_CTAID.Y ;  /* 0x00000000000879c3 */ /* 0x000f220000002600 */
[----:B------:R-:W3:Y:S01]  /*0fc0*/  LDCU UR24, c[0x0][0xb24] ;  /* 0x00016480ff1877ac */ /* 0x000ee20008000800 */
[----:B------:R-:W-:-:S05]  /*0fd0*/  CS2R.32 R3, SR_CgaSize ;  /* 0x0000000000037805 */ /* 0x000fca0000008a00 */
[----:B------:R-:W-:-:S05]  /*0fe0*/  IMAD R3, R3, -0xa0, RZ ;  /* 0xffffff6003037824 */ /* 0x000fca00078e02ff */
[----:B------:R-:W-:-:S14]  /*0ff0*/  R2UR UR56, R3 ;  /* 0x00000000033872ca */ /* 0x000fdc00000e0000 */
[----:B------:R-:W4:Y:S01]  /*1000*/  LDCU UR56, c[0x0][UR56+0x2a0] ;  /* 0x00005400383877ac */ /* 0x000f220008000800 */
[----:B------:R-:W1:Y:S01]  /*1010*/  S2UR UR36, SR_CTAID.Z ;  /* 0x00000000002479c3 */ /* 0x000e620000002700 */
[----:B------:R-:W-:-:S05]  /*1020*/  CS2R.32 R3, SR_CgaSize ;  /* 0x0000000000037805 */ /* 0x000fca0000008a00 */
[----:B------:R-:W-:-:S05]  /*1030*/  IMAD R3, R3, -0xa0, RZ ;  /* 0xffffff6003037824 */ /* 0x000fca00078e02ff */
[----:B------:R-:W-:-:S14]  /*1040*/  R2UR UR57, R3 ;  /* 0x00000000033972ca */ /* 0x000fdc00000e0000 */
[----:B------:R-:W4:Y:S01]  /*1050*/  LDCU UR57, c[0x0][UR57+0x2a4] ;  /* 0x00005480393977ac */ /* 0x000f220008000800 */
[----:B------:R-:W4:Y:S01]  /*1060*/  LDCU UR15, c[0x0][0xb24] ;  /* 0x00016480ff0f77ac */ /* 0x000f220008000800 */
[----:B--2---:R-:W-:Y:S01]  /*1070*/  I2FP.F32.U32 R0, UR28 ;  /* 0x0000001c00007c45 */ /* 0x004fe20008201000 */
[----:B------:R-:W2:Y:S04]  /*1080*/  LDCU UR26, c[0x0][0xb30] ;  /* 0x00016600ff1a77ac */ /* 0x000ea80008000800 */
[----:B-1----:R-:W-:Y:S01]  /*1090*/  FMUL R0, R0, UR6 ;  /* 0x0000000600007c20 */ /* 0x002fe20008400000 */
[----:B---3--:R-:W-:Y:S01]  /*10a0*/  UISETP.GE.AND UP1, UPT, UR24, 0x1, UPT ;  /* 0x000000011800788c */ /* 0x008fe2000bf26270 */
[----:B----4-:R-:W-:Y:S02]  /*10b0*/  I2FP.F32.U32 R3, UR8 ;  /* 0x0000000800037c45 */ /* 0x010fe40008201000 */
[----:B------:R1:W3:Y:S01]  /*10c0*/  F2I.U32.TRUNC.NTZ R2, R0 ;  /* 0x0000000000027305 */ /* 0x0002e2000020f000 */
[----:B------:R-:W-:Y:S01]  /*10d0*/  UMOV UR47, UR8 ;  /* 0x00000008002f7c82 */ /* 0x000fe20008000000 */
[----:B------:R-:W-:Y:S01]  /*10e0*/  UMOV UR46, UR28 ;  /* 0x0000001c002e7c82 */ /* 0x000fe20008000000 */
[----:B-1----:R-:W-:Y:S01]  /*10f0*/  FMUL R0, R3, UR4 ;  /* 0x0000000403007c20 */ /* 0x002fe20008400000 */
[----:B---3--:R-:W-:-:S05]  /*1100*/  R2UR UR4, R2 ;  /* 0x00000000020472ca */ /* 0x008fca00000e0000 */
[----:B------:R-:W1:Y:S08]  /*1110*/  F2I.U32.TRUNC.NTZ R0, R0 ;  /* 0x0000000000007305 */ /* 0x000e70000020f000 */
[----:B------:R-:W-:-:S04]  /*1120*/  UIADD3 UR6, UPT, UPT, -UR4, URZ, URZ ;  /* 0x000000ff04067290 */ /* 0x000fc8000fffe1ff */
[----:B------:R-:W-:Y:S01]  /*1130*/  UIMAD UR56, UR56, UR6, UR28 ;  /* 0x00000006383872a4 */ /* 0x000fe2000f8e021c */
[----:B-1----:R-:W-:-:S13]  /*1140*/  R2UR UR7, R0 ;  /* 0x00000000000772ca */ /* 0x002fda00000e0000 */
[----:B------:R-:W-:-:S04]  /*1150*/  UIADD3 UR4, UPT, UPT, -UR7, URZ, URZ ;  /* 0x000000ff07047290 */ /* 0x000fc8000fffe1ff */
[----:B------:R-:W-:Y:S01]  /*1160*/  UIMAD UR57, UR57, UR4, UR8 ;  /* 0x00000004393972a4 */ /* 0x000fe2000f8e0208 */
[----:B--2---:R-:W-:Y:S11]  /*1170*/  BRA.U UP5, `(.L_x_18) ;  /* 0x0000000105307547 */ /* 0x004ff6000b800000 */
[----:B------:R-:W-:Y:S02]  /*1180*/  UISETP.NE.AND UP0, UPT, UR57, URZ, UPT ;  /* 0x000000ff3900728c */ /* 0x000fe4000bf05270 */
[----:B------:R-:W-:Y:S02]  /*1190*/  ULOP3.LUT UR4, UR56, 0xfffffffe, URZ, 0xc0, !UPT ;  /* 0xfffffffe38047892 */ /* 0x000fe4000f8ec0ff */
[----:B------:R-:W-:Y:S01]  /*11a0*/  UISETP.LT.U32.OR UP0, UPT, UR56, 0x2, !UP0 ;  /* 0x000000023800788c */ /* 0x000fe2000c701470 */
[----:B------:R-:W-:-:S03]  /*11b0*/  UMOV UR8, 0x3 ;  /* 0x0000000300087882 */ /* 0x000fc60000000000 */
[----:B------:R-:W-:Y:S02]  /*11c0*/  USEL UR7, URZ, 0x1, !UP0 ;  /* 0x00000001ff077887 */ /* 0x000fe4000c000000 */
[----:B------:R-:W-:Y:S02]  /*11d0*/  USEL UR6, URZ, 0x2, !UP0 ;  /* 0x00000002ff067887 */ /* 0x000fe4000c000000 */
[----:B------:R-:W-:Y:S02]  /*11e0*/  USHF.L.U32 UR4, UR8, UR4, URZ ;  /* 0x0000000408047299 */ /* 0x000fe400080006ff */
[----:B------:R-:W-:-:S04]  /*11f0*/  UIADD3 UR6, UPT, UPT, UR7, UR6, URZ ;  /* 0x0000000607067290 */ /* 0x000fc8000fffe0ff */
[----:B------:R-:W-:Y:S02]  /*1200*/  IMAD.U32 R0, RZ, RZ, UR4 ;  /* 0x00000004ff007e24 */ /* 0x000fe4000f8e00ff */
[----:B------:R-:W-:-:S03]  /*1210*/  IMAD.U32 R2, RZ, RZ, UR6 ;  /* 0x00000006ff027e24 */ /* 0x000fc6000f8e00ff */
[----:B------:R-:W-:Y:S02]  /*1220*/  PRMT R8, R0, 0x7610, R8 ;  /* 0x0000761000087816 */ /* 0x000fe40000000008 */
[----:B------:R-:W-:Y:S02]  /*1230*/  PRMT R7, R2, 0x7610, R7 ;  /* 0x0000761002077816 */ /* 0x000fe40000000007 */
.L_x_18:
[----:B------:R-:W-:Y:S05]  /*1240*/  BRA.U !UP1, `(.L_x_19) ;  /* 0x0000000109d07547 */ /* 0x000fea000b800000 */
[----:B------:R-:W1:Y:S01]  /*1250*/  LDCU.128 UR20, c[0x0][0xb10] ;  /* 0x00016200ff1477ac */ /* 0x000e620008000c00 */
[----:B------:R-:W2:Y:S01]  /*1260*/  LDCU UR7, c[0x0][0x370] ;  /* 0x00006e00ff0777ac */ /* 0x000ea20008000800 */
[----:B------:R-:W3:Y:S01]  /*1270*/  LDCU UR8, c[0x0][0x374] ;  /* 0x00006e80ff0877ac */ /* 0x000ee20008000800 */
[----:B------:R-:W4:Y:S01]  /*1280*/  LDCU UR25, c[0x0][0xb0c] ;  /* 0x00016180ff1977ac */ /* 0x000f220008000800 */
[----:B------:R-:W4:Y:S01]  /*1290*/  LDCU UR9, c[0x0][0xb20] ;  /* 0x00016400ff0977ac */ /* 0x000f220008000800 */
[----:B-1----:R-:W-:Y:S01]  /*12a0*/  UIMAD.WIDE.U32 UR12, UR28, UR20, URZ ;  /* 0x000000141c0c72a5 */ /* 0x002fe2000f8e00ff */
[----:B------:R-:W1:Y:S01]  /*12b0*/  LDCU.64 UR10, c[0x0][0xb28] ;  /* 0x00016500ff0a77ac */ /* 0x000e620008000a00 */
[----:B------:R-:W-:-:S05]  /*12c0*/  UISETP.NE.AND UP3, UPT, UR22, 0x1, UPT ;  /* 0x000000011600788c */ /* 0x000fca000bf65270 */
[----:B------:R-:W-:Y:S01]  /*12d0*/  UMOV UR12, UR13 ;  /* 0x0000000d000c7c82 */ /* 0x000fe20008000000 */
[----:B--2---:R-:W-:Y:S02]  /*12e0*/  UIMAD.WIDE.U32 UR16, UR7, UR20, URZ ;  /* 0x00000014071072a5 */ /* 0x004fe4000f8e00ff */
[----:B------:R-:W-:Y:S02]  /*12f0*/  USHF.R.U32.HI UR6, URZ, UR21, UR12 ;  /* 0x00000015ff067299 */ /* 0x000fe4000801160c */
[----:B---3--:R-:W-:Y:S02]  /*1300*/  UIMAD.WIDE.U32 UR12, UR8, UR23, URZ ;  /* 0x00000017080c72a5 */ /* 0x008fe4000f8e00ff */
[----:B----4-:R-:W-:Y:S01]  /*1310*/  UISETP.NE.AND UP0, UPT, UR25, 0x1, UPT ;  /* 0x000000011900788c */ /* 0x010fe2000bf05270 */
[----:B------:R-:W-:Y:S01]  /*1320*/  UMOV UR16, UR17 ;  /* 0x0000001100107c82 */ /* 0x000fe20008000000 */
[----:B------:R-:W-:-:S03]  /*1330*/  UISETP.NE.AND UP1, UPT, UR24, 0x1, UPT ;  /* 0x000000011800788c */ /* 0x000fc6000bf25270 */
[----:B------:R-:W-:Y:S01]  /*1340*/  UMOV UR12, UR13 ;  /* 0x0000000d000c7c82 */ /* 0x000fe20008000000 */
[----:B------:R-:W-:Y:S02]  /*1350*/  USEL UR6, UR28, UR6, !UP0 ;  /* 0x000000061c067287 */ /* 0x000fe4000c000000 */
[----:B------:R-:W-:Y:S02]  /*1360*/  @UP3 USHF.R.U32.HI UR8, URZ, UR9, UR12 ;  /* 0x00000009ff083299 */ /* 0x000fe4000801160c */
[----:B------:R-:W-:Y:S02]  /*1370*/  UIADD3 UR46, UPT, UPT, -UR6, URZ, URZ ;  /* 0x000000ff062e7290 */ /* 0x000fe4000fffe1ff */
[----:B------:R-:W-:Y:S02]  /*1380*/  @UP0 USHF.R.U32.HI UR7, URZ, UR21, UR16 ;  /* 0x00000015ff070299 */ /* 0x000fe40008011610 */
[----:B------:R-:W-:Y:S02]  /*1390*/  UIMAD.WIDE.U32 UR16, UR47, UR23, URZ ;  /* 0x000000172f1072a5 */ /* 0x000fe4000f8e00ff */
[----:B-1----:R-:W-:-:S02]  /*13a0*/  UIMAD.WIDE.U32 UR12, UR8, UR10, URZ ;  /* 0x0000000a080c72a5 */ /* 0x002fc4000f8e00ff */
[----:B------:R-:W-:Y:S02]  /*13b0*/  UIMAD.WIDE.U32 UR18, UR7, UR10, URZ ;  /* 0x0000000a071272a5 */ /* 0x000fe4000f8e00ff */
[----:B------:R-:W-:Y:S01]  /*13c0*/  UIMAD UR46, UR25, UR46, UR28 ;  /* 0x0000002e192e72a4 */ /* 0x000fe2000f8e021c */
[----:B------:R-:W-:Y:S02]  /*13d0*/  UMOV UR4, UR17 ;  /* 0x0000001100047c82 */ /* 0x000fe40008000000 */
[----:B------:R-:W-:Y:S01]  /*13e0*/  UMOV UR12, UR13 ;  /* 0x0000000d000c7c82 */ /* 0x000fe20008000000 */
[----:B------:R-:W-:Y:S02]  /*13f0*/  USHF.R.U32.HI UR4, URZ, UR9, UR4 ;  /* 0x00000009ff047299 */ /* 0x000fe40008011604 */
[----:B------:R-:W-:Y:S01]  /*1400*/  @UP1 USHF.R.U32.HI UR8, URZ, UR11, UR12 ;  /* 0x0000000bff081299 */ /* 0x000fe2000801160c */
[----:B------:R-:W-:Y:S01]  /*1410*/  UMOV UR18, UR19 ;  /* 0x0000001300127c82 */ /* 0x000fe20008000000 */
[----:B------:R-:W-:-:S02]  /*1420*/  USEL UR4, UR47, UR4, !UP3 ;  /* 0x000000042f047287 */ /* 0x000fc4000d800000 */
[----:B------:R-:W-:Y:S02]  /*1430*/  @UP1 USHF.R.U32.HI UR7, URZ, UR11, UR18 ;  /* 0x0000000bff071299 */ /* 0x000fe40008011612 */
[----:B------:R-:W-:Y:S02]  /*1440*/  UIMAD UR8, UR8, UR24, URZ ;  /* 0x00000018080872a4 */ /* 0x000fe4000f8e02ff */
[----:B------:R-:W-:Y:S02]  /*1450*/  UIMAD UR12, UR7, UR24, URZ ;  /* 0x00000018070c72a4 */ /* 0x000fe4000f8e02ff */
[----:B------:R-:W-:Y:S02]  /*1460*/  UISETP.GE.AND UP0, UPT, UR4, UR8, UPT ;  /* 0x000000080400728c */ /* 0x000fe4000bf06270 */
[----:B------:R-:W-:Y:S02]  /*1470*/  UIMAD.WIDE.U32 UR8, UR4, UR10, URZ ;  /* 0x0000000a040872a5 */ /* 0x000fe4000f8e00ff */
[----:B------:R-:W-:-:S02]  /*1480*/  UISETP.GE.OR UP0, UPT, UR6, UR12, UP0 ;  /* 0x0000000c0600728c */ /* 0x000fc40008706670 */
[----:B------:R-:W-:Y:S02]  /*1490*/  UIMAD.WIDE.U32 UR12, UR6, UR10, URZ ;  /* 0x0000000a060c72a5 */ /* 0x000fe4000f8e00ff */
[----:B------:R-:W-:Y:S02]  /*14a0*/  USHF.R.U32.HI UR9, URZ, UR11, UR9 ;  /* 0x0000000bff097299 */ /* 0x000fe40008011609 */
[----:B------:R-:W-:Y:S02]  /*14b0*/  UIADD3 UR10, UPT, UPT, -UR4, URZ, URZ ;  /* 0x000000ff040a7290 */ /* 0x000fe4000fffe1ff */
[----:B------:R-:W-:Y:S02]  /*14c0*/  USEL UR9, UR4, UR9, !UP1 ;  /* 0x0000000904097287 */ /* 0x000fe4000c800000 */
[----:B------:R-:W-:Y:S01]  /*14d0*/  UIMAD UR47, UR22, UR10, UR47 ;  /* 0x0000000a162f72a4 */ /* 0x000fe2000f8e022f */
[----:B------:R-:W-:Y:S01]  /*14e0*/  @!UP0 UMOV UR8, UR13 ;  /* 0x0000000d00088c82 */ /* 0x000fe20008000000 */
[----:B------:R-:W-:-:S02]  /*14f0*/  UIADD3 UR10, UPT, UPT, -UR9, URZ, URZ ;  /* 0x000000ff090a7290 */ /* 0x000fc4000fffe1ff */
[----:B------:R-:W-:Y:S02]  /*1500*/  @!UP0 USHF.R.U32.HI UR8, URZ, UR11, UR8 ;  /* 0x0000000bff088299 */ /* 0x000fe40008011608 */
[----:B------:R-:W-:Y:S02]  /*1510*/  UIMAD UR10, UR24, UR10, UR4 ;  /* 0x0000000a180a72a4 */ /* 0x000fe4000f8e0204 */
[----:B------:R-:W-:-:S04]  /*1520*/  @!UP0 USEL UR8, UR6, UR8, !UP1 ;  /* 0x0000000806088287 */ /* 0x000fc8000c800000 */
[----:B------:R-:W-:Y:S02]  /*1530*/  @!UP0 UIMAD UR7, UR10, UR7, UR8 ;  /* 0x000000070a0782a4 */ /* 0x000fe4000f8e0208 */
[----:B------:R-:W-:-:S04]  /*1540*/  @!UP0 UIADD3 UR9, UPT, UPT, UR9, -UR8, URZ ;  /* 0x8000000809098290 */ /* 0x000fc8000fffe0ff */
[----:B------:R-:W-:-:S03]  /*1550*/  @!UP0 UIMAD UR4, UR9, UR24, UR6 ;  /* 0x00000018090482a4 */ /* 0x000fc6000f8e0206 */
[----:B------:R-:W-:Y:S01]  /*1560*/  @!UP0 UMOV UR6, UR7 ;  /* 0x0000000700068c82 */ /* 0x000fe20008000000 */
[----:B------:R-:W-:Y:S02]  /*1570*/  UIMAD UR47, UR4, UR22, UR47 ;  /* 0x00000016042f72a4 */ /* 0x000fe4000f8e022f */
[----:B------:R-:W-:-:S12]  /*1580*/  UIMAD UR46, UR6, UR25, UR46 ;  /* 0x00000019062e72a4 */ /* 0x000fd8000f8e022e */
.L_x_19:
[----:B------:R-:W-:Y:S02]  /*1590*/  UISETP.NE.AND UP1, UPT, UR26, 0x1, UPT ;  /* 0x000000011a00788c */ /* 0x000fe4000bf25270 */
[----:B------:R-:W-:-:S07]  /*15a0*/  UISETP.NE.AND UP0, UPT, UR14, 0x2, UPT ;  /* 0x000000020e00788c */ /* 0x000fce000bf05270 */
[----:B------:R-:W-:Y:S05]  /*15b0*/  BRA.U UP1, `(.L_x_20) ;  /* 0x0000000101447547 */ /* 0x000fea000b800000 */
[----:B------:R-:W1:Y:S01]  /*15c0*/  LDCU.128 UR8, c[0x0][0xb10] ;  /* 0x00016200ff0877ac */ /* 0x000e620008000c00 */
[----:B------:R-:W2:Y:S01]  /*15d0*/  LDCU UR16, c[0x0][0xb0c] ;  /* 0x00016180ff1077ac */ /* 0x000ea20008000800 */
[----:B------:R-:W3:Y:S01]  /*15e0*/  LDCU UR17, c[0x0][0xb20] ;  /* 0x00016400ff1177ac */ /* 0x000ee20008000800 */
[----:B-1----:R-:W-:Y:S02]  /*15f0*/  UIMAD.WIDE.U32 UR6, UR46, UR8, URZ ;  /* 0x000000082e0672a5 */ /* 0x002fe4000f8e00ff */
[----:B------:R-:W-:Y:S02]  /*1600*/  UIMAD.WIDE.U32 UR12, UR47, UR11, URZ ;  /* 0x0000000b2f0c72a5 */ /* 0x000fe4000f8e00ff */
[----:B--2---:R-:W-:-:S03]  /*1610*/  UISETP.NE.AND UP1, UPT, UR16, 0x1, UPT ;  /* 0x000000011000788c */ /* 0x004fc6000bf25270 */
[----:B------:R-:W-:Y:S02]  /*1620*/  UMOV UR6, UR7 ;  /* 0x0000000700067c82 */ /* 0x000fe40008000000 */
[----:B------:R-:W-:Y:S01]  /*1630*/  USHF.R.U32.HI UR6, URZ, UR9, UR6 ;  /* 0x00000009ff067299 */ /* 0x000fe20008011606 */
[----:B------:R-:W-:-:S03]  /*1640*/  UMOV UR4, UR13 ;  /* 0x0000000d00047c82 */ /* 0x000fc60008000000 */
[----:B------:R-:W-:Y:S02]  /*1650*/  USEL UR6, UR46, UR6, !UP1 ;  /* 0x000000062e067287 */ /* 0x000fe4000c800000 */
[----:B------:R-:W-:Y:S02]  /*1660*/  UISETP.NE.AND UP1, UPT, UR10, 0x1, UPT ;  /* 0x000000010a00788c */ /* 0x000fe4000bf25270 */
[----:B---3--:R-:W-:-:S04]  /*1670*/  USHF.R.U32.HI UR4, URZ, UR17, UR4 ;  /* 0x00000011ff047299 */ /* 0x008fc80008011604 */
[----:B------:R-:W-:-:S04]  /*1680*/  USEL UR4, UR47, UR4, !UP1 ;  /* 0x000000042f047287 */ /* 0x000fc8000c800000 */
[----:B------:R-:W-:Y:S02]  /*1690*/  UIADD3 UR7, UPT, UPT, -UR4, UR6, URZ ;  /* 0x0000000604077290 */ /* 0x000fe4000fffe1ff */
[----:B------:R-:W-:Y:S02]  /*16a0*/  UIADD3 UR4, UPT, UPT, UR4, -UR6, URZ ;  /* 0x8000000604047290 */ /* 0x000fe4000fffe0ff */
[----:B------:R-:W-:Y:S02]  /*16b0*/  UIMAD UR47, UR7, UR10, UR47 ;  /* 0x0000000a072f72a4 */ /* 0x000fe4000f8e022f */
[----:B------:R-:W-:-:S12]  /*16c0*/  UIMAD UR46, UR4, UR16, UR46 ;  /* 0x00000010042e72a4 */ /* 0x000fd8000f8e022e */
.L_x_20:
[----:B------:R-:W-:Y:S05]  /*16d0*/  BRA.U !UP6, `(.L_x_21) ;  /* 0x000000010e0c7547 */ /* 0x000fea000b800000 */
[----:B------:R-:W-:Y:S01]  /*16e0*/  UCGABAR_WAIT ;  /* 0x0000000000007dc7 */ /* 0x000fe20008000000 */
[----:B------:R-:W-:Y:S01]  /*16f0*/  CCTL.IVALL ;  /* 0x00000000ff00798f */ /* 0x000fe20002000000 */
[----:B------:R-:W-:Y:S05]  /*1700*/  BRA `(.L_x_22) ;  /* 0x0000000000047947 */ /* 0x000fea0003800000 */
.L_x_21:
[----:B------:R-:W-:Y:S06]  /*1710*/  BAR.SYNC.DEFER_BLOCKING 0x0 ;  /* 0x0000000000007b1d */ /* 0x000fec0000010000 */
.L_x_22:
[----:B------:R-:W-:Y:S05]  /*1720*/  BRA.U UP0, `(.L_x_23) ;  /* 0x0000001500d87547 */ /* 0x000fea000b800000 */
[----:B------:R-:W1:Y:S01]  /*1730*/  LDCU UR7, c[0x0][0x38c] ;  /* 0x00007180ff0777ac */ /* 0x000e620008000800 */
[----:B------:R-:W-:Y:S01]  /*1740*/  PLOP3.LUT P1, PT, PT, PT, UP4, 0x80, 0x8 ;  /* 0x000000000008781c */ /* 0x000fe20003f2f048 */
[----:B------:R-:W-:Y:S01]  /*1750*/  HFMA2 R12, -RZ, RZ, 0, 0 ;  /* 0x00000000ff0c7431 */ /* 0x000fe200000001ff */
[----:B------:R-:W-:Y:S01]  /*1760*/  ISETP.NE.AND P2, PT, R14, RZ, P3 ;  /* 0x000000ff0e00720c */ /* 0x000fe20001f45270 */
[----:B------:R-:W-:Y:S01]  /*1770*/  IMAD.MOV.U32 R0, RZ, RZ, 0x1 ;  /* 0x00000001ff007424 */ /* 0x000fe200078e00ff */
[----:B------:R-:W-:Y:S01]  /*1780*/  PLOP3.LUT P1, PT, P1, PT, PT, 0x8, 0x80 ;  /* 0x000000000080781c */ /* 0x000fe20000f2e170 */
[----:B------:R-:W-:Y:S01]  /*1790*/  IMAD.MOV.U32 R9, RZ, RZ, RZ ;  /* 0x000000ffff097224 */ /* 0x000fe200078e00ff */
[----:B------:R-:W-:Y:S01]  /*17a0*/  MOV R11, 0x1 ;  /* 0x00000001000b7802 */ /* 0x000fe20000000f00 */
[----:B------:R-:W-:Y:S01]  /*17b0*/  IMAD.MOV.U32 R10, RZ, RZ, RZ ;  /* 0x000000ffff0a7224 */ /* 0x000fe200078e00ff */
[----:B------:R-:W2:Y:S01]  /*17c0*/  LDCU UR39, c[0x0][0x370] ;  /* 0x00006e00ff2777ac */ /* 0x000ea20008000800 */
[----:B------:R-:W-:Y:S01]  /*17d0*/  ULOP3.LUT UR48, UR28, 0x1, URZ, 0xc0, !UPT ;  /* 0x000000011c307892 */ /* 0x000fe2000f8ec0ff */
[----:B------:R-:W3:Y:S01]  /*17e0*/  LDCU.64 UR26, c[0x0][0x348] ;  /* 0x00006900ff1a77ac */ /* 0x000ee20008000a00 */
[----:B-1----:R-:W-:-:S02]  /*17f0*/  UIADD3 UR6, UPT, UPT, UR7, 0x3f, URZ ;  /* 0x0000003f07067890 */ /* 0x002fc4000fffe0ff */
[----:B------:R-:W-:Y:S02]  /*1800*/  UIADD3 UR44, UPT, UPT, UR7, 0x7e, URZ ;  /* 0x0000007e072c7890 */ /* 0x000fe4000fffe0ff */
[----:B------:R-:W-:Y:S02]  /*1810*/  USHF.R.S32.HI UR4, URZ, 0x1f, UR6 ;  /* 0x0000001fff047899 */ /* 0x000fe40008011406 */
[----:B------:R-:W-:Y:S02]  /*1820*/  USHF.L.U32 UR45, UR28, 0x7, URZ ;  /* 0x000000071c2d7899 */ /* 0x000fe400080006ff */
[----:B------:R-:W-:Y:S02]  /*1830*/  ULEA.HI UR4, UR4, UR6, URZ, 0x6 ;  /* 0x0000000604047291 */ /* 0x000fe4000f8f30ff */
[----:B------:R-:W-:Y:S02]  /*1840*/  UIADD3 UR6, UPT, UPT, UR7, -0x1, URZ ;  /* 0xffffffff07067890 */ /* 0x000fe4000fffe0ff */
[----:B------:R-:W-:-:S02]  /*1850*/  USHF.R.S32.HI UR41, URZ, 0x6, UR4 ;  /* 0x00000006ff297899 */ /* 0x000fc40008011404 */
[----:B------:R-:W-:Y:S02]  /*1860*/  UISETP.GE.U32.AND UP1, UPT, UR6, -0x7f, UPT ;  /* 0xffffff810600788c */ /* 0x000fe4000bf26070 */
[----:B------:R-:W-:Y:S01]  /*1870*/  UISETP.LT.U32.AND UP0, UPT, UR41, 0xb, UPT ;  /* 0x0000000b2900788c */ /* 0x000fe2000bf01070 */
[----:B------:R-:W1:Y:S03]  /*1880*/  LDCU UR38, c[0x0][0x374] ;  /* 0x00006e80ff2677ac */ /* 0x000e660008000800 */
[----:B------:R-:W-:Y:S02]  /*1890*/  USEL UR40, UR41, 0xb, UP0 ;  /* 0x0000000b29287887 */ /* 0x000fe40008000000 */
[----:B------:R-:W-:Y:S02]  /*18a0*/  UISETP.NE.AND UP0, UPT, UR14, URZ, UPT ;  /* 0x000000ff0e00728c */ /* 0x000fe4000bf05270 */
[----:B------:R-:W-:-:S02]  /*18b0*/  UIADD3 UR4, UPT, UPT, UR40, -0x1, URZ ;  /* 0xffffffff28047890 */ /* 0x000fc4000fffe0ff */
[----:B------:R-:W-:Y:S02]  /*18c0*/  @UP1 UIADD3 UR4, UPT, UPT, UR40, URZ, URZ ;  /* 0x000000ff28041290 */ /* 0x000fe4000fffe0ff */
[----:B------:R-:W-:Y:S02]  /*18d0*/  USEL UR21, UR50, 0x2, UP0 ;  /* 0x0000000232157887 */ /* 0x000fe40008000000 */
[----:B------:R-:W-:Y:S02]  /*18e0*/  UIADD3 UR43, UPT, UPT, UR41, -UR40, URZ ;  /* 0x80000028292b7290 */ /* 0x000fe4000fffe0ff */
[----:B------:R-:W-:Y:S02]  /*18f0*/  UIADD3 UR30, UPT, UPT, UR4, 0x1, URZ ;  /* 0x00000001041e7890 */ /* 0x000fe4000fffe0ff */
[----:B------:R-:W-:Y:S01]  /*1900*/  UIADD3 UR42, UPT, UPT, -UR4, URZ, URZ ;  /* 0x000000ff042a7290 */ /* 0x000fe2000fffe1ff */
[----:B-123--:R-:W-:-:S11]  /*1910*/  UMOV UR7, URZ ;  /* 0x000000ff00077c82 */ /* 0x00efd60008000000 */
.L_x_43:
[----:B------:R-:W-:Y:S01]  /*1920*/  UISETP.NE.AND UP0, UPT, UR5, URZ, UPT ;  /* 0x000000ff0500728c */ /* 0x000fe2000bf05270 */
[----:B------:R-:W1:Y:S08]  /*1930*/  S2UR UR5, SR_CgaCtaId ;  /* 0x00000000000579c3 */ /* 0x000e700000008800 */
[----:B------:R-:W-:Y:S05]  /*1940*/  BRA.U UP0, `(.L_x_24) ;  /* 0x0000000100347547 */ /* 0x000fea000b800000 */
[----:B------:R-:W2:Y:S01]  /*1950*/  S2R R2, SR_CgaCtaId ;  /* 0x0000000000027919 */ /* 0x000ea20000008800 */
[----:B------:R-:W-:-:S04]  /*1960*/  MOV R3, 0x400 ;  /* 0x0000040000037802 */ /* 0x000fc80000000f00 */
[----:B--2---:R-:W-:Y:S02]  /*1970*/  LEA R2, R2, R3, 0x18 ;  /* 0x0000000302027211 */ /* 0x004fe400078ec0ff */
[----:B------:R-:W-:-:S03]  /*1980*/  SHF.L.U32 R3, R11, 0x1f, RZ ;  /* 0x0000001f0b037819 */ /* 0x000fc600000006ff */
[----:B------:R-:W-:-:S04]  /*1990*/  IMAD R2, R10, 0x8, R2 ;  /* 0x000000080a027824 */ /* 0x000fc800078e0202 */
[----:B------:R-:W2:Y:S02]  /*19a0*/  SYNCS.PHASECHK.TRANS64.TRYWAIT P0, [R2+URZ+0x120], R3 ;  /* 0x00012003020075a7 */ /* 0x000ea400080011ff */
[----:B--2---:R-:W-:Y:S05]  /*19b0*/  @!P0 BRA `(.L_x_25) ;  /* 0x000000a000748947 */ /* 0x004fea0003800000 */
.L_x_124:
[----:B------:R2:W-:Y:S02]  /*19c0*/  SYNCS.ARRIVE.TRANS64.A1T0 RZ, [R2+URZ+0x110], RZ ;  /* 0x000110ff02ff79a7 */ /* 0x0005e400081000ff */
[----:B--2---:R-:W-:-:S05]  /*19d0*/  VIADD R2, R10, 0x1 ;  /* 0x000000010a027836 */ /* 0x004fca0000000000 */
[----:B------:R-:W-:-:S04]  /*19e0*/  ISETP.NE.AND P0, PT, R2, 0x2, PT ;  /* 0x000000020200780c */ /* 0x000fc80003f05270 */
[----:B------:R-:W-:Y:S02]  /*19f0*/  SEL R3, RZ, 0x1, P0 ;  /* 0x00000001ff037807 */ /* 0x000fe40000000000 */
[----:B------:R-:W-:Y:S02]  /*1a00*/  SEL R10, R2, RZ, P0 ;  /* 0x000000ff020a7207 */ /* 0x000fe40000000000 */
[----:B------:R-:W-:-:S07]  /*1a10*/  LOP3.LUT R11, R11, R3, RZ, 0x3c, !PT ;  /* 0x000000030b0b7212 */ /* 0x000fce00078e3cff */
.L_x_24:
[----:B------:R-:W-:Y:S01]  /*1a20*/  UMOV UR4, 0x400 ;  /* 0x0000040000047882 */ /* 0x000fe20000000000 */
[----:B------:R-:W-:Y:S01]  /*1a30*/  SHF.L.U32 R2, R0, 0x1f, RZ ;  /* 0x0000001f00027819 */ /* 0x000fe200000006ff */
[----:B-1----:R-:W-:Y:S02]  /*1a40*/  ULEA UR4, UR5, UR4, 0x18 ;  /* 0x0000000405047291 */ /* 0x002fe4000f8ec0ff */
[----:B------:R-:W-:Y:S02]  /*1a50*/  UISETP.GE.U32.AND UP0, UPT, UR44, 0x7f, UPT ;  /* 0x0000007f2c00788c */ /* 0x000fe4000bf06070 */
[----:B------:R-:W-:Y:S02]  /*1a60*/  ULEA UR6, UR7, UR4, 0x3 ;  /* 0x0000000407067291 */ /* 0x000fe4000f8e18ff */
[----:B------:R-:W-:Y:S01]  /*1a70*/  ULEA UR11, UR47, UR48, 0x1 ;  /* 0x000000302f0b7291 */ /* 0x000fe2000f8e08ff */
[----:B------:R-:W-:-:S03]  /*1a80*/  UMOV UR13, URZ ;  /* 0x000000ff000d7c82 */ /* 0x000fc60008000000 */
[----:B------:R-:W-:-:S03]  /*1a90*/  UIMAD UR11, UR11, 0x70, URZ ;  /* 0x000000700b0b78a4 */ /* 0x000fc6000f8e02ff */
[----:B------:R1:W2:Y:S01]  /*1aa0*/  SYNCS.PHASECHK.TRANS64.TRYWAIT P0, [UR6+0x58], R2 ;  /* 0x00005802ff0075a7 */ /* 0x0002a20008001106 */
[----:B------:R-:W-:-:S04]  /*1ab0*/  ULEA.HI UR6, UR46, UR46, URZ, 0x1 ;  /* 0x0000002e2e067291 */ /* 0x000fc8000f8f08ff */
[----:B------:R-:W-:-:S04]  /*1ac0*/  USHF.L.U32 UR6, UR6, 0x7, URZ ;  /* 0x0000000706067899 */ /* 0x000fc800080006ff */
[----:B------:R-:W-:-:S04]  /*1ad0*/  ULOP3.LUT UR35, UR6, 0xffffff00, URZ, 0xc0, !UPT ;  /* 0xffffff0006237892 */ /* 0x000fc8000f8ec0ff */
[----:B------:R-:W-:Y:S01]  /*1ae0*/  ULOP3.LUT UR35, UR35, 0x80, UR45, 0xf8, !UPT ;  /* 0x0000008023237892 */ /* 0x000fe2000f8ef82d */
[----:B------:R-:W-:Y:S11]  /*1af0*/  BRA.U !UP0, `(.L_x_26) ;  /* 0x0000000108c07547 */ /* 0x000ff6000b800000 */
[----:B------:R-:W-:Y:S01]  /*1b00*/  UMOV UR14, UR42 ;  /* 0x0000002a000e7c82 */ /* 0x000fe20008000000 */
[----:B------:R-:W-:Y:S01]  /*1b10*/  UMOV UR6, UR7 ;  /* 0x0000000700067c82 */ /* 0x000fe20008000000 */
[----:B------:R-:W-:-:S05]  /*1b20*/  UMOV UR34, URZ ;  /* 0x000000ff00227c82 */ /* 0x000fca0008000000 */
.L_x_32:
[----:B--2---:R-:W-:Y:S01]  /*1b30*/  @P3 MOV R3, 0x7800 ;  /* 0x0000780000033802 */ /* 0x004fe20000000f00 */
[----:B------:R-:W-:Y:S01]  /*1b40*/  ULEA UR33, UR6, UR4, 0x3 ;  /* 0x0000000406217291 */ /* 0x000fe2000f8e18ff */
[----:B--234-:R-:W-:Y:S11]  /*1b50*/  @P0 BRA `(.L_x_27) ;  /* 0x00000000000c0947 */ /* 0x01cff60003800000 */
[----:B-1----:R-:W-:Y:S04]  /*1b60*/  SHF.L.U32 R2, R0, 0x1f, RZ ;  /* 0x0000001f00027819 */ /* 0x002fe800000006ff */
[----:B------:R-:W1:Y:S02]  /*1b70*/  SYNCS.PHASECHK.TRANS64.TRYWAIT P0, [UR33+0x58], R2 ;  /* 0x00005802ff0075a7 */ /* 0x000e640008001121 */
[----:B-1----:R-:W-:Y:S05]  /*1b80*/  @!P0 BRA `(.L_x_28) ;  /* 0x000000a000148947 */ /* 0x002fea0003800000 */
.L_x_27:
[----:B------:R2:W-:Y:S01]  /*1b90*/  @P3 SYNCS.ARRIVE.TRANS64 RZ, [UR33], R3 ;  /* 0x00000003ffff39a7 */ /* 0x0005e20008000021 */
[----:B------:R-:W-:Y:S02]  /*1ba0*/  ULOP3.LUT UR7, UR21, 0x2, URZ, 0xfc, !UPT ;  /* 0x0000000215077892 */ /* 0x000fe4000f8efcff */
[----:B------:R-:W-:Y:S02]  /*1bb0*/  UIADD3 UR14, UPT, UPT, UR14, 0x1, URZ ;  /* 0x000000010e0e7890 */ /* 0x000fe4000fffe0ff */
[----:B------:R-:W-:Y:S02]  /*1bc0*/  UISETP.NE.AND UP0, UPT, UR7, 0x2, UPT ;  /* 0x000000020700788c */ /* 0x000fe4000bf05270 */
[----:B------:R-:W-:Y:S07]  /*1bd0*/  UISETP.NE.AND UP2, UPT, UR14, 0x1, UPT ;  /* 0x000000010e00788c */ /* 0x000fee000bf45270 */
[----:B------:R-:W-:Y:S05]  /*1be0*/  BRA.U UP0, `(.L_x_29) ;  /* 0x0000000100047547 */ /* 0x000fea000b800000 */
[----:B------:R-:W-:Y:S05]  /*1bf0*/  BPT.TRAP 0x1 ;  /* 0x000000040000795c */ /* 0x000fea0000300000 */
.L_x_29:
[----:B------:R-:W-:Y:S04]  /*1c00*/  BSSY.RECONVERGENT B0, `(.L_x_30) ;  /* 0x0000003000007945 */ /* 0x000fe80003800200 */
[----:B------:R-:W-:Y:S05]  /*1c10*/  @!P2 BRA `(.L_x_31) ;  /* 0x000000000004a947 */ /* 0x000fea0003800000 */
[----:B------:R-:W-:Y:S05]  /*1c20*/  BPT.TRAP 0x1 ;  /* 0x000000040000795c */ /* 0x000fea0000300000 */
.L_x_31:
[----:B------:R-:W-:Y:S05]  /*1c30*/  BSYNC.RECONVERGENT B0 ;  /* 0x0000000000007941 */ /* 0x000fea0003800200 */
.L_x_30:
[----:B------:R-:W-:Y:S02]  /*1c40*/  UIADD3 UR7, UPT, UPT, UR6, 0x1, URZ ;  /* 0x0000000106077890 */ /* 0x000fe4000fffe0ff */
[----:B------:R-:W-:Y:S02]  /*1c50*/  UIADD3 UR18, UP1, UPT, UR26, 0x80, URZ ;  /* 0x000000801a127890 */ /* 0x000fe4000ff3e0ff */
[----:B------:R-:W-:Y:S02]  /*1c60*/  UISETP.NE.AND UP0, UPT, UR7, 0xb, UPT ;  /* 0x0000000b0700788c */ /* 0x000fe4000bf05270 */
[----:B------:R-:W-:Y:S02]  /*1c70*/  ULEA UR32, UR6, UR4, 0xd ;  /* 0x0000000406207291 */ /* 0x000fe4000f8e68ff */
[----:B------:R-:W-:Y:S02]  /*1c80*/  USEL UR9, URZ, 0x1, UP0 ;  /* 0x00000001ff097887 */ /* 0x000fe40008000000 */
[----:B------:R-:W-:Y:S02]  /*1c90*/  USEL UR7, UR7, URZ, UP0 ;  /* 0x000000ff07077287 */ /* 0x000fe40008000000 */
[----:B------:R-:W-:Y:S02]  /*1ca0*/  ULOP3.LUT UR33, UR33, 0xfefffff8, URZ, 0xc0, !UPT ;  /* 0xfefffff821217892 */ /* 0x000fe4000f8ec0ff */
[----:B------:R-:W-:Y:S01]  /*1cb0*/  ULEA UR8, UR7, UR4, 0x3 ;  /* 0x0000000407087291 */ /* 0x000fe2000f8e18ff */
[----:B------:R-:W-:Y:S01]  /*1cc0*/  LOP3.LUT R0, R0, UR9, RZ, 0x3c, !PT ;  /* 0x0000000900007c12 */ /* 0x000fe2000f8e3cff */
[----:B------:R-:W-:Y:S02]  /*1cd0*/  UIADD3.X UR19, UPT, UPT, URZ, UR27, URZ, UP1, !UPT ;  /* 0x0000001bff137290 */ /* 0x000fe40008ffe4ff */
[----:B------:R-:W-:Y:S01]  /*1ce0*/  UIADD3 UR32, UPT, UPT, UR32, 0xe300, URZ ;  /* 0x0000e30020207890 */ /* 0x000fe2000fffe0ff */
[----:B-1----:R-:W-:Y:S01]  /*1cf0*/  SHF.L.U32 R2, R0, 0x1f, RZ ;  /* 0x0000001f00027819 */ /* 0x002fe200000006ff */
[----:B------:R-:W-:Y:S01]  /*1d00*/  UIADD3 UR16, UP0, UPT, UR26, 0x180, URZ ;  /* 0x000001801a107890 */ /* 0x000fe2000ff1e0ff */
[----:B------:R-:W-:Y:S02]  /*1d10*/  UMOV UR22, 0x0 ;  /* 0x0000000000167882 */ /* 0x000fe40000000000 */
[----:B------:R3:W4:Y:S01]  /*1d20*/  SYNCS.PHASECHK.TRANS64.TRYWAIT P0, [UR8+0x58], R2 ;  /* 0x00005802ff0075a7 */ /* 0x0007220008001108 */
[----:B------:R-:W-:Y:S01]  /*1d30*/  UMOV UR23, 0x10000000 ;  /* 0x1000000000177882 */ /* 0x000fe20000000000 */
[----:B------:R-:W-:Y:S02]  /*1d40*/  UIADD3.X UR17, UPT, UPT, URZ, UR27, URZ, UP0, !UPT ;  /* 0x0000001bff117290 */ /* 0x000fe400087fe4ff */
[----:B------:R1:W-:Y:S01]  /*1d50*/  UTMALDG.3D.2CTA [UR32], [UR18], desc[UR22] ;  /* 0x00001620120075b4 */ /* 0x0003e20008211000 */
[----:B------:R-:W-:Y:S01]  /*1d60*/  UIMAD UR8, UR6, 0x1c00, UR4 ;  /* 0x00001c00060878a4 */ /* 0x000fe2000f8e0204 */
[----:B------:R-:W-:Y:S01]  /*1d70*/  UMOV UR10, UR34 ;  /* 0x00000022000a7c82 */ /* 0x000fe20008000000 */
[----:B------:R-:W-:Y:S02]  /*1d80*/  UMOV UR12, UR36 ;  /* 0x00000024000c7c82 */ /* 0x000fe40008000000 */
[----:B------:R-:W-:Y:S01]  /*1d90*/  UIADD3 UR8, UPT, UPT, UR8, 0x24300, URZ ;  /* 0x0002430008087890 */ /* 0x000fe2000fffe0ff */
[----:B------:R-:W-:Y:S01]  /*1da0*/  UMOV UR9, UR33 ;  /* 0x0000002100097c82 */ /* 0x000fe20008000000 */
[----:B------:R-:W-:Y:S01]  /*1db0*/  UMOV UR13, UR30 ;  /* 0x0000001e000d7c82 */ /* 0x000fe20008000000 */
[----:B------:R-:W-:Y:S06]  /*1dc0*/  UMOV UR6, UR7 ;  /* 0x0000000700067c82 */ /* 0x000fec0008000000 */
[----:B------:R3:W-:Y:S01]  /*1dd0*/  UTMALDG.3D.2CTA [UR8], [UR16], desc[UR22] ;  /* 0x00001608100075b4 */ /* 0x0007e20008211000 */
[----:B-1----:R-:W-:Y:S01]  /*1de0*/  UIADD3 UR34, UPT, UPT, UR34, 0x40, URZ ;  /* 0x0000004022227890 */ /* 0x002fe2000fffe0ff */
[----:B------:R-:W-:Y:S11]  /*1df0*/  BRA.U UP2, `(.L_x_32) ;  /* 0xfffffffd024c7547 */ /* 0x000ff6000b83ffff */
.L_x_26:
[----:B------:R-:W-:Y:S01]  /*1e00*/  ULEA UR6, UR7, UR4, 0x3 ;  /* 0x0000000407067291 */ /* 0x000fe2000f8e18ff */
[----:B-1-3--:R-:W-:Y:S01]  /*1e10*/  SHF.L.U32 R2, R0, 0x1f, RZ ;  /* 0x0000001f00027819 */ /* 0x00afe200000006ff */
[----:B------:R-:W-:Y:S01]  /*1e20*/  @!P1 SYNCS.ARRIVE.TRANS64.A1T0 RZ, [UR4+0xc8], RZ ;  /* 0x0000c8ffffff99a7 */ /* 0x000fe20008100004 */
[----:B------:R-:W-:-:S06]  /*1e30*/  UISETP.GT.AND UP0, UPT, UR41, UR40, UPT ;  /* 0x000000282900728c */ /* 0x000fcc000bf04270 */
[----:B--2-4-:R1:W2:Y:S03]  /*1e40*/  SYNCS.PHASECHK.TRANS64.TRYWAIT P0, [UR6+0x58], R2 ;  /* 0x00005802ff0075a7 */ /* 0x0142a60008001106 */
[----:B------:R-:W-:Y:S05]  /*1e50*/  BRA.U !UP0, `(.L_x_33) ;  /* 0x0000000108c07547 */ /* 0x000fea000b800000 */
[----:B------:R-:W-:Y:S01]  /*1e60*/  UIADD3 UR14, UPT, UPT, UR43, UR13, URZ ;  /* 0x0000000d2b0e7290 */ /* 0x000fe2000fffe0ff */
[----:B------:R-:W-:-:S11]  /*1e70*/  UMOV UR6, UR7 ;  /* 0x0000000700067c82 */ /* 0x000fd60008000000 */
.L_x_39:
[----:B--2---:R-:W-:Y:S01]  /*1e80*/  @P3 MOV R3, 0x7800 ;  /* 0x0000780000033802 */ /* 0x004fe20000000f00 */
[----:B------:R-:W-:Y:S01]  /*1e90*/  ULEA UR17, UR6, UR4, 0x3 ;  /* 0x0000000406117291 */ /* 0x000fe2000f8e18ff */
[----:B--2-4-:R-:W-:Y:S11]  /*1ea0*/  @P0 BRA `(.L_x_34) ;  /* 0x00000000000c0947 */ /* 0x014ff60003800000 */
[----:B-1----:R-:W-:Y:S04]  /*1eb0*/  SHF.L.U32 R2, R0, 0x1f, RZ ;  /* 0x0000001f00027819 */ /* 0x002fe800000006ff */
[----:B------:R-:W1:Y:S02]  /*1ec0*/  SYNCS.PHASECHK.TRANS64.TRYWAIT P0, [UR17+0x58], R2 ;  /* 0x00005802ff0075a7 */ /* 0x000e640008001111 */
[----:B-1----:R-:W-:Y:S05]  /*1ed0*/  @!P0 BRA `(.L_x_35) ;  /* 0x0000009c00588947 */ /* 0x002fea0003800000 */
.L_x_34:
[----:B------:R2:W-:Y:S01]  /*1ee0*/  @P3 SYNCS.ARRIVE.TRANS64 RZ, [UR17], R3 ;  /* 0x00000003ffff39a7 */ /* 0x0005e20008000011 */
[----:B------:R-:W-:Y:S04]  /*1ef0*/  ULOP3.LUT UR7, UR21, 0x2, URZ, 0xfc, !UPT ;  /* 0x0000000215077892 */ /* 0x000fe8000f8efcff */
[----:B------:R-:W-:Y:S09]  /*1f00*/  UISETP.NE.AND UP0, UPT, UR7, 0x2, UPT ;  /* 0x000000020700788c */ /* 0x000ff2000bf05270 */
[----:B------:R-:W-:Y:S05]  /*1f10*/  BRA.U UP0, `(.L_x_36) ;  /* 0x0000000100047547 */ /* 0x000fea000b800000 */
[----:B------:R-:W-:Y:S05]  /*1f20*/  BPT.TRAP 0x1 ;  /* 0x000000040000795c */ /* 0x000fea0000300000 */
.L_x_36:
[----:B------:R-:W-:Y:S04]  /*1f30*/  BSSY.RECONVERGENT B0, `(.L_x_37) ;  /* 0x0000003000007945 */ /* 0x000fe80003800200 */
[----:B------:R-:W-:Y:S05]  /*1f40*/  @!P2 BRA `(.L_x_38) ;  /* 0x000000000004a947 */ /* 0x000fea0003800000 */
[----:B------:R-:W-:Y:S05]  /*1f50*/  BPT.TRAP 0x1 ;  /* 0x000000040000795c */ /* 0x000fea0000300000 */
.L_x_38:
[----:B------:R-:W-:Y:S05]  /*1f60*/  BSYNC.RECONVERGENT B0 ;  /* 0x0000000000007941 */ /* 0x000fea0003800200 */
.L_x_37:
[----:B------:R-:W-:Y:S02]  /*1f70*/  UIADD3 UR7, UPT, UPT, UR6, 0x1, URZ ;  /* 0x0000000106077890 */ /* 0x000fe4000fffe0ff */
[----:B------:R-:W-:Y:S02]  /*1f80*/  ULEA UR16, UR6, UR4, 0xd ;  /* 0x0000000406107291 */ /* 0x000fe4000f8e68ff */
[----:B------:R-:W-:Y:S02]  /*1f90*/  UISETP.NE.AND UP0, UPT, UR7, 0xb, UPT ;  /* 0x0000000b0700788c */ /* 0x000fe4000bf05270 */
[----:B------:R-:W-:Y:S02]  /*1fa0*/  UIADD3 UR24, UP1, UPT, UR26, 0x80, URZ ;  /* 0x000000801a187890 */ /* 0x000fe4000ff3e0ff */
[----:B------:R-:W-:Y:S02]  /*1fb0*/  USEL UR9, URZ, 0x1, UP0 ;  /* 0x00000001ff097887 */ /* 0x000fe40008000000 */
[----:B------:R-:W-:Y:S02]  /*1fc0*/  USEL UR7, UR7, URZ, UP0 ;  /* 0x000000ff07077287 */ /* 0x000fe40008000000 */
[----:B------:R-:W-:Y:S02]  /*1fd0*/  ULOP3.LUT UR17, UR17, 0xfefffff8, URZ, 0xc0, !UPT ;  /* 0xfefffff811117892 */ /* 0x000fe4000f8ec0ff */
[----:B------:R-:W-:Y:S01]  /*1fe0*/  ULEA UR8, UR7, UR4, 0x3 ;  /* 0x0000000407087291 */ /* 0x000fe2000f8e18ff */
[----:B------:R-:W-:Y:S01]  /*1ff0*/  LOP3.LUT R0, R0, UR9, RZ, 0x3c, !PT ;  /* 0x0000000900007c12 */ /* 0x000fe2000f8e3cff */
[----:B------:R-:W-:Y:S02]  /*2000*/  USHF.L.U32 UR18, UR13, 0x6, URZ ;  /* 0x000000060d127899 */ /* 0x000fe400080006ff */
[----:B------:R-:W-:Y:S01]  /*2010*/  UIADD3 UR16, UPT, UPT, UR16, 0xe300, URZ ;  /* 0x0000e30010107890 */ /* 0x000fe2000fffe0ff */
[----:B-1----:R-:W-:Y:S01]  /*2020*/  SHF.L.U32 R2, R0, 0x1f, RZ ;  /* 0x0000001f00027819 */ /* 0x002fe200000006ff */
[----:B------:R-:W-:Y:S02]  /*2030*/  UIADD3.X UR25, UPT, UPT, URZ, UR27, URZ, UP1, !UPT ;  /* 0x0000001bff197290 */ /* 0x000fe40008ffe4ff */
[----:B------:R-:W-:Y:S01]  /*2040*/  UIADD3 UR22, UP0, UPT, UR26, 0x180, URZ ;  /* 0x000001801a167890 */ /* 0x000fe2000ff1e0ff */
[----:B------:R3:W4:Y:S01]  /*2050*/  SYNCS.PHASECHK.TRANS64.TRYWAIT P0, [UR8+0x58], R2 ;  /* 0x00005802ff0075a7 */ /* 0x0007220008001108 */
[----:B------:R-:W-:Y:S02]  /*2060*/  UIMAD UR8, UR6, 0x1c00, UR4 ;  /* 0x00001c00060878a4 */ /* 0x000fe4000f8e0204 */
[----:B------:R-:W-:Y:S01]  /*2070*/  UIADD3.X UR23, UPT, UPT, URZ, UR27, URZ, UP0, !UPT ;  /* 0x0000001bff177290 */ /* 0x000fe200087fe4ff */
[----:B------:R-:W-:Y:S01]  /*2080*/  UMOV UR28, 0x0 ;  /* 0x00000000001c7882 */ /* 0x000fe20000000000 */
[----:B------:R-:W-:Y:S01]  /*2090*/  UMOV UR29, 0x10000000 ;  /* 0x10000000001d7882 */ /* 0x000fe20000000000 */
[----:B------:R-:W-:Y:S01]  /*20a0*/  UMOV UR19, UR35 ;  /* 0x0000002300137c82 */ /* 0x000fe20008000000 */
[----:B------:R-:W-:Y:S01]  /*20b0*/  UMOV UR20, UR36 ;  /* 0x0000002400147c82 */ /* 0x000fe20008000000 */
[----:B------:R-:W-:Y:S01]  /*20c0*/  UIADD3 UR8, UPT, UPT, UR8, 0x24300, URZ ;  /* 0x0002430008087890 */ /* 0x000fe2000fffe0ff */
[----:B------:R3:W-:Y:S01]  /*20d0*/  UTMALDG.3D.2CTA [UR16], [UR24], desc[UR28] ;  /* 0x00001c10180075b4 */ /* 0x0007e20008211000 */
[----:B------:R-:W-:Y:S01]  /*20e0*/  UIADD3 UR13, UPT, UPT, UR13, 0x1, URZ ;  /* 0x000000010d0d7890 */ /* 0x000fe2000fffe0ff */
[----:B------:R-:W-:Y:S01]  /*20f0*/  UMOV UR12, UR36 ;  /* 0x00000024000c7c82 */ /* 0x000fe20008000000 */
[----:B------:R-:W-:Y:S01]  /*2100*/  UMOV UR9, UR17 ;  /* 0x0000001100097c82 */ /* 0x000fe20008000000 */
[----:B------:R-:W-:Y:S01]  /*2110*/  UMOV UR10, UR18 ;  /* 0x00000012000a7c82 */ /* 0x000fe20008000000 */
[----:B------:R-:W-:Y:S03]  /*2120*/  UISETP.NE.AND UP0, UPT, UR13, UR14, UPT ;  /* 0x0000000e0d00728c */ /* 0x000fe6000bf05270 */
[----:B------:R3:W-:Y:S01]  /*2130*/  UTMALDG.3D.2CTA [UR8], [UR22], desc[UR28] ;  /* 0x00001c08160075b4 */ /* 0x0007e20008211000 */
[----:B------:R-:W-:Y:S05]  /*2140*/  UMOV UR6, UR7 ;  /* 0x0000000700067c82 */ /* 0x000fea0008000000 */
[----:B---3--:R-:W-:Y:S05]  /*2150*/  BRA.U UP0, `(.L_x_39) ;  /* 0xfffffffd00487547 */ /* 0x008fea000b83ffff */
.L_x_33:
[C---:B--2---:R-:W-:Y:S01]  /*2160*/  LEA R3, R9.reuse, UR4, 0x3 ;  /* 0x0000000409037c11 */ /* 0x044fe2000f8e18ff */
[----:B------:R-:W-:Y:S01]  /*2170*/  NOP ;  /* 0x0000000000007918 */ /* 0x000fe20000000000 */
[----:B-1----:R-:W-:Y:S02]  /*2180*/  SHF.L.U32 R2, R12, 0x1f, RZ ;  /* 0x0000001f0c027819 */ /* 0x002fe400000006ff */
[----:B------:R-:W-:Y:S02]  /*2190*/  LEA R4, R9, UR4, 0x4 ;  /* 0x0000000409047c11 */ /* 0x000fe4000f8e20ff */
[----:B----4-:R-:W1:Y:S02]  /*21a0*/  SYNCS.PHASECHK.TRANS64.TRYWAIT P0, [R3+URZ+0xd0], R2 ;  /* 0x0000d002030075a7 */ /* 0x010e6400080011ff */
[----:B-1----:R-:W-:Y:S05]  /*21b0*/  @!P0 BRA `(.L_x_40) ;  /* 0x0000009800b88947 */ /* 0x002fea0003800000 */
.L_x_127:
[----:B------:R-:W2:Y:S01]  /*21c0*/  LDS.128 R4, [R4+0x140] ;  /* 0x0001400004047984 */ /* 0x000ea20000000c00 */
[----:B------:R-:W-:Y:S01]  /*21d0*/  UISETP.GE.AND UP0, UPT, UR15, 0x1, UPT ;  /* 0x000000010f00788c */ /* 0x000fe2000bf06270 */
[----:B------:R-:W-:Y:S01]  /*21e0*/  @!PT LDS RZ, [RZ] ;  /* 0x00000000fffff984 */ /* 0x000fe20000000800 */
[----:B------:R-:W-:Y:S01]  /*21f0*/  @!PT LDS RZ, [RZ] ;  /* 0x00000000fffff984 */ /* 0x000fe20000000800 */
[----:B------:R-:W-:Y:S01]  /*2200*/  @!PT LDS RZ, [RZ] ;  /* 0x00000000fffff984 */ /* 0x000fe20000000800 */
[----:B------:R-:W-:Y:S01]  /*2210*/  @!PT LDS RZ, [RZ] ;  /* 0x00000000fffff984 */ /* 0x000fe20000000800 */
[----:B------:R3:W-:Y:S06]  /*2220*/  MEMBAR.ALL.CTA ;  /* 0x0000000000007992 */ /* 0x0007ec0000008000 */
[----:B---3--:R-:W3:Y:S01]  /*2230*/  FENCE.VIEW.ASYNC.S ;  /* 0x00000000000073c6 */ /* 0x008ee20000000000 */
[----:B--2---:R-:W-:-:S13]  /*2240*/  LOP3.LUT P0, RZ, R6, 0x1, RZ, 0xc0, !PT ;  /* 0x0000000106ff7812 */ /* 0x004fda000780c0ff */
[----:B---3--:R-:W-:Y:S01]  /*2250*/  VOTEU.ANY UP1, P0 ;  /* 0x0000000000ff7886 */ /* 0x008fe20000020100 */
[----:B------:R-:W-:-:S13]  /*2260*/  PLOP3.LUT P0, PT, PT, PT, UP1, 0x80, 0x8 ;  /* 0x000000000008781c */ /* 0x000fda0003f0f018 */
[----:B-1----:R-:W-:Y:S02]  /*2270*/  @P0 LOP3.LUT R2, R5, 0xffff, RZ, 0xc0, !PT ;  /* 0x0000ffff05020812 */ /* 0x002fe400078ec0ff */
[----:B------:R-:W-:Y:S02]  /*2280*/  @P0 MOV R8, R4 ;  /* 0x0000000400080202 */ /* 0x000fe40000000f00 */
[----:B------:R-:W-:Y:S01]  /*2290*/  @P0 R2UR UR8, R2 ;  /* 0x00000000020802ca */ /* 0x000fe200000e0000 */
[----:B------:R-:W-:Y:S01]  /*22a0*/  VIADD R2, R3, 0xe0 ;  /* 0x000000e003027836 */ /* 0x000fe20000000000 */
[----:B------:R-:W-:Y:S02]  /*22b0*/  @P0 SHF.R.U32.HI R4, RZ, 0x10, R5 ;  /* 0x00000010ff040819 */ /* 0x000fe40000011605 */
[----:B------:R-:W-:Y:S02]  /*22c0*/  @P0 R2UR UR9, R8 ;  /* 0x00000000080902ca */ /* 0x000fe400000e0000 */
[----:B------:R-:W-:-:S02]  /*22d0*/  PRMT R2, RZ, 0x654, R2 ;  /* 0x00000654ff027816 */ /* 0x000fc40000000002 */
[----:B------:R-:W-:Y:S02]  /*22e0*/  @P0 R2UR UR6, R4 ;  /* 0x00000000040602ca */ /* 0x000fe400000e0000 */
[----:B------:R1:W-:Y:S03]  /*22f0*/  SYNCS.ARRIVE.TRANS64.RED.A1T0 RZ, [R2+URZ], RZ ;  /* 0x000000ff02ff79a7 */ /* 0x0003e600081004ff */
[----:B------:R-:W-:-:S04]  /*2300*/  @UP1 UMOV UR31, UR8 ;  /* 0x00000008001f1c82 */ /* 0x000fc80008000000 */
[----:B------:R-:W-:-:S04]  /*2310*/  @UP1 UMOV UR37, UR9 ;  /* 0x0000000900251c82 */ /* 0x000fc80008000000 */
[----:B------:R-:W-:Y:S01]  /*2320*/  @UP1 UMOV UR36, UR6 ;  /* 0x0000000600241c82 */ /* 0x000fe20008000000 */
[----:B------:R-:W-:Y:S05]  /*2330*/  BRA.U !UP0, `(.L_x_41) ;  /* 0x0000000108d47547 */ /* 0x000fea000b800000 */
[----:B------:R-:W2:Y:S01]  /*2340*/  LDCU.128 UR16, c[0x0][0xb10] ;  /* 0x00016200ff1077ac */ /* 0x000ea20008000c00 */
[----:B------:R-:W3:Y:S01]  /*2350*/  LDCU UR14, c[0x0][0xb20] ;  /* 0x00016400ff0e77ac */ /* 0x000ee20008000800 */
[----:B------:R-:W4:Y:S01]  /*2360*/  LDCU UR20, c[0x0][0xb0c] ;  /* 0x00016180ff1477ac */ /* 0x000f220008000800 */
[----:B------:R-:W1:Y:S01]  /*2370*/  LDCU.64 UR10, c[0x0][0xb28] ;  /* 0x00016500ff0a77ac */ /* 0x000e620008000a00 */
[----:B------:R-:W-:Y:S02]  /*2380*/  UISETP.NE.AND UP3, UPT, UR15, 0x1, UPT ;  /* 0x000000010f00788c */ /* 0x000fe4000bf65270 */
[----:B--2---:R-:W-:Y:S02]  /*2390*/  UIMAD.WIDE.U32 UR12, UR38, UR19, URZ ;  /* 0x00000013260c72a5 */ /* 0x004fe4000f8e00ff */
[----:B------:R-:W-:Y:S02]  /*23a0*/  UIMAD.WIDE.U32 UR8, UR39, UR16, URZ ;  /* 0x00000010270872a5 */ /* 0x000fe4000f8e00ff */
[----:B------:R-:W-:-:S02]  /*23b0*/  UISETP.NE.AND UP0, UPT, UR18, 0x1, UPT ;  /* 0x000000011200788c */ /* 0x000fc4000bf05270 */
[----:B------:R-:W-:Y:S01]  /*23c0*/  UIMAD.WIDE.U32 UR24, UR31, UR19, URZ ;  /* 0x000000131f1872a5 */ /* 0x000fe2000f8e00ff */
[----:B------:R-:W-:Y:S02]  /*23d0*/  UMOV UR12, UR13 ;  /* 0x0000000d000c7c82 */ /* 0x000fe40008000000 */
[----:B------:R-:W-:Y:S01]  /*23e0*/  UMOV UR8, UR9 ;  /* 0x0000000900087c82 */ /* 0x000fe20008000000 */
[----:B---3--:R-:W-:Y:S02]  /*23f0*/  USHF.R.U32.HI UR12, URZ, UR14, UR12 ;  /* 0x0000000eff0c7299 */ /* 0x008fe4000801160c */
[----:B------:R-:W-:Y:S02]  /*2400*/  USHF.R.U32.HI UR9, URZ, UR17, UR8 ;  /* 0x00000011ff097299 */ /* 0x000fe40008011608 */
[----:B----4-:R-:W-:Y:S02]  /*2410*/  UISETP.NE.AND UP2, UPT, UR20, 0x1, UPT ;  /* 0x000000011400788c */ /* 0x010fe4000bf45270 */
[----:B------:R-:W-:-:S02]  /*2420*/  USEL UR8, UR38, UR12, !UP0 ;  /* 0x0000000c26087287 */ /* 0x000fc4000c000000 */
[----:B------:R-:W-:Y:S02]  /*2430*/  USEL UR9, UR39, UR9, !UP2 ;  /* 0x0000000927097287 */ /* 0x000fe4000d000000 */
[----:B-1----:R-:W-:Y:S01]  /*2440*/  UIMAD.WIDE.U32 UR12, UR8, UR10, URZ ;  /* 0x0000000a080c72a5 */ /* 0x002fe2000f8e00ff */
[----:B------:R-:W-:Y:S01]  /*2450*/  UMOV UR6, UR25 ;  /* 0x0000001900067c82 */ /* 0x000fe20008000000 */
[----:B------:R-:W-:Y:S02]  /*2460*/  UIMAD.WIDE.U32 UR22, UR37, UR16, URZ ;  /* 0x00000010251672a5 */ /* 0x000fe4000f8e00ff */
[----:B------:R-:W-:-:S03]  /*2470*/  UIMAD.WIDE.U32 UR24, UR9, UR10, URZ ;  /* 0x0000000a091872a5 */ /* 0x000fc6000f8e00ff */
[----:B------:R-:W-:Y:S01]  /*2480*/  UMOV UR12, UR13 ;  /* 0x0000000d000c7c82 */ /* 0x000fe20008000000 */
[----:B------:R-:W-:Y:S02]  /*2490*/  USHF.R.U32.HI UR6, URZ, UR14, UR6 ;  /* 0x0000000eff067299 */ /* 0x000fe40008011606 */
[----:B------:R-:W-:Y:S01]  /*24a0*/  @UP3 USHF.R.U32.HI UR8, URZ, UR11, UR12 ;  /* 0x0000000bff083299 */ /* 0x000fe2000801160c */
[----:B------:R-:W-:Y:S01]  /*24b0*/  UMOV UR22, UR23 ;  /* 0x0000001700167c82 */ /* 0x000fe20008000000 */
[----:B------:R-:W-:Y:S01]  /*24c0*/  UMOV UR24, UR25 ;  /* 0x0000001900187c82 */ /* 0x000fe20008000000 */
[----:B------:R-:W-:Y:S02]  /*24d0*/  USHF.R.U32.HI UR17, URZ, UR17, UR22 ;  /* 0x00000011ff117299 */ /* 0x000fe40008011616 */
[----:B------:R-:W-:Y:S02]  /*24e0*/  USEL UR6, UR31, UR6, !UP0 ;  /* 0x000000061f067287 */ /* 0x000fe4000c000000 */
[----:B------:R-:W-:-:S02]  /*24f0*/  @UP3 USHF.R.U32.HI UR9, URZ, UR11, UR24 ;  /* 0x0000000bff093299 */ /* 0x000fc40008011618 */
[----:B------:R-:W-:Y:S02]  /*2500*/  UIMAD UR12, UR15, UR8, URZ ;  /* 0x000000080f0c72a4 */ /* 0x000fe4000f8e02ff */
[----:B------:R-:W-:Y:S02]  /*2510*/  USEL UR8, UR37, UR17, !UP2 ;  /* 0x0000001125087287 */ /* 0x000fe4000d000000 */
[----:B------:R-:W-:Y:S02]  /*2520*/  UIMAD UR14, UR15, UR9, URZ ;  /* 0x000000090f0e72a4 */ /* 0x000fe4000f8e02ff */
[----:B------:R-:W-:Y:S02]  /*2530*/  UISETP.GE.AND UP0, UPT, UR6, UR12, UPT ;  /* 0x0000000c0600728c */ /* 0x000fe4000bf06270 */
[----:B------:R-:W-:Y:S02]  /*2540*/  UIMAD.WIDE.U32 UR12, UR6, UR10, URZ ;  /* 0x0000000a060c72a5 */ /* 0x000fe4000f8e00ff */
[----:B------:R-:W-:-:S02]  /*2550*/  UISETP.GE.OR UP0, UPT, UR8, UR14, UP0 ;  /* 0x0000000e0800728c */ /* 0x000fc40008706670 */
[----:B------:R-:W-:Y:S02]  /*2560*/  UIMAD.WIDE.U32 UR16, UR8, UR10, URZ ;  /* 0x0000000a081072a5 */ /* 0x000fe4000f8e00ff */
[----:B------:R-:W-:Y:S01]  /*2570*/  UIADD3 UR14, UPT, UPT, -UR8, URZ, URZ ;  /* 0x000000ff080e7290 */ /* 0x000fe2000fffe1ff */
[----:B------:R-:W-:Y:S01]  /*2580*/  UMOV UR12, UR13 ;  /* 0x0000000d000c7c82 */ /* 0x000fe20008000000 */
[----:B------:R-:W-:Y:S02]  /*2590*/  UIADD3 UR13, UPT, UPT, -UR6, URZ, URZ ;  /* 0x000000ff060d7290 */ /* 0x000fe4000fffe1ff */
[----:B------:R-:W-:-:S03]  /*25a0*/  USHF.R.U32.HI UR12, URZ, UR11, UR12 ;  /* 0x0000000bff0c7299 */ /* 0x000fc6000801160c */
[----:B------:R-:W-:Y:S01]  /*25b0*/  @!UP0 UMOV UR10, UR17 ;  /* 0x00000011000a8c82 */ /* 0x000fe20008000000 */
[----:B------:R-:W-:Y:S02]  /*25c0*/  UIMAD UR13, UR18, UR13, UR31 ;  /* 0x0000000d120d72a4 */ /* 0x000fe4000f8e021f */
[----:B------:R-:W-:Y:S02]  /*25d0*/  USEL UR12, UR6, UR12, !UP3 ;  /* 0x0000000c060c7287 */ /* 0x000fe4000d800000 */
[----:B------:R-:W-:Y:S02]  /*25e0*/  @!UP0 USHF.R.U32.HI UR10, URZ, UR11, UR10 ;  /* 0x0000000bff0a8299 */ /* 0x000fe4000801160a */
[----:B------:R-:W-:Y:S02]  /*25f0*/  UIADD3 UR11, UPT, UPT, -UR12, URZ, URZ ;  /* 0x000000ff0c0b7290 */ /* 0x000fe4000fffe1ff */
[----:B------:R-:W-:Y:S02]  /*2600*/  @!UP0 USEL UR10, UR8, UR10, !UP3 ;  /* 0x0000000a080a8287 */ /* 0x000fe4000d800000 */
[----:B------:R-:W-:-:S02]  /*2610*/  UIMAD UR11, UR15, UR11, UR6 ;  /* 0x0000000b0f0b72a4 */ /* 0x000fc4000f8e0206 */
[----:B------:R-:W-:Y:S02]  /*2620*/  @!UP0 UIADD3 UR12, UPT, UPT, UR12, -UR10, URZ ;  /* 0x8000000a0c0c8290 */ /* 0x000fe4000fffe0ff */
[----:B------:R-:W-:Y:S02]  /*2630*/  @!UP0 UIMAD UR10, UR11, UR9, UR10 ;  /* 0x000000090b0a82a4 */ /* 0x000fe4000f8e020a */
[----:B------:R-:W-:Y:S02]  /*2640*/  @!UP0 UIMAD UR6, UR15, UR12, UR8 ;  /* 0x0000000c0f0682a4 */ /* 0x000fe4000f8e0208 */
[----:B------:R-:W-:Y:S02]  /*2650*/  UIMAD UR9, UR20, UR14, UR37 ;  /* 0x0000000e140972a4 */ /* 0x000fe4000f8e0225 */
[----:B------:R-:W-:Y:S01]  /*2660*/  UIMAD UR31, UR6, UR18, UR13 ;  /* 0x00000012061f72a4 */ /* 0x000fe2000f8e020d */
[----:B------:R-:W-:Y:S02]  /*2670*/  @!UP0 UMOV UR8, UR10 ;  /* 0x0000000a00088c82 */ /* 0x000fe40008000000 */
[----:B------:R-:W-:-:S12]  /*2680*/  UIMAD UR37, UR8, UR20, UR9 ;  /* 0x00000014082572a4 */ /* 0x000fd8000f8e0209 */
.L_x_41:
[----:B------:R-:W2:Y:S02]  /*2690*/  LDCU UR6, c[0x0][0xb30] ;  /* 0x00016600ff0677ac */ /* 0x000ea40008000800 */
[----:B--2---:R-:W-:-:S09]  /*26a0*/  UISETP.NE.AND UP0, UPT, UR6, 0x1, UPT ;  /* 0x000000010600788c */ /* 0x004fd2000bf05270 */
[----:B------:R-:W-:Y:S05]  /*26b0*/  BRA.U UP0, `(.L_x_42) ;  /* 0x0000000100447547 */ /* 0x000fea000b800000 */
[----:B------:R-:W2:Y:S01]  /*26c0*/  LDCU.128 UR16, c[0x0][0xb10] ;  /* 0x00016200ff1077ac */ /* 0x000ea20008000c00 */
[----:B------:R-:W3:Y:S01]  /*26d0*/  LDCU UR12, c[0x0][0xb0c] ;  /* 0x00016180ff0c77ac */ /* 0x000ee20008000800 */
[----:B------:R-:W4:Y:S01]  /*26e0*/  LDCU UR13, c[0x0][0xb20] ;  /* 0x00016400ff0d77ac */ /* 0x000f220008000800 */
[----:B--2---:R-:W-:Y:S02]  /*26f0*/  UIMAD.WIDE.U32 UR10, UR37, UR16, URZ ;  /* 0x00000010250a72a5 */ /* 0x004fe4000f8e00ff */
[----:B------:R-:W-:Y:S02]  /*2700*/  UIMAD.WIDE.U32 UR8, UR31, UR19, URZ ;  /* 0x000000131f0872a5 */ /* 0x000fe4000f8e00ff */
[----:B---3--:R-:W-:Y:S02]  /*2710*/  UISETP.NE.AND UP2, UPT, UR12, 0x1, UPT ;  /* 0x000000010c00788c */ /* 0x008fe4000bf45270 */
[----:B------:R-:W-:Y:S01]  /*2720*/  UISETP.NE.AND UP0, UPT, UR18, 0x1, UPT ;  /* 0x000000011200788c */ /* 0x000fe2000bf05270 */
[----:B------:R-:W-:-:S02]  /*2730*/  UMOV UR10, UR11 ;  /* 0x0000000b000a7c82 */ /* 0x000fc40008000000 */
[----:B------:R-:W-:Y:S01]  /*2740*/  UMOV UR6, UR9 ;  /* 0x0000000900067c82 */ /* 0x000fe20008000000 */
[----:B------:R-:W-:Y:S02]  /*2750*/  USHF.R.U32.HI UR17, URZ, UR17, UR10 ;  /* 0x00000011ff117299 */ /* 0x000fe4000801160a */
[----:B----4-:R-:W-:Y:S02]  /*2760*/  USHF.R.U32.HI UR6, URZ, UR13, UR6 ;  /* 0x0000000dff067299 */ /* 0x010fe40008011606 */
[----:B------:R-:W-:Y:S02]  /*2770*/  USEL UR8, UR37, UR17, !UP2 ;  /* 0x0000001125087287 */ /* 0x000fe4000d000000 */
[----:B------:R-:W-:-:S04]  /*2780*/  USEL UR6, UR31, UR6, !UP0 ;  /* 0x000000061f067287 */ /* 0x000fc8000c000000 */
[----:B------:R-:W-:Y:S02]  /*2790*/  UIADD3 UR9, UPT, UPT, UR8, -UR6, URZ ;  /* 0x8000000608097290 */ /* 0x000fe4000fffe0ff */
[----:B------:R-:W-:Y:S02]  /*27a0*/  UIADD3 UR6, UPT, UPT, -UR8, UR6, URZ ;  /* 0x0000000608067290 */ /* 0x000fe4000fffe1ff */
[----:B------:R-:W-:Y:S02]  /*27b0*/  UIMAD UR31, UR9, UR18, UR31 ;  /* 0x00000012091f72a4 */ /* 0x000fe4000f8e021f */
[----:B------:R-:W-:-:S12]  /*27c0*/  UIMAD UR37, UR6, UR12, UR37 ;  /* 0x0000000c062572a4 */ /* 0x000fd8000f8e0225 */
.L_x_42:
[----:B-1----:R-:W-:Y:S01]  /*27d0*/  VIADD R2, R9, 0x1 ;  /* 0x0000000109027836 */ /* 0x002fe20000000000 */
[----:B------:R-:W-:Y:S01]  /*27e0*/  PLOP3.LUT P1, PT, PT, PT, PT, 0x80, 0x8 ;  /* 0x000000000008781c */ /* 0x000fe20003f2f070 */
[----:B------:R-:W-:Y:S02]  /*27f0*/  UIADD3 UR46, UPT, UPT, UR37, UR56, URZ ;  /* 0x00000038252e7290 */ /* 0x000fe4000fffe0ff */
[----:B------:R-:W-:Y:S01]  /*2800*/  UIADD3 UR47, UPT, UPT, UR31, UR57, URZ ;  /* 0x000000391f2f7290 */ /* 0x000fe2000fffe0ff */
[----:B------:R-:W-:-:S04]  /*2810*/  ISETP.NE.AND P0, PT, R2, 0x2, PT ;  /* 0x000000020200780c */ /* 0x000fc80003f05270 */
[----:B------:R-:W-:Y:S02]  /*2820*/  SEL R3, RZ, 0x1, P0 ;  /* 0x00000001ff037807 */ /* 0x000fe40000000000 */
[----:B------:R-:W-:Y:S02]  /*2830*/  SEL R9, R2, RZ, P0 ;  /* 0x000000ff02097207 */ /* 0x000fe40000000000 */
[----:B------:R-:W-:Y:S01]  /*2840*/  LOP3.LUT R12, R12, R3, RZ, 0x3c, !PT ;  /* 0x000000030c0c7212 */ /* 0x000fe200078e3cff */
[----:B------:R-:W-:Y:S06]  /*2850*/  BRA.U UP1, `(.L_x_43) ;  /* 0xfffffff101307547 */ /* 0x000fec000b83ffff */
[----:B------:R-:W-:Y:S01]  /*2860*/  UIADD3 UR8, UPT, UPT, UR4, 0x58, URZ ;  /* 0x0000005804087890 */ /* 0x000fe2000fffe0ff */
[----:B------:R-:W-:-:S03]  /*2870*/  SHF.L.U32 R2, R0, 0x1f, RZ ;  /* 0x0000001f00027819 */ /* 0x000fc600000006ff */
[----:B------:R-:W-:-:S09]  /*2880*/  ULEA UR4, UR7, UR8, 0x3 ;  /* 0x0000000807047291 */ /* 0x000fd2000f8e18ff */
[----:B------:R-:W1:Y:S02]  /*2890*/  SYNCS.PHASECHK.TRANS64.TRYWAIT P0, [UR4], R2 ;  /* 0x00000002ff0075a7 */ /* 0x000e640008001104 */
[----:B-1----:R-:W-:Y:S05]  /*28a0*/  @!P0 BRA `(.L_x_44) ;  /* 0x0000009400108947 */ /* 0x002fea0003800000 */
.L_x_129:
[----:B------:R-:W-:-:S04]  /*28b0*/  UIADD3 UR4, UPT, UPT, UR7, 0x1, URZ ;  /* 0x0000000107047890 */ /* 0x000fc8000fffe0ff */
[----:B------:R-:W-:-:S04]  /*28c0*/  UISETP.NE.AND UP0, UPT, UR4, 0xb, UPT ;  /* 0x0000000b0400788c */ /* 0x000fc8000bf05270 */
[----:B------:R-:W-:Y:S02]  /*28d0*/  USEL UR6, URZ, 0x1, UP0 ;  /* 0x00000001ff067887 */ /* 0x000fe40008000000 */
[----:B------:R-:W-:-:S04]  /*28e0*/  USEL UR4, UR4, URZ, UP0 ;  /* 0x000000ff04047287 */ /* 0x000fc80008000000 */
[----:B------:R-:W-:Y:S01]  /*28f0*/  ULEA UR5, UR4, UR8, 0x3 ;  /* 0x0000000804057291 */ /* 0x000fe2000f8e18ff */
[----:B------:R-:W-:-:S04]  /*2900*/  LOP3.LUT R0, R0, UR6, RZ, 0x3c, !PT ;  /* 0x0000000600007c12 */ /* 0x000fc8000f8e3cff */
[----:B-1----:R-:W-:-:S04]  /*2910*/  SHF.L.U32 R2, R0, 0x1f, RZ ;  /* 0x0000001f00027819 */ /* 0x002fc800000006ff */
[----:B------:R-:W1:Y:S02]  /*2920*/  SYNCS.PHASECHK.TRANS64.TRYWAIT P0, [UR5], R2 ;  /* 0x00000002ff0075a7 */ /* 0x000e640008001105 */
[----:B-1----:R-:W-:Y:S05]  /*2930*/  @!P0 BRA `(.L_x_45) ;  /* 0x0000009400048947 */ /* 0x002fea0003800000 */
.L_x_131:
        /* <DEDUP_REMOVED lines=9> */
.L_x_133:
        /* <DEDUP_REMOVED lines=9> */
.L_x_135:
        /* <DEDUP_REMOVED lines=9> */
.L_x_137:
        /* <DEDUP_REMOVED lines=9> */
.L_x_139:
        /* <DEDUP_REMOVED lines=9> */
.L_x_141:
        /* <DEDUP_REMOVED lines=9> */
.L_x_143:
        /* <DEDUP_REMOVED lines=9> */
.L_x_145:
        /* <DEDUP_REMOVED lines=9> */
.L_x_147:
[----:B------:R-:W-:-:S04]  /*2dc0*/  UIADD3 UR4, UPT, UPT, UR4, 0x1, URZ ;  /* 0x0000000104047890 */ /* 0x000fc8000fffe0ff */
[----:B------:R-:W-:-:S04]  /*2dd0*/  UISETP.NE.AND UP0, UPT, UR4, 0xb, UPT ;  /* 0x0000000b0400788c */ /* 0x000fc8000bf05270 */
[----:B------:R-:W-:Y:S02]  /*2de0*/  USEL UR5, URZ, 0x1, UP0 ;  /* 0x00000001ff057887 */ /* 0x000fe40008000000 */
[----:B------:R-:W-:-:S04]  /*2df0*/  USEL UR4, UR4, URZ, UP0 ;  /* 0x000000ff04047287 */ /* 0x000fc80008000000 */
[----:B------:R-:W-:Y:S01]  /*2e00*/  ULEA UR4, UR4, UR8, 0x3 ;  /* 0x0000000804047291 */ /* 0x000fe2000f8e18ff */
[----:B-1----:R-:W-:-:S04]  /*2e10*/  LOP3.LUT R2, R0, UR5, RZ, 0x3c, !PT ;  /* 0x0000000500027c12 */ /* 0x002fc8000f8e3cff */
[----:B------:R-:W-:Y:S01]  /*2e20*/  SHF.L.U32 R2, R2, 0x1f, RZ ;  /* 0x0000001f02027819 */ /* 0x000fe200000006ff */
[----:B------:R-:W-:-:S07]  /*2e30*/  IMAD.U32 R0, RZ, RZ, UR4 ;  /* 0x00000004ff007e24 */ /* 0x000fce000f8e00ff */
.L_x_54:
[----:B-1----:R1:W2:Y:S02]  /*2e40*/  SYNCS.PHASECHK.TRANS64.TRYWAIT P0, [R0+URZ], R2 ;  /* 0x00000002000075a7 */ /* 0x0022a400080011ff */
[----:B--2---:R-:W-:Y:S05]  /*2e50*/  @!P0 NANOSLEEP.SYNCS 0x989680 ;  /* 0x009896800000895d */ /* 0x004fea0003900000 */
[----:B------:R-:W2:Y:S02]  /*2e60*/  @!P0 SYNCS.PHASECHK.TRANS64 P0, [R0+URZ], R2 ;  /* 0x00000002000085a7 */ /* 0x000ea400080010ff */
[----:B--2---:R-:W-:Y:S05]  /*2e70*/  @P0 EXIT ;  /* 0x000000000000094d */ /* 0x004fea0003800000 */
[----:B------:R-:W-:Y:S05]  /*2e80*/  BRA `(.L_x_54) ;  /* 0xfffffffc00ec7947 */ /* 0x000fea000383ffff */
.L_x_23:
[----:B------:R-:W-:-:S04]  /*2e90*/  UISETP.NE.AND UP0, UPT, UR5, URZ, UPT ;  /* 0x000000ff0500728c */ /* 0x000fc8000bf05270 */
[----:B------:R-:W-:-:S09]  /*2ea0*/  UISETP.NE.OR UP0, UPT, UR14, 0x1, UP0 ;  /* 0x000000010e00788c */ /* 0x000fd20008705670 */
[----:B------:R-:W-:Y:S05]  /*2eb0*/  BRA.U UP0, `(.L_x_55) ;  /* 0x0000000500507547 */ /* 0x000fea000b800000 */
[----:B------:R-:W-:Y:S01]  /*2ec0*/  HFMA2 R9, -RZ, RZ, 0, 0 ;  /* 0x00000000ff097431 */ /* 0x000fe200000001ff */
[----:B------:R-:W-:Y:S01]  /*2ed0*/  UMOV UR6, 0x400 ;  /* 0x0000040000067882 */ /* 0x000fe20000000000 */
[----:B------:R-:W-:Y:S01]  /*2ee0*/  ISETP.GE.U32.AND P2, PT, R14, 0x2, PT ;  /* 0x000000020e00780c */ /* 0x000fe20003f46070 */
[----:B------:R-:W-:Y:S01]  /*2ef0*/  IMAD.MOV.U32 R10, RZ, RZ, 0x1 ;  /* 0x00000001ff0a7424 */ /* 0x000fe200078e00ff */
[----:B------:R-:W-:Y:S01]  /*2f00*/  MOV R4, RZ ;  /* 0x000000ff00047202 */ /* 0x000fe20000000f00 */
[----:B------:R-:W-:Y:S01]  /*2f10*/  IMAD.MOV.U32 R12, RZ, RZ, RZ ;  /* 0x000000ffff0c7224 */ /* 0x000fe200078e00ff */
[----:B------:R-:W-:Y:S01]  /*2f20*/  ULEA UR6, UR5, UR6, 0x18 ;  /* 0x0000000605067291 */ /* 0x000fe2000f8ec0ff */
[----:B------:R-:W-:Y:S02]  /*2f30*/  IMAD.MOV.U32 R11, RZ, RZ, RZ ;  /* 0x000000ffff0b7224 */ /* 0x000fe400078e00ff */
[----:B------:R-:W-:-:S09]  /*2f40*/  UMOV UR5, URZ ;  /* 0x000000ff00057c82 */ /* 0x000fd20008000000 */
.L_x_59:
[----:B------:R-:W-:Y:S02]  /*2f50*/  LEA R0, R4, UR6, 0x3 ;  /* 0x0000000604007c11 */ /* 0x000fe4000f8e18ff */
[----:B------:R-:W-:-:S03]  /*2f60*/  SHF.L.U32 R2, R11, 0x1f, RZ ;  /* 0x0000001f0b027819 */ /* 0x000fc600000006ff */
[----:B------:R-:W-:Y:S01]  /*2f70*/  VIADD R3, R0, 0x120 ;  /* 0x0000012000037836 */ /* 0x000fe20000000000 */
[----:B------:R-:W1:Y:S02]  /*2f80*/  SYNCS.PHASECHK.TRANS64.TRYWAIT P0, [R0+URZ+0x110], R2 ;  /* 0x00011002000075a7 */ /* 0x000e6400080011ff */
[----:B-1----:R-:W-:Y:S05]  /*2f90*/  @!P0 BRA `(.L_x_56) ;  /* 0x0000009000448947 */ /* 0x002fea0003800000 */
.L_x_148:
[----:B------:R-:W-:Y:S01]  /*2fa0*/  ULEA UR4, UR5, UR6, 0x3 ;  /* 0x0000000605047291 */ /* 0x000fe2000f8e18ff */
[----:B-1----:R-:W-:Y:S01]  /*2fb0*/  PRMT R0, RZ, 0x654, R3 ;  /* 0x00000654ff007816 */ /* 0x002fe20000000003 */
[----:B------:R-:W-:Y:S01]  /*2fc0*/  @!P2 IMAD.MOV.U32 R5, RZ, RZ, 0x10 ;  /* 0x00000010ff05a424 */ /* 0x000fe200078e00ff */
[----:B------:R-:W-:Y:S01]  /*2fd0*/  SHF.L.U32 R2, R10, 0x1f, RZ ;  /* 0x0000001f0a027819 */ /* 0x000fe200000006ff */
[----:B------:R-:W-:Y:S01]  /*2fe0*/  UIADD3 UR7, UPT, UPT, UR4, 0xd0, URZ ;  /* 0x000000d004077890 */ /* 0x000fe2000fffe0ff */
[----:B------:R1:W-:Y:S04]  /*2ff0*/  SYNCS.ARRIVE.TRANS64.RED.A1T0 RZ, [R0+URZ], RZ ;  /* 0x000000ff00ff79a7 */ /* 0x0003e800081004ff */
[----:B------:R-:W2:Y:S01]  /*3000*/  SYNCS.PHASECHK.TRANS64.TRYWAIT P0, [UR4+0xe0], R2 ;  /* 0x0000e002ff0075a7 */ /* 0x000ea20008001104 */
[----:B-1----:R-:W-:-:S05]  /*3010*/  IMAD.U32 R0, RZ, RZ, UR7 ;  /* 0x00000007ff007e24 */ /* 0x002fca000f8e00ff */
[----:B------:R-:W-:Y:S01]  /*3020*/  PRMT R0, R14, 0x654, R0 ;  /* 0x000006540e007816 */ /* 0x000fe20000000000 */
[----:B--2---:R-:W-:Y:S06]  /*3030*/  @!P0 BRA `(.L_x_57) ;  /* 0x0000009000308947 */ /* 0x004fec0003800000 */
.L_x_150:
[----:B------:R-:W-:Y:S01]  /*3040*/  ULEA UR8, UR5, UR6, 0x4 ;  /* 0x0000000605087291 */ /* 0x000fe2000f8e20ff */
[----:B------:R-:W-:Y:S01]  /*3050*/  SEL R13, R0, R13, !P2 ;  /* 0x0000000d000d7207 */ /* 0x000fe20005000000 */
[----:B------:R-:W-:Y:S01]  /*3060*/  UIADD3 UR9, UPT, UPT, UR4, 0xd0, URZ ;  /* 0x000000d004097890 */ /* 0x000fe2000fffe0ff */
[----:B------:R-:W-:Y:S01]  /*3070*/  LEA R0, R9, UR6, 0x3 ;  /* 0x0000000609007c11 */ /* 0x000fe2000f8e18ff */
[----:B------:R-:W-:Y:S01]  /*3080*/  UIADD3 UR8, UPT, UPT, UR8, 0x140, URZ ;  /* 0x0000014008087890 */ /* 0x000fe2000fffe0ff */
[----:B-1----:R-:W-:Y:S01]  /*3090*/  SHF.L.U32 R2, R12, 0x1f, RZ ;  /* 0x0000001f0c027819 */ /* 0x002fe200000006ff */
[----:B------:R1:W-:Y:S01]  /*30a0*/  @!P2 SYNCS.ARRIVE.TRANS64.RED RZ, [R13+URZ], R5 ;  /* 0x000000050dffa9a7 */ /* 0x0003e200080004ff */
[----:B------:R-:W-:Y:S01]  /*30b0*/  UIADD3 UR4, UPT, UPT, UR5, 0x1, URZ ;  /* 0x0000000105047890 */ /* 0x000fe2000fffe0ff */
[----:B------:R-:W-:-:S03]  /*30c0*/  VIADD R8, R4, 0x1 ;  /* 0x0000000104087836 */ /* 0x000fc60000000000 */
[----:B------:R-:W-:Y:S02]  /*30d0*/  UISETP.NE.AND UP0, UPT, UR4, 0x2, UPT ;  /* 0x000000020400788c */ /* 0x000fe4000bf05270 */
[----:B------:R-:W-:Y:S06]  /*30e0*/  UGETNEXTWORKID.BROADCAST [UR8], [UR9] ;  /* 0x00000000080073ca */ /* 0x000fec0008000100 */
[----:B------:R-:W-:Y:S01]  /*30f0*/  USEL UR7, URZ, 0x1, UP0 ;  /* 0x00000001ff077887 */ /* 0x000fe20008000000 */
[----:B------:R-:W-:Y:S01]  /*3100*/  ISETP.NE.AND P0, PT, R8, 0x2, PT ;  /* 0x000000020800780c */ /* 0x000fe20003f05270 */
[----:B------:R-:W-:Y:S01]  /*3110*/  USEL UR5, UR4, URZ, UP0 ;  /* 0x000000ff04057287 */ /* 0x000fe20008000000 */
[----:B------:R-:W2:Y:S03]  /*3120*/  SYNCS.PHASECHK.TRANS64.TRYWAIT P1, [R0+URZ+0xd0], R2 ;  /* 0x0000d002000075a7 */ /* 0x000ea600080211ff */
[----:B------:R-:W-:Y:S01]  /*3130*/  LOP3.LUT R10, R10, UR7, RZ, 0x3c, !PT ;  /* 0x000000070a0a7c12 */ /* 0x000fe2000f8e3cff */
[----:B-12---:R-:W-:Y:S07]  /*3140*/  @!P1 BRA `(.L_x_58) ;  /* 0x0000009000049947 */ /* 0x006fee0003800000 */
.L_x_151:
[----:B-1----:R-:W-:Y:S01]  /*3150*/  LEA R2, R9, UR6, 0x4 ;  /* 0x0000000609027c11 */ /* 0x002fe2000f8e20ff */
[----:B------:R-:W-:-:S04]  /*3160*/  VIADD R0, R0, 0xe0 ;  /* 0x000000e000007836 */ /* 0x000fc80000000000 */
[----:B------:R1:W2:Y:S01]  /*3170*/  LDS.128 R4, [R2+0x140] ;  /* 0x0001400002047984 */ /* 0x0002a20000000c00 */
[----:B------:R-:W-:Y:S01]  /*3180*/  PRMT R0, RZ, 0x654, R0 ;  /* 0x00000654ff007816 */ /* 0x000fe20000000000 */
[----:B------:R-:W-:Y:S01]  /*3190*/  @!PT LDS RZ, [RZ] ;  /* 0x00000000fffff984 */ /* 0x000fe20000000800 */
[----:B------:R-:W-:Y:S01]  /*31a0*/  @!PT LDS RZ, [RZ] ;  /* 0x00000000fffff984 */ /* 0x000fe20000000800 */
[----:B------:R-:W-:Y:S01]  /*31b0*/  @!PT LDS RZ, [RZ] ;  /* 0x00000000fffff984 */ /* 0x000fe20000000800 */
[----:B------:R-:W-:Y:S01]  /*31c0*/  @!PT LDS RZ, [RZ] ;  /* 0x00000000fffff984 */ /* 0x000fe20000000800 */
[----:B------:R3:W-:Y:S06]  /*31d0*/  MEMBAR.ALL.CTA ;  /* 0x0000000000007992 */ /* 0x0007ec0000008000 */
[----:B---3--:R-:W3:Y:S01]  /*31e0*/  FENCE.VIEW.ASYNC.S ;  /* 0x00000000000073c6 */ /* 0x008ee20000000000 */
[----:B-1----:R-:W-:-:S04]  /*31f0*/  SEL R2, RZ, 0x1, P0 ;  /* 0x00000001ff027807 */ /* 0x002fc80000000000 */
[----:B------:R-:W-:Y:S01]  /*3200*/  LOP3.LUT R11, R11, R2, RZ, 0x3c, !PT ;  /* 0x000000020b0b7212 */ /* 0x000fe200078e3cff */
[----:B---3--:R1:W-:Y:S01]  /*3210*/  SYNCS.ARRIVE.TRANS64.RED.A1T0 RZ, [R0+URZ], RZ ;  /* 0x000000ff00ff79a7 */ /* 0x0083e200081004ff */
[----:B--2---:R-:W-:Y:S02]  /*3220*/  LOP3.LUT P3, RZ, R6, 0x1, RZ, 0xc0, !PT ;  /* 0x0000000106ff7812 */ /* 0x004fe4000786c0ff */
[----:B------:R-:W-:Y:S01]  /*3230*/  SEL R4, R8, RZ, P0 ;  /* 0x000000ff08047207 */ /* 0x000fe20000000000 */
[----:B-1----:R-:W-:-:S05]  /*3240*/  VIADD R0, R9, 0x1 ;  /* 0x0000000109007836 */ /* 0x002fca0000000000 */
[----:B------:R-:W-:-:S04]  /*3250*/  ISETP.NE.AND P1, PT, R0, 0x2, PT ;  /* 0x000000020000780c */ /* 0x000fc80003f25270 */
[----:B------:R-:W-:Y:S02]  /*3260*/  SEL R3, RZ, 0x1, P1 ;  /* 0x00000001ff037807 */ /* 0x000fe40000800000 */
[----:B------:R-:W-:Y:S02]  /*3270*/  SEL R9, R0, RZ, P1 ;  /* 0x000000ff00097207 */ /* 0x000fe40000800000 */
[----:B------:R-:W-:Y:S01]  /*3280*/  LOP3.LUT R12, R12, R3, RZ, 0x3c, !PT ;  /* 0x000000030c0c7212 */ /* 0x000fe200078e3cff */
[----:B------:R-:W-:Y:S06]  /*3290*/  @P3 BRA `(.L_x_59) ;  /* 0xfffffffc002c3947 */ /* 0x000fec000383ffff */
[----:B------:R-:W-:Y:S01]  /*32a0*/  ULEA UR4, UR5, UR6, 0x3 ;  /* 0x0000000605047291 */ /* 0x000fe2000f8e18ff */
[----:B------:R-:W-:-:S08]  /*32b0*/  SHF.L.U32 R0, R10, 0x1f, RZ ;  /* 0x0000001f0a007819 */ /* 0x000fd000000006ff */
[----:B------:R-:W1:Y:S02]  /*32c0*/  SYNCS.PHASECHK.TRANS64 P0, [UR4+0xe0], R0 ;  /* 0x0000e000ff0075a7 */ /* 0x000e640008001004 */
[----:B-1----:R-:W-:Y:S05]  /*32d0*/  @P0 BRA `(.L_x_60) ;  /* 0x0000000000080947 */ /* 0x002fea0003800000 */
[----:B------:R-:W1:Y:S02]  /*32e0*/  SYNCS.PHASECHK.TRANS64.TRYWAIT P0, [UR4+0xe0], R0 ;  /* 0x0000e000ff0075a7 */ /* 0x000e640008001104 */
[----:B-1----:R-:W-:Y:S05]  /*32f0*/  @!P0 BRA `(.L_x_61) ;  /* 0x0000008c00ac8947 */ /* 0x002fea0003800000 */
.L_x_60:
[----:B------:R-:W-:-:S04]  /*3300*/  UIADD3 UR7, UPT, UPT, UR5, 0x1, URZ ;  /* 0x0000000105077890 */ /* 0x000fc8000fffe0ff */
[----:B------:R-:W-:-:S04]  /*3310*/  UISETP.NE.AND UP0, UPT, UR7, 0x2, UPT ;  /* 0x000000020700788c */ /* 0x000fc8000bf05270 */
[----:B------:R-:W-:Y:S02]  /*3320*/  USEL UR8, URZ, 0x1, UP0 ;  /* 0x00000001ff087887 */ /* 0x000fe40008000000 */
[----:B------:R-:W-:-:S04]  /*3330*/  USEL UR7, UR7, URZ, UP0 ;  /* 0x000000ff07077287 */ /* 0x000fc80008000000 */
[----:B------:R-:W-:Y:S01]  /*3340*/  ULEA UR7, UR7, UR6, 0x3 ;  /* 0x0000000607077291 */ /* 0x000fe2000f8e18ff */
[----:B-1----:R-:W-:-:S04]  /*3350*/  LOP3.LUT R2, R10, UR8, RZ, 0x3c, !PT ;  /* 0x000000080a027c12 */ /* 0x002fc8000f8e3cff */
[----:B------:R-:W-:-:S04]  /*3360*/  SHF.L.U32 R0, R2, 0x1f, RZ ;  /* 0x0000001f02007819 */ /* 0x000fc800000006ff */
[----:B------:R-:W1:Y:S02]  /*3370*/  SYNCS.PHASECHK.TRANS64 P0, [UR7+0xe0], R0 ;  /* 0x0000e000ff0075a7 */ /* 0x000e640008001007 */
[----:B-1----:R-:W-:Y:S05]  /*3380*/  @P0 EXIT ;  /* 0x000000000000094d */ /* 0x002fea0003800000 */
[----:B------:R-:W-:Y:S02]  /*3390*/  SHF.L.U32 R2, R2, 0x1f, RZ ;  /* 0x0000001f02027819 */ /* 0x000fe400000006ff */
[----:B------:R-:W-:-:S07]  /*33a0*/  MOV R0, UR7 ;  /* 0x0000000700007c02 */ /* 0x000fce0008000f00 */
.L_x_62:
[----:B-1----:R1:W2:Y:S02]  /*33b0*/  SYNCS.PHASECHK.TRANS64.TRYWAIT P0, [R0+URZ+0xe0], R2 ;  /* 0x0000e002000075a7 */ /* 0x0022a400080011ff */
[----:B--2---:R-:W-:Y:S05]  /*33c0*/  @!P0 NANOSLEEP.SYNCS 0x989680 ;  /* 0x009896800000895d */ /* 0x004fea0003900000 */
[----:B------:R-:W2:Y:S02]  /*33d0*/  @!P0 SYNCS.PHASECHK.TRANS64 P0, [R0+URZ+0xe0], R2 ;  /* 0x0000e002000085a7 */ /* 0x000ea400080010ff */
[----:B--2---:R-:W-:Y:S05]  /*33e0*/  @P0 EXIT ;  /* 0x000000000000094d */ /* 0x004fea0003800000 */
[----:B------:R-:W-:Y:S05]  /*33f0*/  BRA `(.L_x_62) ;  /* 0xfffffffc00ec7947 */ /* 0x000fea000383ffff */
.L_x_55:
[----:B------:R-:W-:Y:S05]  /*3400*/  BRA.U UP5, `(.L_x_63) ;  /* 0x00000011055c7547 */ /* 0x000fea000b800000 */
[----:B------:R-:W-:Y:S01]  /*3410*/  UMOV UR6, 0x40 ;  /* 0x0000004000067882 */ /* 0x000fe20000000000 */
[----:B------:R-:W-:Y:S01]  /*3420*/  NOP ;  /* 0x0000000000007918 */ /* 0x000fe20000000000 */
[----:B------:R-:W-:Y:S01]  /*3430*/  ULEA UR6, UR5, UR6, 0x18 ;  /* 0x0000000605067291 */ /* 0x000fe2000f8ec0ff */
[----:B------:R-:W-:Y:S02]  /*3440*/  UMOV UR4, 0x400 ;  /* 0x0000040000047882 */ /* 0x000fe40000000000 */
[----:B------:R-:W-:-:S06]  /*3450*/  ULEA UR5, UR5, UR4, 0x18 ;  /* 0x0000000405057291 */ /* 0x000fcc000f8ec0ff */
[----:B------:R-:W1:Y:S02]  /*3460*/  LDS.U8 R0, [UR6+0x1c] ;  /* 0x00001c06ff007984 */ /* 0x000e640008000000 */
[----:B-1----:R-:W-:-:S13]  /*3470*/  ISETP.NE.AND P0, PT, R0, RZ, PT ;  /* 0x000000ff0000720c */ /* 0x002fda0003f05270 */
[----:B------:R-:W-:Y:S05]  /*3480*/  @P0 BRA `(.L_x_64) ;  /* 0x0000000400080947 */ /* 0x000fea0003800000 */
[----:B------:R-:W-:Y:S02]  /*3490*/  UISETP.NE.U32.AND UP1, UPT, UR34, 0x1, UPT ;  /* 0x000000012200788c */ /* 0x000fe4000bf25070 */
[----:B------:R-:W-:-:S07]  /*34a0*/  UIADD3 UR7, UPT, UPT, UR6, 0x8, URZ ;  /* 0x0000000806077890 */ /* 0x000fce000fffe0ff */
[----:B------:R-:W-:Y:S05]  /*34b0*/  BRA.U !UP1, `(.L_x_65) ;  /* 0x00000001099c7547 */ /* 0x000fea000b800000 */
[----:B------:R-:W-:Y:S01]  /*34c0*/  ELECT P0, URZ, PT ;  /* 0x0000000000ff782f */ /* 0x000fe20003800000 */
[----:B------:R-:W-:-:S12]  /*34d0*/  BSSY B0, `(.L_x_65) ;  /* 0x0000025000007945 */ /* 0x000fd80003800000 */
[----:B------:R-:W-:Y:S05]  /*34e0*/  @!P0 BRA `(.L_x_66) ;  /* 0x00000000008c8947 */ /* 0x000fea0003800000 */
[----:B------:R-:W-:-:S05]  /*34f0*/  UMOV UR4, 0x10 ;  /* 0x0000001000047882 */ /* 0x000fca0000000000 */
[----:B------:R-:W-:Y:S04]  /*3500*/  DEPBAR.LE SB1, 0x36 ;  /* 0x00009d800000791a */ /* 0x000fe80000000000 */
[----:B------:R-:W1:Y:S02]  /*3510*/  UTCATOMSWS.2CTA.FIND_AND_SET.ALIGN UP0, UR4, UR4 ;  /* 0x00000004000475e3 */ /* 0x000e640008200800 */
[----:B-1----:R-:W-:Y:S01]  /*3520*/  MOV R0, UR4 ;  /* 0x0000000400007c02 */ /* 0x002fe20008000f00 */
[----:B------:R-:W-:Y:S06]  /*3530*/  BRA.U UP0, `(.L_x_67) ;  /* 0x0000000100187547 */ /* 0x000fec000b800000 */
.L_x_68:
[----:B------:R-:W-:Y:S05]  /*3540*/  NANOSLEEP 0x64 ;  /* 0x000000640000795d */ /* 0x000fea0003800000 */
[----:B------:R-:W-:-:S05]  /*3550*/  UMOV UR4, 0x10 ;  /* 0x0000001000047882 */ /* 0x000fca0000000000 */
[----:B------:R-:W-:Y:S04]  /*3560*/  DEPBAR.LE SB1, 0x36 ;  /* 0x00009d800000791a */ /* 0x000fe80000000000 */
[----:B------:R-:W1:Y:S02]  /*3570*/  UTCATOMSWS.2CTA.FIND_AND_SET.ALIGN UP0, UR4, UR4 ;  /* 0x00000004000475e3 */ /* 0x000e640008200800 */
[----:B-1----:R-:W-:Y:S01]  /*3580*/  MOV R0, UR4 ;  /* 0x0000000400007c02 */ /* 0x002fe20008000f00 */
[----:B------:R-:W-:Y:S05]  /*3590*/  BRA.U !UP0, `(.L_x_68) ;  /* 0xfffffffd08e87547 */ /* 0x000fea000b83ffff */
.L_x_67:
[----:B------:R-:W1:Y:S01]  /*35a0*/  LDS R2, [UR6+0x10] ;  /* 0x00001006ff027984 */ /* 0x000e620008000800 */
[----:B------:R-:W-:Y:S01]  /*35b0*/  IMAD.U32 R3, RZ, RZ, UR5 ;  /* 0x00000005ff037e24 */ /* 0x000fe2000f8e00ff */
[----:B------:R-:W-:-:S03]  /*35c0*/  MOV R4, UR33 ;  /* 0x0000002100047c02 */ /* 0x000fc60008000f00 */
[----:B------:R-:W-:Y:S01]  /*35d0*/  VIADD R3, R3, 0x160 ;  /* 0x0000016003037836 */ /* 0x000fe20000000000 */
[----:B-1----:R-:W-:-:S04]  /*35e0*/  SHF.L.U32 R2, R2, 0x1f, RZ ;  /* 0x0000001f02027819 */ /* 0x002fc800000006ff */
[----:B------:R-:W1:Y:S02]  /*35f0*/  SYNCS.PHASECHK.TRANS64.TRYWAIT P0, [UR6+0x8], R2 ;  /* 0x00000802ff0075a7 */ /* 0x000e640008001106 */
[----:B-1----:R-:W-:Y:S05]  /*3600*/  @P0 BRA `(.L_x_69) ;  /* 0x0000000000080947 */ /* 0x002fea0003800000 */
[----:B------:R-:W1:Y:S02]  /*3610*/  SYNCS.PHASECHK.TRANS64.TRYWAIT P0, [UR6+0x8], R2 ;  /* 0x00000802ff0075a7 */ /* 0x000e640008001106 */
[----:B-1----:R-:W-:Y:S05]  /*3620*/  @!P0 BRA `(.L_x_70) ;  /* 0x0000008800f88947 */ /* 0x002fea0003800000 */
.L_x_69:
[----:B------:R-:W-:Y:S01]  /*3630*/  HFMA2 R9, -RZ, RZ, 0, 5.9604644775390625e-08 ;  /* 0x00000001ff097431 */ /* 0x000fe200000001ff */
[----:B------:R-:W-:Y:S01]  /*3640*/  UPRMT UR4, UR33, 0x654, UR7 ;  /* 0x0000065421047896 */ /* 0x000fe20008000007 */
[----:B------:R-:W-:Y:S01]  /*3650*/  PRMT R4, R4, 0x654, R3 ;  /* 0x0000065404047816 */ /* 0x000fe20000000003 */
[----:B------:R-:W-:Y:S02]  /*3660*/  IMAD.MOV.U32 R3, RZ, RZ, 0xffff ;  /* 0x0000ffffff037424 */ /* 0x000fe400078e00ff */
[----:B------:R-:W-:Y:S02]  /*3670*/  IMAD.MOV.U32 R10, RZ, RZ, 0x4 ;  /* 0x00000004ff0a7424 */ /* 0x000fe400078e00ff */
[----:B------:R-:W-:Y:S01]  /*3680*/  IMAD.SHL.U32 R6, R0, 0x20, RZ ;  /* 0x0000002000067824 */ /* 0x000fe200078e00ff */
[----:B-1----:R-:W-:Y:S02]  /*3690*/  MOV R5, UR4 ;  /* 0x0000000400057c02 */ /* 0x002fe40008000f00 */
[-C--:B------:R-:W-:Y:S01]  /*36a0*/  SHF.L.U32 R3, R3, R0.reuse, RZ ;  /* 0x0000000003037219 */ /* 0x080fe200000006ff */
[----:B------:R1:W-:Y:S01]  /*36b0*/  SYNCS.ARRIVE.TRANS64.RED RZ, [UR4], R10 ;  /* 0x0000000affff79a7 */ /* 0x0003e20008000404 */
[----:B------:R-:W-:Y:S01]  /*36c0*/  SHF.L.U32 R2, R9, R0, RZ ;  /* 0x0000000009027219 */ /* 0x000fe200000006ff */
[----:B------:R1:W-:Y:S04]  /*36d0*/  STS [UR5+0x160], R6 ;  /* 0x00016006ff007988 */ /* 0x0003e80008000805 */
[----:B------:R1:W-:Y:S04]  /*36e0*/  STAS [R4.64], R0 ;  /* 0x0000000004007dbd */ /* 0x0003e8000c0008ff */
[----:B------:R1:W-:Y:S04]  /*36f0*/  ATOMS.OR RZ, [UR6+0x14], R3 ;  /* 0x00001403ffff798c */ /* 0x0003e8000b000006 */
[----:B------:R1:W-:Y:S04]  /*3700*/  ATOMS.OR RZ, [UR6+0x18], R2 ;  /* 0x00001802ffff798c */ /* 0x0003e8000b000006 */
[----:B------:R1:W-:Y:S02]  /*3710*/  ATOMS.XOR RZ, [UR6+0x10], R9 ;  /* 0x00001009ffff798c */ /* 0x0003e4000b800006 */
.L_x_66:
[----:B------:R-:W-:Y:S05]  /*3720*/  BSYNC B0 ;  /* 0x0000000000007941 */ /* 0x000fea0003800000 */
.L_x_65:
[----:B------:R-:W-:Y:S05]  /*3730*/  BRA.U UP1, `(.L_x_71) ;  /* 0x00000001016c7547 */ /* 0x000fea000b800000 */
[----:B------:R-:W-:-:S03]  /*3740*/  UMOV UR4, 0xffffffff ;  /* 0xffffffff00047882 */ /* 0x000fc60000000000 */
[----:B------:R-:W-:Y:S05]  /*3750*/  BRA.DIV UR4, `(.L_x_72) ;  /* 0x0000008a04c47947 */ /* 0x000fea000b800000 */
[----:B------:R-:W-:-:S13]  /*3760*/  ELECT P0, URZ, PT ;  /* 0x0000000000ff782f */ /* 0x000fda0003800000 */
.L_x_155:
[----:B------:R-:W-:Y:S05]  /*3770*/  @!P0 BRA `(.L_x_71) ;  /* 0x00000000005c8947 */ /* 0x000fea0003800000 */
[----:B-1----:R-:W1:Y:S02]  /*3780*/  LDS R0, [UR6+0x10] ;  /* 0x00001006ff007984 */ /* 0x002e640008000800 */
[----:B-1----:R-:W-:-:S04]  /*3790*/  SHF.L.U32 R0, R0, 0x1f, RZ ;  /* 0x0000001f00007819 */ /* 0x002fc800000006ff */
[----:B------:R-:W1:Y:S02]  /*37a0*/  SYNCS.PHASECHK.TRANS64.TRYWAIT P0, [UR6+0x8], R0 ;  /* 0x00000800ff0075a7 */ /* 0x000e640008001106 */
[----:B-1----:R-:W-:Y:S05]  /*37b0*/  @P0 BRA `(.L_x_73) ;  /* 0x0000000000080947 */ /* 0x002fea0003800000 */
[----:B------:R-:W1:Y:S02]  /*37c0*/  SYNCS.PHASECHK.TRANS64.TRYWAIT P0, [UR6+0x8], R0 ;  /* 0x00000800ff0075a7 */ /* 0x000e640008001106 */
[----:B-1----:R-:W-:Y:S05]  /*37d0*/  @!P0 BRA `(.L_x_74) ;  /* 0x0000008800c88947 */ /* 0x002fea0003800000 */
.L_x_73:
[----:B-1----:R-:W1:Y:S01]  /*37e0*/  LDS R0, [UR5+0x160] ;  /* 0x00016005ff007984 */ /* 0x002e620008000800 */
[----:B------:R-:W-:Y:S02]  /*37f0*/  HFMA2 R4, -RZ, RZ, 0, 5.9604644775390625e-08 ;  /* 0x00000001ff047431 */ /* 0x000fe400000001ff */
[----:B------:R-:W-:Y:S01]  /*3800*/  IMAD.MOV.U32 R2, RZ, RZ, 0xffff ;  /* 0x0000ffffff027424 */ /* 0x000fe200078e00ff */
[----:B------:R-:W-:Y:S01]  /*3810*/  UPRMT UR4, UR33, 0x654, UR7 ;  /* 0x0000065421047896 */ /* 0x000fe20008000007 */
[----:B-1----:R-:W-:-:S03]  /*3820*/  IMAD.SHL.U32 R3, R0, 0x20, RZ ;  /* 0x0000002000037824 */ /* 0x002fc600078e00ff */
[-C--:B------:R-:W-:Y:S02]  /*3830*/  SHF.L.U32 R2, R2, R0.reuse, RZ ;  /* 0x0000000002027219 */ /* 0x080fe400000006ff */
[----:B------:R-:W-:Y:S01]  /*3840*/  SHF.L.U32 R0, R4, R0, RZ ;  /* 0x0000000004007219 */ /* 0x000fe200000006ff */
[----:B------:R2:W-:Y:S04]  /*3850*/  STS [UR5+0x160], R3 ;  /* 0x00016003ff007988 */ /* 0x0005e80008000805 */
[----:B------:R2:W-:Y:S04]  /*3860*/  ATOMS.OR RZ, [UR6+0x14], R2 ;  /* 0x00001402ffff798c */ /* 0x0005e8000b000006 */
[----:B------:R2:W-:Y:S01]  /*3870*/  ATOMS.OR RZ, [UR6+0x18], R0 ;  /* 0x00001800ffff798c */ /* 0x0005e2000b000006 */
[----:B------:R-:W-:Y:S03]  /*3880*/  SYNCS.ARRIVE.TRANS64.RED.A1T0 RZ, [UR4], RZ ;  /* 0x000000ffffff79a7 */ /* 0x000fe60008100404 */
[----:B------:R2:W-:Y:S01]  /*3890*/  ATOMS.XOR RZ, [UR6+0x10], R4 ;  /* 0x00001004ffff798c */ /* 0x0005e2000b800006 */
[----:B------:R-:W-:Y:S05]  /*38a0*/  BRA `(.L_x_71) ;  /* 0x0000000000107947 */ /* 0x000fea0003800000 */
.L_x_64:
[----:B------:R-:W-:Y:S02]  /*38b0*/  MOV R0, 0xffffffff ;  /* 0xffffffff00007802 */ /* 0x000fe40000000f00 */
[----:B------:R-:W-:-:S03]  /*38c0*/  MOV R2, 0x38f0 ;  /* 0x000038f000027802 */ /* 0x000fc60000000f00 */
[----:B------:R1:W-:Y:S04]  /*38d0*/  STS [UR5+0x160], R0 ;  /* 0x00016000ff007988 */ /* 0x0003e80008000805 */
[----:B-1---5:R-:W-:Y:S05]  /*38e0*/  CALL.REL.NOINC `($__internal_1_$__cuda_sm10x_tcgen05_guardrail_trap_phase_invalid_during_alloc) ;  /* 0x0000008c00a47944 */ /* 0x022fea0003c00000 */
.L_x_71:
[----:B------:R-:W-:Y:S05]  /*38f0*/  WARPSYNC.ALL ;  /* 0x0000000000007948 */ /* 0x000fea0003800000 */
[----:B------:R-:W3:Y:S01]  /*3900*/  S2UR UR4, SR_CgaCtaId ;  /* 0x00000000000479c3 */ /* 0x000ee20000008800 */
[----:B------:R-:W-:Y:S01]  /*3910*/  UMOV UR18, 0x400 ;  /* 0x0000040000127882 */ /* 0x000fe20000000000 */
[----:B------:R-:W-:-:S06]  /*3920*/  NOP ;  /* 0x0000000000007918 */ /* 0x000fcc0000000000 */
[----:B------:R-:W-:Y:S06]  /*3930*/  BAR.ARV 0x6, 0xa0 ;  /* 0x0182800000007b1d */ /* 0x000fec0000002000 */
[----:B------:R-:W4:Y:S01]  /*3940*/  LDCU UR6, c[0x0][0x38c] ;  /* 0x00007180ff0677ac */ /* 0x000f220008000800 */
[----:B-12---:R-:W-:Y:S01]  /*3950*/  LOP3.LUT R2, R7, 0xffff, RZ, 0xc0, !PT ;  /* 0x0000ffff07027812 */ /* 0x006fe200078ec0ff */
[----:B------:R-:W-:Y:S01]  /*3960*/  IMAD.MOV.U32 R6, RZ, RZ, 0x1 ;  /* 0x00000001ff067424 */ /* 0x000fe200078e00ff */
[----:B------:R-:W-:Y:S01]  /*3970*/  LOP3.LUT R0, R8, 0xffff, RZ, 0xc0, !PT ;  /* 0x0000ffff08007812 */ /* 0x000fe200078ec0ff */
[----:B------:R-:W-:Y:S01]  /*3980*/  IMAD.MOV.U32 R7, RZ, RZ, RZ ;  /* 0x000000ffff077224 */ /* 0x000fe200078e00ff */
[----:B------:R-:W-:Y:S01]  /*3990*/  R2UR UR21, R2 ;  /* 0x00000000021572ca */ /* 0x000fe200000e0000 */
[----:B------:R-:W-:Y:S01]  /*39a0*/  IMAD.MOV.U32 R2, RZ, RZ, RZ ;  /* 0x000000ffff027224 */ /* 0x000fe200078e00ff */
[----:B------:R-:W-:Y:S01]  /*39b0*/  R2UR UR31, R0 ;  /* 0x00000000001f72ca */ /* 0x000fe200000e0000 */
[----:B------:R-:W-:Y:S01]  /*39c0*/  IMAD.MOV.U32 R0, RZ, RZ, RZ ;  /* 0x000000ffff007224 */ /* 0x000fe200078e00ff */
[----:B------:R-:W-:Y:S01]  /*39d0*/  UMOV UR24, URZ ;  /* 0x000000ff00187c82 */ /* 0x000fe20008000000 */
[----:B---3--:R-:W-:Y:S01]  /*39e0*/  ULEA UR18, UR4, UR18, 0x18 ;  /* 0x0000001204127291 */ /* 0x008fe2000f8ec0ff */
[----:B------:R-:W-:Y:S01]  /*39f0*/  UMOV UR15, URZ ;  /* 0x000000ff000f7c82 */ /* 0x000fe20008000000 */
[----:B------:R-:W-:-:S02]  /*3a00*/  UMOV UR14, URZ ;  /* 0x000000ff000e7c82 */ /* 0x000fc40008000000 */
[----:B------:R-:W-:Y:S02]  /*3a10*/  UIADD3 UR5, UPT, UPT, UR18, 0xe300, URZ ;  /* 0x0000e30012057890 */ /* 0x000fe4000fffe0ff */
[----:B------:R-:W-:Y:S02]  /*3a20*/  UIADD3 UR4, UPT, UPT, UR18, 0x24300, URZ ;  /* 0x0002430012047890 */ /* 0x000fe4000fffe0ff */
[----:B----4-:R-:W-:Y:S01]  /*3a30*/  UIADD3 UR6, UPT, UPT, UR6, 0x3f, URZ ;  /* 0x0000003f06067890 */ /* 0x010fe2000fffe0ff */
[----:B------:R-:W1:Y:S01]  /*3a40*/  LDS R3, [UR18+0x160] ;  /* 0x00016012ff037984 */ /* 0x000e620008000800 */
[----:B------:R-:W-:Y:S02]  /*3a50*/  USHF.R.U32.HI UR5, URZ, 0x4, UR5 ;  /* 0x00000004ff057899 */ /* 0x000fe40008011605 */
[----:B------:R-:W-:Y:S02]  /*3a60*/  USHF.R.S32.HI UR25, URZ, 0x1f, UR6 ;  /* 0x0000001fff197899 */ /* 0x000fe40008011406 */
[----:B------:R-:W-:-:S02]  /*3a70*/  USHF.R.U32.HI UR4, URZ, 0x4, UR4 ;  /* 0x00000004ff047899 */ /* 0x000fc40008011604 */
[----:B------:R-:W-:Y:S02]  /*3a80*/  ULEA.HI UR25, UR25, UR6, URZ, 0x6 ;  /* 0x0000000619197291 */ /* 0x000fe4000f8f30ff */
[----:B------:R-:W-:Y:S02]  /*3a90*/  ULOP3.LUT UR5, UR5, 0x3fff, URZ, 0xc0, !UPT ;  /* 0x00003fff05057892 */ /* 0x000fe4000f8ec0ff */
[----:B------:R-:W-:Y:S02]  /*3aa0*/  USHF.R.S32.HI UR25, URZ, 0x6, UR25 ;  /* 0x00000006ff197899 */ /* 0x000fe40008011419 */
[----:B------:R-:W-:Y:S02]  /*3ab0*/  ULOP3.LUT UR4, UR4, 0x3fff, URZ, 0xc0, !UPT ;  /* 0x00003fff04047892 */ /* 0x000fe4000f8ec0ff */
[----:B------:R-:W-:Y:S02]  /*3ac0*/  UISETP.LT.AND UP0, UPT, UR25, 0x1, UPT ;  /* 0x000000011900788c */ /* 0x000fe4000bf01270 */
[----:B------:R-:W-:-:S02]  /*3ad0*/  ULOP3.LUT UR22, UR5, 0x10000, URZ, 0xfc, !UPT ;  /* 0x0001000005167892 */ /* 0x000fc4000f8efcff */
[----:B------:R-:W-:Y:S02]  /*3ae0*/  ULOP3.LUT UR4, UR4, 0x10000, URZ, 0xfc, !UPT ;  /* 0x0001000004047892 */ /* 0x000fe4000f8efcff */
[----:B------:R-:W-:Y:S02]  /*3af0*/  USEL UR30, UR25, 0x1, !UP0 ;  /* 0x00000001191e7887 */ /* 0x000fe4000c000000 */
[----:B------:R-:W-:Y:S01]  /*3b00*/  UISETP.NE.AND UP3, UPT, UR34, URZ, UPT ;  /* 0x000000ff2200728c */ /* 0x000fe2000bf65270 */
[----:B------:R-:W-:Y:S01]  /*3b10*/  UMOV UR28, 0x0 ;  /* 0x00000000001c7882 */ /* 0x000fe20000000000 */
[----:B------:R-:W-:Y:S01]  /*3b20*/  UMOV UR29, 0x103804a0 ;  /* 0x103804a0001d7882 */ /* 0x000fe20000000000 */
[----:B------:R-:W-:Y:S01]  /*3b30*/  UMOV UR26, 0x0 ;  /* 0x00000000001a7882 */ /* 0x000fe20000000000 */
[----:B------:R-:W-:Y:S01]  /*3b40*/  UMOV UR27, 0x103804a0 ;  /* 0x103804a0001b7882 */ /* 0x000fe20000000000 */
[----:B-1----:R-:W-:-:S15]  /*3b50*/  R2UR UR32, R3 ;  /* 0x00000000032072ca */ /* 0x002fde00000e0000 */
.L_x_82:
[C---:B------:R-:W-:Y:S02]  /*3b60*/  LEA R3, R2.reuse, UR18, 0x3 ;  /* 0x0000001202037c11 */ /* 0x040fe4000f8e18ff */
[----:B------:R-:W-:Y:S02]  /*3b70*/  SHF.L.U32 R4, R7, 0x1f, RZ ;  /* 0x0000001f07047819 */ /* 0x000fe400000006ff */
[----:B------:R-:W-:Y:S02]  /*3b80*/  LEA R5, R2, UR18, 0x4 ;  /* 0x0000001202057c11 */ /* 0x000fe4000f8e20ff */
[----:B------:R-:W1:Y:S02]  /*3b90*/  SYNCS.PHASECHK.TRANS64.TRYWAIT P0, [R3+URZ+0xd0], R4 ;  /* 0x0000d004030075a7 */ /* 0x000e6400080011ff */
[----:B-1----:R-:W-:Y:S05]  /*3ba0*/  @!P0 BRA `(.L_x_75) ;  /* 0x0000008400ec8947 */ /* 0x002fea0003800000 */
.L_x_156:
[----:B------:R2:W3:Y:S01]  /*3bb0*/  LDS.128 R8, [R5+0x140] ;  /* 0x0001400005087984 */ /* 0x0004e20000000c00 */
[----:B-1----:R-:W-:Y:S01]  /*3bc0*/  VIADD R3, R3, 0xe0 ;  /* 0x000000e003037836 */ /* 0x002fe20000000000 */
[----:B------:R-:W-:Y:S01]  /*3bd0*/  IADD3 R4, PT, PT, R2, 0x1, RZ ;  /* 0x0000000102047810 */ /* 0x000fe20007ffe0ff */
[----:B------:R-:W-:Y:S01]  /*3be0*/  @!PT LDS RZ, [RZ] ;  /* 0x00000000fffff984 */ /* 0x000fe20000000800 */
[----:B------:R-:W-:Y:S01]  /*3bf0*/  @!PT LDS RZ, [RZ] ;  /* 0x00000000fffff984 */ /* 0x000fe20000000800 */
[----:B------:R-:W-:Y:S01]  /*3c00*/  @!PT LDS RZ, [RZ] ;  /* 0x00000000fffff984 */ /* 0x000fe20000000800 */
[----:B------:R-:W-:Y:S01]  /*3c10*/  @!PT LDS RZ, [RZ] ;  /* 0x00000000fffff984 */ /* 0x000fe20000000800 */
[----:B------:R1:W-:Y:S06]  /*3c20*/  MEMBAR.ALL.CTA ;  /* 0x0000000000007992 */ /* 0x0003ec0000008000 */
[----:B-1----:R-:W1:Y:S01]  /*3c30*/  FENCE.VIEW.ASYNC.S ;  /* 0x00000000000073c6 */ /* 0x002e620000000000 */
[----:B------:R-:W-:-:S04]  /*3c40*/  PRMT R3, RZ, 0x654, R3 ;  /* 0x00000654ff037816 */ /* 0x000fc80000000003 */
[----:B-1----:R2:W-:Y:S01]  /*3c50*/  SYNCS.ARRIVE.TRANS64.RED.A1T0 RZ, [R3+URZ], RZ ;  /* 0x000000ff03ff79a7 */ /* 0x0025e200081004ff */
[----:B------:R-:W-:Y:S05]  /*3c60*/  BRA.U UP3, `(.L_x_76) ;  /* 0x0000000103e07547 */ /* 0x000fea000b800000 */
[----:B------:R-:W1:Y:S01]  /*3c70*/  LDCU UR5, c[0x0][0x38c] ;  /* 0x00007180ff0577ac */ /* 0x000e620008000800 */
[----:B------:R-:W-:Y:S02]  /*3c80*/  PLOP3.LUT P1, PT, PT, PT, PT, 0x80, 0x8 ;  /* 0x000000000008781c */ /* 0x000fe40003f2f070 */
[----:B------:R-:W-:Y:S01]  /*3c90*/  SHF.L.U32 R2, R6, 0x1f, RZ ;  /* 0x0000001f06027819 */ /* 0x000fe200000006ff */
[----:B------:R-:W-:Y:S02]  /*3ca0*/  ULEA UR23, UR24, UR18, 0x3 ;  /* 0x0000001218177291 */ /* 0x000fe4000f8e18ff */
[----:B------:R-:W-:Y:S02]  /*3cb0*/  UIMAD UR19, UR24, 0xe0, UR32 ;  /* 0x000000e0181378a4 */ /* 0x000fe4000f8e0220 */
[----:B-1----:R-:W-:-:S06]  /*3cc0*/  UISETP.GE.AND UP0, UPT, UR5, 0x1, UPT ;  /* 0x000000010500788c */ /* 0x002fcc000bf06270 */
[----:B------:R-:W-:-:S05]  /*3cd0*/  PLOP3.LUT P0, PT, PT, PT, UP0, 0x80, 0x8 ;  /* 0x000000000008781c */ /* 0x000fca0003f0f008 */
[----:B------:R-:W-:-:S08]  /*3ce0*/  @UP0 ULEA UR5, UR15, UR18, 0x3 ;  /* 0x000000120f050291 */ /* 0x000fd0000f8e18ff */
[----:B--2---:R-:W-:-:S04]  /*3cf0*/  @P0 SHF.L.U32 R3, R0, 0x1f, RZ ;  /* 0x0000001f00030819 */ /* 0x004fc800000006ff */
[----:B------:R1:W2:Y:S01]  /*3d00*/  @P0 SYNCS.PHASECHK.TRANS64.TRYWAIT P1, [UR5], R3 ;  /* 0x00000003ff0005a7 */ /* 0x0002a20008021105 */
[----:B------:R-:W4:Y:S02]  /*3d10*/  SYNCS.PHASECHK.TRANS64.TRYWAIT P0, [UR23+0x100], R2 ;  /* 0x00010002ff0075a7 */ /* 0x000f240008001117 */
[----:B-12-4-:R-:W-:Y:S05]  /*3d20*/  @!P0 BRA `(.L_x_77) ;  /* 0x0000008400a08947 */ /* 0x016fea0003800000 */
.L_x_158:
[----:B------:R-:W-:Y:S01]  /*3d30*/  UMOV UR20, UR14 ;  /* 0x0000000e00147c82 */ /* 0x000fe20008000000 */
[----:B------:R-:W-:Y:S05]  /*3d40*/  BRA.U !UP0, `(.L_x_78) ;  /* 0x0000000108987547 */ /* 0x000fea000b800000 */
[----:B------:R-:W-:Y:S02]  /*3d50*/  UIADD3 UR20, UPT, UPT, UR30, UR14, URZ ;  /* 0x0000000e1e147290 */ /* 0x000fe4000fffe0ff */
[----:B------:R-:W-:Y:S01]  /*3d60*/  UPLOP3.LUT UP2, UPT, UPT, UPT, UPT, 0x40, 0x4 ;  /* 0x000000000004789c */ /* 0x000fe20003f4e870 */
[----:B------:R-:W-:Y:S01]  /*3d70*/  UMOV UR16, UR25 ;  /* 0x0000001900107c82 */ /* 0x000fe20008000000 */
[----:B------:R-:W-:-:S09]  /*3d80*/  UMOV UR5, UR15 ;  /* 0x0000000f00057c82 */ /* 0x000fd20008000000 */
.L_x_81:
[----:B--2---:R-:W-:Y:S01]  /*3d90*/  ULEA UR7, UR5, UR18, 0x3 ;  /* 0x0000001205077291 */ /* 0x004fe2000f8e18ff */
[----:B----4-:R-:W-:Y:S11]  /*3da0*/  @P1 BRA `(.L_x_79) ;  /* 0x00000000000c1947 */ /* 0x010ff60003800000 */
[----:B-1----:R-:W-:Y:S04]  /*3db0*/  SHF.L.U32 R2, R0, 0x1f, RZ ;  /* 0x0000001f00027819 */ /* 0x002fe800000006ff */
[----:B------:R-:W1:Y:S02]  /*3dc0*/  SYNCS.PHASECHK.TRANS64.TRYWAIT P0, [UR7], R2 ;  /* 0x00000002ff0075a7 */ /* 0x000e640008001107 */
[----:B-1----:R-:W-:Y:S05]  /*3dd0*/  @!P0 BRA `(.L_x_80) ;  /* 0x00000084008c8947 */ /* 0x002fea0003800000 */
.L_x_79:
[----:B------:R-:W-:Y:S01]  /*3de0*/  UISETP.NE.AND UP0, UPT, UR16, 0x1, UPT ;  /* 0x000000011000788c */ /* 0x000fe2000bf05270 */
[----:B------:R-:W-:Y:S01]  /*3df0*/  PLOP3.LUT P1, PT, PT, PT, PT, 0x80, 0x8 ;  /* 0x000000000008781c */ /* 0x000fe20003f2f070 */
[----:B------:R-:W-:Y:S02]  /*3e00*/  UIADD3 UR6, UPT, UPT, UR5, 0x1, URZ ;  /* 0x0000000105067890 */ /* 0x000fe4000fffe0ff */
[----:B------:R-:W-:Y:S02]  /*3e10*/  UIADD3 UR17, UPT, UPT, UR7, 0x58, URZ ;  /* 0x0000005807117890 */ /* 0x000fe4000fffe0ff */
[----:B------:R-:W-:Y:S01]  /*3e20*/  UISETP.NE.AND UP1, UPT, UR6, 0xb, UPT ;  /* 0x0000000b0600788c */ /* 0x000fe2000bf25270 */
[----:B------:R-:W-:Y:S01]  /*3e30*/  PLOP3.LUT P0, PT, PT, PT, UP0, 0x80, 0x8 ;  /* 0x000000000008781c */ /* 0x000fe20003f0f008 */
[----:B------:R-:W-:Y:S02]  /*3e40*/  UIADD3 UR14, UPT, UPT, UR14, 0x1, URZ ;  /* 0x000000010e0e7890 */ /* 0x000fe4000fffe0ff */
[----:B------:R-:W-:Y:S02]  /*3e50*/  USEL UR8, URZ, 0x1, UP1 ;  /* 0x00000001ff087887 */ /* 0x000fe40008800000 */
[----:B------:R-:W-:Y:S02]  /*3e60*/  USEL UR15, UR6, URZ, UP1 ;  /* 0x000000ff060f7287 */ /* 0x000fe40008800000 */
[----:B------:R-:W-:Y:S02]  /*3e70*/  UIADD3 UR16, UPT, UPT, UR16, -0x1, URZ ;  /* 0xffffffff10107890 */ /* 0x000fe4000fffe0ff */
[----:B------:R-:W-:Y:S01]  /*3e80*/  @UP0 ULEA UR6, UR15, UR18, 0x3 ;  /* 0x000000120f060291 */ /* 0x000fe2000f8e18ff */
[----:B------:R-:W-:Y:S01]  /*3e90*/  LOP3.LUT R0, R0, UR8, RZ, 0x3c, !PT ;  /* 0x0000000800007c12 */ /* 0x000fe2000f8e3cff */
[----:B------:R-:W-:Y:S01]  /*3ea0*/  ULEA UR8, UR5, UR22, 0x9 ;  /* 0x0000001605087291 */ /* 0x000fe2000f8e48ff */
[----:B------:R-:W-:Y:S02]  /*3eb0*/  UMOV UR7, 0x80004020 ;  /* 0x8000402000077882 */ /* 0x000fe40000000000 */
[----:B-1----:R-:W-:Y:S01]  /*3ec0*/  @P0 SHF.L.U32 R2, R0, 0x1f, RZ ;  /* 0x0000001f00020819 */ /* 0x002fe200000006ff */
[----:B------:R-:W-:Y:S01]  /*3ed0*/  UIADD3 UR10, UPT, UPT, UR8, 0x2, URZ ;  /* 0x00000002080a7890 */ /* 0x000fe2000fffe0ff */
[----:B------:R-:W-:Y:S02]  /*3ee0*/  UMOV UR9, 0x80004020 ;  /* 0x8000402000097882 */ /* 0x000fe40000000000 */
[----:B------:R2:W4:Y:S01]  /*3ef0*/  @P0 SYNCS.PHASECHK.TRANS64.TRYWAIT P1, [UR6], R2 ;  /* 0x00000002ff0005a7 */ /* 0x0005220008021106 */
[----:B------:R-:W-:Y:S02]  /*3f00*/  UIMAD UR6, UR5, 0x1c0, UR4 ;  /* 0x000001c0050678a4 */ /* 0x000fe4000f8e0204 */
[----:B------:R-:W-:Y:S02]  /*3f10*/  UISETP.NE.AND UP0, UPT, UR14, UR20, UPT ;  /* 0x000000140e00728c */ /* 0x000fe4000bf05270 */
[----:B------:R-:W-:Y:S01]  /*3f20*/  UIADD3 UR12, UPT, UPT, UR6, 0x2, URZ ;  /* 0x00000002060c7890 */ /* 0x000fe2000fffe0ff */
[----:B------:R-:W-:Y:S01]  /*3f30*/  UMOV UR13, 0x80004020 ;  /* 0x80004020000d7882 */ /* 0x000fe20000000000 */
[----:B------:R-:W-:Y:S01]  /*3f40*/  UMOV UR11, 0x80004020 ;  /* 0x80004020000b7882 */ /* 0x000fe20000000000 */
[----:B------:R-:W-:Y:S02]  /*3f50*/  UMOV UR5, UR15 ;  /* 0x0000000f00057c82 */ /* 0x000fe40008000000 */
[----:B------:R2:W-:Y:S01]  /*3f60*/  UTCIMMA.2CTA gdesc[UR8], gdesc[UR6], tmem[UR19], tmem[UR28], idesc[UR29], UP2 ;  /* 0x00ff1c06080075ea */ /* 0x0005e20009200113 */
[----:B------:R-:W-:Y:S03]  /*3f70*/  UPLOP3.LUT UP2, UPT, UPT, UPT, UPT, 0x80, 0x8 ;  /* 0x000000000008789c */ /* 0x000fe60003f4f070 */
[----:B------:R2:W-:Y:S01]  /*3f80*/  UTCIMMA.2CTA gdesc[UR10], gdesc[UR12], tmem[UR19], tmem[UR26], idesc[UR27], UPT ;  /* 0x00ff1a0c0a0075ea */ /* 0x0005e2000ba00113 */
[----:B------:R2:W-:Y:S01]  /*3f90*/  UTCBAR.2CTA.MULTICAST [UR17], URZ, UR21 ;  /* 0x000000ff110073e9 */ /* 0x0005e20008200815 */
[----:B------:R-:W-:Y:S06]  /*3fa0*/  BRA.U UP0, `(.L_x_81) ;  /* 0xfffffffd00787547 */ /* 0x000fec000b83ffff */
.L_x_78:
[----:B------:R-:W-:Y:S01]  /*3fb0*/  UIADD3 UR5, UPT, UPT, UR23, 0xf0, URZ ;  /* 0x000000f017057890 */ /* 0x000fe2000fffe0ff */
[----:B------:R-:W-:-:S08]  /*3fc0*/  UMOV UR14, UR20 ;  /* 0x00000014000e7c82 */ /* 0x000fd00008000000 */
[----:B------:R1:W-:Y:S01]  /*3fd0*/  UTCBAR.2CTA.MULTICAST [UR5], URZ, UR31 ;  /* 0x000000ff050073e9 */ /* 0x0003e2000820081f */
[----:B------:R-:W-:Y:S02]  /*3fe0*/  NOP ;  /* 0x0000000000007918 */ /* 0x000fe40000000000 */
.L_x_76:
[----:B-1----:R-:W-:Y:S01]  /*3ff0*/  UIADD3 UR5, UPT, UPT, UR24, 0x1, URZ ;  /* 0x0000000118057890 */ /* 0x002fe2000fffe0ff */
[----:B---3--:R-:W-:Y:S02]  /*4000*/  LOP3.LUT P0, RZ, R10, 0x1, RZ, 0xc0, !PT ;  /* 0x000000010aff7812 */ /* 0x008fe4000780c0ff */
[----:B----4-:R-:W-:Y:S01]  /*4010*/  ISETP.NE.AND P1, PT, R4, 0x2, PT ;  /* 0x000000020400780c */ /* 0x010fe20003f25270 */
[----:B------:R-:W-:-:S03]  /*4020*/  UISETP.NE.AND UP0, UPT, UR5, 0x2, UPT ;  /* 0x000000020500788c */ /* 0x000fc6000bf05270 */
[----:B--2---:R-:W-:Y:S01]  /*4030*/  SEL R2, RZ, 0x1, P1 ;  /* 0x00000001ff027807 */ /* 0x004fe20000800000 */
[----:B------:R-:W-:Y:S02]  /*4040*/  USEL UR6, URZ, 0x1, UP0 ;  /* 0x00000001ff067887 */ /* 0x000fe40008000000 */
[----:B------:R-:W-:Y:S01]  /*4050*/  USEL UR24, UR5, URZ, UP0 ;  /* 0x000000ff05187287 */ /* 0x000fe20008000000 */
[----:B------:R-:W-:Y:S02]  /*4060*/  LOP3.LUT R7, R7, R2, RZ, 0x3c, !PT ;  /* 0x0000000207077212 */ /* 0x000fe400078e3cff */
[----:B------:R-:W-:Y:S02]  /*4070*/  SEL R2, R4, RZ, P1 ;  /* 0x000000ff04027207 */ /* 0x000fe40000800000 */
[----:B------:R-:W-:Y:S01]  /*4080*/  LOP3.LUT R6, R6, UR6, RZ, 0x3c, !PT ;  /* 0x0000000606067c12 */ /* 0x000fe2000f8e3cff */
[----:B------:R-:W-:Y:S06]  /*4090*/  @P0 BRA `(.L_x_82) ;  /* 0xfffffff800b00947 */ /* 0x000fec000383ffff */
[----:B------:R-:W1:Y:S01]  /*40a0*/  S2UR UR8, SR_CgaCtaId ;  /* 0x00000000000879c3 */ /* 0x000e620000008800 */
[----:B------:R-:W-:Y:S01]  /*40b0*/  ELECT P0, URZ, PT ;  /* 0x0000000000ff782f */ /* 0x000fe20003800000 */
[----:B------:R-:W-:Y:S01]  /*40c0*/  HFMA2 R0, -RZ, RZ, 0, 5.9604644775390625e-08 ;  /* 0x00000001ff007431 */ /* 0x000fe200000001ff */
[----:B------:R-:W-:-:S05]  /*40d0*/  UMOV UR4, 0x40 ;  /* 0x0000004000047882 */ /* 0x000fca0000000000 */
[----:B------:R-:W-:Y:S01]  /*40e0*/  UVIRTCOUNT.DEALLOC.SMPOOL 0x80 ;  /* 0x000000800000784c */ /* 0x000fe20000000000 */
[----:B------:R-:W-:Y:S02]  /*40f0*/  UISETP.NE.AND UP0, UPT, UR34, URZ, UPT ;  /* 0x000000ff2200728c */ /* 0x000fe4000bf05270 */
[----:B-1----:R-:W-:-:S09]  /*4100*/  ULEA UR8, UR8, UR4, 0x18 ;  /* 0x0000000408087291 */ /* 0x002fd2000f8ec0ff */
[----:B------:R1:W-:Y:S01]  /*4110*/  @P0 STS.U8 [UR8+0x1c], R0 ;  /* 0x00001c00ff000988 */ /* 0x0003e20008000008 */
[----:B------:R-:W-:Y:S05]  /*4120*/  BRA.U UP0, `(.L_x_83) ;  /* 0x0000000100587547 */ /* 0x000fea000b800000 */
[----:B------:R-:W-:Y:S01]  /*4130*/  UIADD3 UR5, UPT, UPT, UR18, 0x100, URZ ;  /* 0x0000010012057890 */ /* 0x000fe2000fffe0ff */
[----:B-1----:R-:W-:-:S03]  /*4140*/  SHF.L.U32 R0, R6, 0x1f, RZ ;  /* 0x0000001f06007819 */ /* 0x002fc600000006ff */
[----:B------:R-:W-:-:S09]  /*4150*/  ULEA UR4, UR24, UR5, 0x3 ;  /* 0x0000000518047291 */ /* 0x000fd2000f8e18ff */
[----:B------:R-:W1:Y:S02]  /*4160*/  SYNCS.PHASECHK.TRANS64.TRYWAIT P0, [UR4], R0 ;  /* 0x00000000ff0075a7 */ /* 0x000e640008001104 */
[----:B-1----:R-:W-:Y:S05]  /*4170*/  @!P0 BRA `(.L_x_84) ;  /* 0x0000008000bc8947 */ /* 0x002fea0003800000 */
.L_x_161:
[----:B------:R-:W-:-:S04]  /*4180*/  UIADD3 UR4, UPT, UPT, UR24, 0x1, URZ ;  /* 0x0000000118047890 */ /* 0x000fc8000fffe0ff */
[----:B------:R-:W-:-:S04]  /*4190*/  UISETP.NE.AND UP1, UPT, UR4, 0x2, UPT ;  /* 0x000000020400788c */ /* 0x000fc8000bf25270 */
[----:B------:R-:W-:Y:S02]  /*41a0*/  USEL UR6, URZ, 0x1, UP1 ;  /* 0x00000001ff067887 */ /* 0x000fe40008800000 */
[----:B------:R-:W-:-:S04]  /*41b0*/  USEL UR4, UR4, URZ, UP1 ;  /* 0x000000ff04047287 */ /* 0x000fc80008800000 */
[----:B------:R-:W-:Y:S01]  /*41c0*/  ULEA UR4, UR4, UR5, 0x3 ;  /* 0x0000000504047291 */ /* 0x000fe2000f8e18ff */
[----:B-1----:R-:W-:-:S04]  /*41d0*/  LOP3.LUT R2, R6, UR6, RZ, 0x3c, !PT ;  /* 0x0000000606027c12 */ /* 0x002fc8000f8e3cff */
[----:B------:R-:W-:Y:S01]  /*41e0*/  SHF.L.U32 R2, R2, 0x1f, RZ ;  /* 0x0000001f02027819 */ /* 0x000fe200000006ff */
[----:B------:R-:W-:-:S04]  /*41f0*/  IMAD.U32 R0, RZ, RZ, UR4 ;  /* 0x00000004ff007e24 */ /* 0x000fc8000f8e00ff */
[----:B------:R1:W2:Y:S03]  /*4200*/  SYNCS.PHASECHK.TRANS64.TRYWAIT P0, [R0+URZ], R2 ;  /* 0x00000002000075a7 */ /* 0x0002a600080011ff */
[----:B--2---:R-:W-:Y:S05]  /*4210*/  @!P0 NANOSLEEP.SYNCS 0x989680 ;  /* 0x009896800000895d */ /* 0x004fea0003900000 */
[----:B------:R-:W2:Y:S02]  /*4220*/  @!P0 SYNCS.PHASECHK.TRANS64 P0, [R0+URZ], R2 ;  /* 0x00000002000085a7 */ /* 0x000ea400080010ff */
[----:B--2---:R-:W-:Y:S05]  /*4230*/  @P0 BRA `(.L_x_85) ;  /* 0x0000000000200947 */ /* 0x004fea0003800000 */
.L_x_86:
[----:B--2---:R2:W3:Y:S02]  /*4240*/  SYNCS.PHASECHK.TRANS64.TRYWAIT P0, [R0+URZ], R2 ;  /* 0x00000002000075a7 */ /* 0x0044e400080011ff */
[----:B---3--:R-:W-:Y:S05]  /*4250*/  @!P0 NANOSLEEP.SYNCS 0x989680 ;  /* 0x009896800000895d */ /* 0x008fea0003900000 */
[----:B------:R-:W3:Y:S02]  /*4260*/  @!P0 SYNCS.PHASECHK.TRANS64 P0, [R0+URZ], R2 ;  /* 0x00000002000085a7 */ /* 0x000ee400080010ff */
[----:B---3--:R-:W-:Y:S05]  /*4270*/  @!P0 BRA `(.L_x_86) ;  /* 0xfffffffc00f08947 */ /* 0x008fea000383ffff */
[----:B------:R-:W-:Y:S05]  /*4280*/  BRA `(.L_x_85) ;  /* 0x00000000000c7947 */ /* 0x000fea0003800000 */
.L_x_83:
[----:B------:R-:W-:-:S04]  /*4290*/  UIADD3 UR4, UPT, UPT, UR18, 0x130, URZ ;  /* 0x0000013012047890 */ /* 0x000fc8000fffe0ff */
[----:B------:R-:W-:-:S09]  /*42a0*/  UPRMT UR4, UR33, 0x654, UR4 ;  /* 0x0000065421047896 */ /* 0x000fd20008000004 */
[----:B------:R-:W-:Y:S03]  /*42b0*/  SYNCS.ARRIVE.TRANS64.RED.A1T0 RZ, [UR4], RZ ;  /* 0x000000ffffff79a7 */ /* 0x000fe60008100404 */
.L_x_85:
[----:B-12---:R-:W-:Y:S01]  /*42c0*/  SHF.L.U32 R2, RZ, 0x1f, RZ ;  /* 0x0000001fff027819 */ /* 0x006fe200000006ff */
[----:B------:R-:W-:Y:S01]  /*42d0*/  UIADD3 UR4, UPT, UPT, UR18, 0x130, URZ ;  /* 0x0000013012047890 */ /* 0x000fe2000fffe0ff */
[----:B------:R-:W-:Y:S02]  /*42e0*/  PLOP3.LUT P0, PT, PT, PT, UP0, 0x80, 0x8 ;  /* 0x000000000008781c */ /* 0x000fe40003f0f008 */
[----:B------:R-:W1:Y:S02]  /*42f0*/  SYNCS.PHASECHK.TRANS64.TRYWAIT P1, [UR18+0x130], R2 ;  /* 0x00013002ff0075a7 */ /* 0x000e640008021112 */
[----:B-1----:R-:W-:Y:S09]  /*4300*/  @!P1 BRA `(.L_x_87) ;  /* 0x0000008000709947 */ /* 0x002ff20003800000 */
.L_x_163:
[----:B------:R-:W-:Y:S01]  /*4310*/  @!UP0 UPRMT UR4, UR33, 0x654, UR4 ;  /* 0x0000065421048896 */ /* 0x000fe20008000004 */
[----:B------:R-:W-:Y:S01]  /*4320*/  UMOV UR5, 0xffff ;  /* 0x0000ffff00057882 */ /* 0x000fe20000000000 */
[----:B------:R-:W-:-:S07]  /*4330*/  UMOV UR6, 0x1 ;  /* 0x0000000100067882 */ /* 0x000fce0000000000 */
[----:B------:R-:W-:Y:S01]  /*4340*/  @!P0 SYNCS.ARRIVE.TRANS64.RED.A1T0 RZ, [UR4], RZ ;  /* 0x000000ffffff89a7 */ /* 0x000fe20008100404 */
[----:B------:R-:W-:Y:S01]  /*4350*/  NOP ;  /* 0x0000000000007918 */ /* 0x000fe20000000000 */
[----:B-1----:R-:W1:Y:S01]  /*4360*/  LDS R0, [UR8+0x14] ;  /* 0x00001408ff007984 */ /* 0x002e620008000800 */
[----:B------:R-:W-:-:S04]  /*4370*/  ULOP3.LUT UR4, UR32, 0xffff, URZ, 0xc0, !UPT ;  /* 0x0000ffff20047892 */ /* 0x000fc8000f8ec0ff */
[----:B------:R-:W-:-:S04]  /*4380*/  USHF.R.U32.HI UR4, URZ, 0x5, UR4 ;  /* 0x00000005ff047899 */ /* 0x000fc80008011604 */
[----:B------:R-:W-:Y:S02]  /*4390*/  USHF.L.U32 UR5, UR5, UR4, URZ ;  /* 0x0000000405057299 */ /* 0x000fe400080006ff */
[----:B------:R-:W-:-:S04]  /*43a0*/  USHF.L.U32 UR4, UR6, UR4, URZ ;  /* 0x0000000406047299 */ /* 0x000fc800080006ff */
[----:B-1----:R-:W-:-:S04]  /*43b0*/  LOP3.LUT R0, R0, UR5, RZ, 0xc0, !PT ;  /* 0x0000000500007c12 */ /* 0x002fc8000f8ec0ff */
[----:B------:R-:W-:-:S13]  /*43c0*/  ISETP.NE.AND P0, PT, R0, UR5, PT ;  /* 0x0000000500007c0c */ /* 0x000fda000bf05270 */
[----:B------:R-:W-:Y:S05]  /*43d0*/  @P0 BRA `(.L_x_88) ;  /* 0x0000000000580947 */ /* 0x000fea0003800000 */
[----:B------:R-:W1:Y:S02]  /*43e0*/  LDS R0, [UR8+0x18] ;  /* 0x00001808ff007984 */ /* 0x000e640008000800 */
[----:B-1----:R-:W-:-:S04]  /*43f0*/  LOP3.LUT R0, R0, UR4, RZ, 0xc0, !PT ;  /* 0x0000000400007c12 */ /* 0x002fc8000f8ec0ff */
[----:B------:R-:W-:-:S13]  /*4400*/  ISETP.NE.AND P0, PT, R0, UR4, PT ;  /* 0x0000000400007c0c */ /* 0x000fda000bf05270 */
[----:B------:R-:W-:Y:S05]  /*4410*/  @P0 BRA `(.L_x_89) ;  /* 0x00000000003c0947 */ /* 0x000fea0003800000 */
[----:B------:R-:W1:Y:S01]  /*4420*/  S2R R2, SR_LANEID ;  /* 0x0000000000027919 */ /* 0x000e620000000000 */
[----:B------:R-:W-:-:S06]  /*4430*/  ULOP3.LUT UR5, URZ, UR5, URZ, 0x33, !UPT ;  /* 0x00000005ff057292 */ /* 0x000fcc000f8e33ff */
[----:B------:R-:W-:-:S04]  /*4440*/  IMAD.U32 R0, RZ, RZ, UR5 ;  /* 0x00000005ff007e24 */ /* 0x000fc8000f8e00ff */
[----:B------:R2:W3:Y:S02]  /*4450*/  REDUX UR7, R0 ;  /* 0x00000000000773c4 */ /* 0x0004e40000000000 */
[----:B------:R4:W-:Y:S01]  /*4460*/  UTCATOMSWS.AND URZ, UR5 ;  /* 0x0000000500ff79e3 */ /* 0x0009e20008000000 */
[----:B--2---:R-:W-:Y:S01]  /*4470*/  LOP3.LUT R0, RZ, UR4, RZ, 0x33, !PT ;  /* 0x00000004ff007c12 */ /* 0x004fe2000f8e33ff */
[----:B------:R-:W-:Y:S02]  /*4480*/  VOTEU.ANY UR4, UPT, PT ;  /* 0x0000000000047886 */ /* 0x000fe400038e0100 */
[----:B------:R-:W-:Y:S02]  /*4490*/  UFLO.U32 UR4, UR4 ;  /* 0x00000004000472bd */ /* 0x000fe400080e0000 */
[----:B------:R-:W2:Y:S04]  /*44a0*/  REDUX UR6, R0 ;  /* 0x00000000000673c4 */ /* 0x000ea80000000000 */
[----:B-1----:R-:W-:-:S02]  /*44b0*/  ISETP.EQ.U32.AND P0, PT, R2, UR4, PT ;  /* 0x0000000402007c0c */ /* 0x002fc4000bf02070 */
[----:B---3--:R-:W-:-:S11]  /*44c0*/  MOV R2, UR7 ;  /* 0x0000000700027c02 */ /* 0x008fd60008000f00 */
[----:B------:R4:W-:Y:S01]  /*44d0*/  @P0 ATOMS.AND RZ, [UR8+0x14], R2 ;  /* 0x00001402ffff098c */ /* 0x0009e2000a800008 */
[----:B--2---:R-:W-:-:S05]  /*44e0*/  IMAD.U32 R0, RZ, RZ, UR6 ;  /* 0x00000006ff007e24 */ /* 0x004fca000f8e00ff */
[----:B------:R4:W-:Y:S01]  /*44f0*/  @P0 ATOMS.AND RZ, [UR8+0x18], R0 ;  /* 0x00001800ffff098c */ /* 0x0009e2000a800008 */
[----:B------:R-:W-:Y:S05]  /*4500*/  BRA `(.L_x_90) ;  /* 0x0000000000147947 */ /* 0x000fea0003800000 */
.L_x_89:
[----:B------:R-:W-:Y:S02]  /*4510*/  MOV R2, 0x4530 ;  /* 0x0000453000027802 */ /* 0x000fe40000000f00 */
[----:B-----5:R-:W-:Y:S05]  /*4520*/  CALL.REL.NOINC `($__internal_0_$__cuda_sm10x_tcgen05_guardrail_trap_col_being_dealloced_not_returned_by_alloc) ;  /* 0x0000008000887944 */ /* 0x020fea0003c00000 */
[----:B------:R-:W-:Y:S05]  /*4530*/  BRA `(.L_x_90) ;  /* 0x0000000000087947 */ /* 0x000fea0003800000 */
.L_x_88:
[----:B------:R-:W-:Y:S02]  /*4540*/  MOV R2, 0x4560 ;  /* 0x0000456000027802 */ /* 0x000fe40000000f00 */
[----:B-----5:R-:W-:Y:S05]  /*4550*/  CALL.REL.NOINC `($__internal_2_$__cuda_sm10x_tcgen05_guardrail_trap_unallocated_columns_being_dealloced) ;  /* 0x0000008000947944 */ /* 0x020fea0003c00000 */
.L_x_90:
[----:B------:R-:W-:Y:S01]  /*4560*/  NOP ;  /* 0x0000000000007918 */ /* 0x000fe20000000000 */
[----:B----4-:R-:W-:Y:S05]  /*4570*/  EXIT ;  /* 0x000000000000794d */ /* 0x010fea0003800000 */
.L_x_63:
[----:B------:R-:W-:-:S09]  /*4580*/  UISETP.NE.OR UP0, UPT, UR14, 0x3, !UP4 ;  /* 0x000000030e00788c */ /* 0x000fd2000e705670 */
[----:B------:R-:W-:Y:S05]  /*4590*/  BRA.U UP0, `(.L_x_91) ;  /* 0x0000000d00a47547 */ /* 0x000fea000b800000 */
[----:B------:R-:W1:Y:S01]  /*45a0*/  LDCU.64 UR6, c[0x0][0x888] ;  /* 0x00011100ff0677ac */ /* 0x000e620008000a00 */
[----:B------:R-:W-:Y:S02]  /*45b0*/  HFMA2 R10, -RZ, RZ, 0, 0 ;  /* 0x00000000ff0a7431 */ /* 0x000fe400000001ff */
[----:B------:R-:W-:Y:S01]  /*45c0*/  IMAD.MOV.U32 R9, RZ, RZ, 0x1 ;  /* 0x00000001ff097424 */ /* 0x000fe200078e00ff */
[----:B------:R-:W-:Y:S01]  /*45d0*/  MOV R11, 0x7000 ;  /* 0x00007000000b7802 */ /* 0x000fe20000000f00 */
[----:B------:R-:W2:Y:S01]  /*45e0*/  LDCU UR37, c[0x0][0x370] ;  /* 0x00006e00ff2577ac */ /* 0x000ea20008000800 */
[----:B------:R-:W-:Y:S01]  /*45f0*/  IMAD.MOV.U32 R8, RZ, RZ, RZ ;  /* 0x000000ffff087224 */ /* 0x000fe200078e00ff */
[----:B------:R-:W2:Y:S01]  /*4600*/  LDCU.128 UR40, c[0x0][0xb10] ;  /* 0x00016200ff2877ac */ /* 0x000ea20008000c00 */
[----:B------:R-:W3:Y:S01]  /*4610*/  LDCU UR31, c[0x0][0x374] ;  /* 0x00006e80ff1f77ac */ /* 0x000ee20008000800 */
[----:B------:R-:W4:Y:S01]  /*4620*/  LDCU.64 UR38, c[0x0][0x890] ;  /* 0x00011200ff2677ac */ /* 0x000f220008000a00 */
[----:B------:R-:W4:Y:S01]  /*4630*/  LDCU UR21, c[0x0][0xb0c] ;  /* 0x00016180ff1577ac */ /* 0x000f220008000800 */
[----:B------:R-:W4:Y:S01]  /*4640*/  LDCU UR51, c[0x0][0xb20] ;  /* 0x00016400ff3377ac */ /* 0x000f220008000800 */
[----:B------:R-:W4:Y:S01]  /*4650*/  LDCU UR4, c[0x0][0xb30] ;  /* 0x00016600ff0477ac */ /* 0x000f220008000800 */
[----:B-1----:R-:W-:Y:S01]  /*4660*/  UISETP.NE.U32.AND UP0, UPT, UR6, URZ, UPT ;  /* 0x000000ff0600728c */ /* 0x002fe2000bf05070 */
[----:B------:R-:W-:Y:S01]  /*4670*/  UMOV UR29, 0x400 ;  /* 0x00000400001d7882 */ /* 0x000fe20000000000 */
[----:B--2---:R-:W-:-:S02]  /*4680*/  UIMAD.WIDE.U32 UR48, UR37, UR40, URZ ;  /* 0x00000028253072a5 */ /* 0x004fc4000f8e00ff */
[----:B------:R-:W-:Y:S02]  /*4690*/  UISETP.NE.AND.EX UP5, UPT, UR7, URZ, UPT, UP0 ;  /* 0x000000ff0700728c */ /* 0x000fe4000bfa5300 */
[----:B---3--:R-:W-:Y:S02]  /*46a0*/  UIMAD.WIDE.U32 UR6, UR31, UR43, URZ ;  /* 0x0000002b1f0672a5 */ /* 0x008fe4000f8e00ff */
[----:B------:R-:W-:Y:S02]  /*46b0*/  ULEA UR29, UR5, UR29, 0x18 ;  /* 0x0000001d051d7291 */ /* 0x000fe4000f8ec0ff */
[----:B----4-:R-:W-:Y:S02]  /*46c0*/  UISETP.NE.U32.AND UP6, UPT, UR38, URZ, UPT ;  /* 0x000000ff2600728c */ /* 0x010fe4000bfc5070 */
[----:B------:R-:W-:Y:S02]  /*46d0*/  UIADD3 UR44, UPT, UPT, UR29, 0xb0, URZ ;  /* 0x000000b01d2c7890 */ /* 0x000fe4000fffe0ff */
[----:B------:R-:W-:Y:S01]  /*46e0*/  UISETP.NE.AND UP0, UPT, UR15, 0x1, UPT ;  /* 0x000000010f00788c */ /* 0x000fe2000bf05270 */
[----:B------:R-:W-:Y:S01]  /*46f0*/  UMOV UR48, UR49 ;  /* 0x0000003100307c82 */ /* 0x000fe20008000000 */
[----:B------:R-:W-:Y:S01]  /*4700*/  UMOV UR45, UR7 ;  /* 0x00000007002d7c82 */ /* 0x000fe20008000000 */
[----:B------:R-:W-:Y:S01]  /*4710*/  UISETP.NE.AND UP0, UPT, UR21, 0x1, UPT ;  /* 0x000000011500788c */ /* 0x000fe2000bf05270 */
[----:B------:R-:W1:Y:S01]  /*4720*/  LDCU.64 UR52, c[0x0][0x348] ;  /* 0x00006900ff3477ac */ /* 0x000e620008000a00 */
[----:B------:R-:W-:-:S02]  /*4730*/  UPLOP3.LUT UP1, UPT, UPT, UPT, UPT, 0x40, 0x4 ;  /* 0x000000000004789c */ /* 0x000fc40003f2e870 */
[----:B------:R-:W-:Y:S01]  /*4740*/  UISETP.GE.AND UP3, UPT, UR15, 0x1, UPT ;  /* 0x000000010f00788c */ /* 0x000fe2000bf66270 */
[----:B------:R-:W2:Y:S01]  /*4750*/  LDCU.64 UR22, c[0x0][0xb28] ;  /* 0x00016500ff1677ac */ /* 0x000ea20008000a00 */
[----:B------:R-:W-:Y:S02]  /*4760*/  UISETP.NE.AND.EX UP6, UPT, UR39, URZ, UPT, UP6 ;  /* 0x000000ff2700728c */ /* 0x000fe4000bfc5360 */
[----:B------:R-:W-:Y:S02]  /*4770*/  UPRMT UR44, UR5, 0x654, UR44 ;  /* 0x00000654052c7896 */ /* 0x000fe4000800002c */
[----:B------:R-:W-:Y:S02]  /*4780*/  USHF.R.U32.HI UR48, URZ, UR41, UR48 ;  /* 0x00000029ff307299 */ /* 0x000fe40008011630 */
[----:B------:R-:W-:Y:S02]  /*4790*/  USHF.R.U32.HI UR45, URZ, UR51, UR45 ;  /* 0x00000033ff2d7299 */ /* 0x000fe4000801162d */
[----:B------:R-:W-:-:S02]  /*47a0*/  UISETP.NE.AND UP0, UPT, UR42, 0x1, UPT ;  /* 0x000000012a00788c */ /* 0x000fc4000bf05270 */
[----:B------:R-:W-:-:S11]  /*47b0*/  UISETP.NE.AND UP4, UPT, UR4, 0x1, UPT ;  /* 0x000000010400788c */ /* 0x000fd6000bf85270 */
.L_x_99:
[----:B------:R-:W-:Y:S02]  /*47c0*/  LEA R2, R8, UR29, 0x3 ;  /* 0x0000001d08027c11 */ /* 0x000fe4000f8e18ff */
[----:B------:R-:W-:Y:S02]  /*47d0*/  SHF.L.U32 R0, R10, 0x1f, RZ ;  /* 0x0000001f0a007819 */ /* 0x000fe400000006ff */
[----:B------:R-:W-:Y:S02]  /*47e0*/  LEA R4, R8, UR29, 0x4 ;  /* 0x0000001d08047c11 */ /* 0x000fe4000f8e20ff */
[----:B---3--:R-:W3:Y:S02]  /*47f0*/  SYNCS.PHASECHK.TRANS64.TRYWAIT P0, [R2+URZ+0xd0], R0 ;  /* 0x0000d000020075a7 */ /* 0x008ee400080011ff */
[----:B---3--:R-:W-:Y:S05]  /*4800*/  @!P0 BRA `(.L_x_92) ;  /* 0x0000007c00488947 */ /* 0x008fea0003800000 */
.L_x_164:
[----:B------:R-:W4:Y:S01]  /*4810*/  LDS.128 R4, [R4+0x140] ;  /* 0x0001400004047984 */ /* 0x000f220000000c00 */
[----:B------:R-:W-:Y:S01]  /*4820*/  UISETP.GE.AND UP0, UPT, UR15, 0x1, UPT ;  /* 0x000000010f00788c */ /* 0x000fe2000bf06270 */
[----:B------:R-:W-:Y:S01]  /*4830*/  @!PT LDS RZ, [RZ] ;  /* 0x00000000fffff984 */ /* 0x000fe20000000800 */
[----:B------:R-:W-:Y:S01]  /*4840*/  @!PT LDS RZ, [RZ] ;  /* 0x00000000fffff984 */ /* 0x000fe20000000800 */
[----:B------:R-:W-:Y:S01]  /*4850*/  @!PT LDS RZ, [RZ] ;  /* 0x00000000fffff984 */ /* 0x000fe20000000800 */
[----:B------:R-:W-:Y:S01]  /*4860*/  @!PT LDS RZ, [RZ] ;  /* 0x00000000fffff984 */ /* 0x000fe20000000800 */
[----:B------:R1:W-:Y:S06]  /*4870*/  MEMBAR.ALL.CTA ;  /* 0x0000000000007992 */ /* 0x0003ec0000008000 */
[----:B-1----:R-:W1:Y:S01]  /*4880*/  FENCE.VIEW.ASYNC.S ;  /* 0x00000000000073c6 */ /* 0x002e620000000000 */
[----:B----4-:R-:W-:Y:S11]  /*4890*/  LOP3.LUT P0, RZ, R6, 0x1, RZ, 0xc0, !PT ;  /* 0x0000000106ff7812 */ /* 0x010ff6000780c0ff */
[----:B------:R-:W-:Y:S02]  /*48a0*/  @!UPT UIADD3 URZ, UPT, UPT, URZ, URZ, URZ ;  /* 0x000000fffffff290 */ /* 0x000fe4000fffe0ff */
[----:B-1----:R-:W-:Y:S01]  /*48b0*/  VOTEU.ANY UP3, P0 ;  /* 0x0000000000ff7886 */ /* 0x002fe20000060100 */
[----:B------:R-:W-:Y:S11]  /*48c0*/  PLOP3.LUT P0, PT, PT, PT, UP3, 0x80, 0x8 ;  /* 0x000000000008781c */ /* 0x000ff60003f0f038 */
[----:B------:R-:W-:Y:S02]  /*48d0*/  @!UPT UIADD3 URZ, UPT, UPT, URZ, URZ, URZ ;  /* 0x000000fffffff290 */ /* 0x000fe4000fffe0ff */
[----:B---3--:R-:W-:Y:S02]  /*48e0*/  @P0 SHF.R.U32.HI R0, RZ, 0x10, R5 ;  /* 0x00000010ff000819 */ /* 0x008fe40000011605 */
[----:B------:R-:W-:Y:S02]  /*48f0*/  @P0 MOV R3, R4 ;  /* 0x0000000400030202 */ /* 0x000fe40000000f00 */
[----:B------:R-:W-:Y:S01]  /*4900*/  @P0 R2UR UR4, R0 ;  /* 0x00000000000402ca */ /* 0x000fe200000e0000 */
[----:B------:R-:W-:Y:S01]  /*4910*/  VIADD R0, R2, 0xe0 ;  /* 0x000000e002007836 */ /* 0x000fe20000000000 */
[----:B------:R-:W-:Y:S02]  /*4920*/  @P0 LOP3.LUT R4, R5, 0xffff, RZ, 0xc0, !PT ;  /* 0x0000ffff05040812 */ /* 0x000fe400078ec0ff */
[----:B------:R-:W-:Y:S02]  /*4930*/  @P0 R2UR UR6, R3 ;  /* 0x00000000030602ca */ /* 0x000fe400000e0000 */
[----:B------:R-:W-:Y:S02]  /*4940*/  PRMT R0, RZ, 0x654, R0 ;  /* 0x00000654ff007816 */ /* 0x000fe40000000000 */
[----:B------:R-:W-:Y:S02]  /*4950*/  @P0 R2UR UR5, R4 ;  /* 0x00000000040502ca */ /* 0x000fe400000e0000 */
[----:B------:R1:W-:Y:S03]  /*4960*/  SYNCS.ARRIVE.TRANS64.RED.A1T0 RZ, [R0+URZ], RZ ;  /* 0x000000ff00ff79a7 */ /* 0x0003e600081004ff */
[----:B------:R-:W-:Y:S04]  /*4970*/  @UP3 UMOV UR30, UR4 ;  /* 0x00000004001e3c82 */ /* 0x000fe80008000000 */
[----:B------:R-:W-:Y:S04]  /*4980*/  @UP3 UMOV UR14, UR6 ;  /* 0x00000006000e3c82 */ /* 0x000fe80008000000 */
[----:B------:R-:W-:Y:S01]  /*4990*/  @UP3 UMOV UR13, UR5 ;  /* 0x00000005000d3c82 */ /* 0x000fe20008000000 */
[----:B------:R-:W-:Y:S05]  /*49a0*/  BRA.U !UP0, `(.L_x_93) ;  /* 0x0000000108c07547 */ /* 0x000fea000b800000 */
[----:B------:R-:W-:Y:S02]  /*49b0*/  UIMAD.WIDE.U32 UR8, UR13, UR43, URZ ;  /* 0x0000002b0d0872a5 */ /* 0x000fe4000f8e00ff */
[----:B------:R-:W-:Y:S02]  /*49c0*/  UP2UR UR12, UPR, URZ, 0x4 ;  /* 0x00000004ff0c7883 */ /* 0x000fe40008000000 */
[----:B------:R-:W-:Y:S02]  /*49d0*/  UISETP.NE.AND UP2, UPT, UR42, 0x1, UPT ;  /* 0x000000012a00788c */ /* 0x000fe4000bf45270 */
[----:B------:R-:W-:Y:S02]  /*49e0*/  UIMAD.WIDE.U32 UR10, UR14, UR40, URZ ;  /* 0x000000280e0a72a5 */ /* 0x000fe4000f8e00ff */
[----:B------:R-:W-:Y:S02]  /*49f0*/  USEL UR4, UR31, UR45, !UP2 ;  /* 0x0000002d1f047287 */ /* 0x000fe4000d000000 */
[----:B------:R-:W-:Y:S02]  /*4a00*/  UISETP.NE.AND UP0, UPT, UR21, 0x1, UPT ;  /* 0x000000011500788c */ /* 0x000fe4000bf05270 */
[----:B------:R-:W-:Y:S02]  /*4a10*/  UP2UR UR20, UPR, URZ, 0x2 ;  /* 0x00000002ff147883 */ /* 0x000fe40008000000 */
[----:B------:R-:W-:Y:S02]  /*4a20*/  UISETP.NE.AND UP1, UPT, UR15, 0x1, UPT ;  /* 0x000000010f00788c */ /* 0x000fe4000bf25270 */
[----:B--2---:R-:W-:Y:S02]  /*4a30*/  UIMAD.WIDE.U32 UR16, UR4, UR22, URZ ;  /* 0x00000016041072a5 */ /* 0x004fe4000f8e00ff */
[----:B------:R-:W-:Y:S01]  /*4a40*/  USEL UR7, UR37, UR48, !UP0 ;  /* 0x0000003025077287 */ /* 0x000fe2000c000000 */
[----:B------:R-:W-:Y:S02]  /*4a50*/  UMOV UR5, UR9 ;  /* 0x0000000900057c82 */ /* 0x000fe40008000000 */
[----:B------:R-:W-:Y:S02]  /*4a60*/  USHF.R.U32.HI UR6, URZ, UR51, UR5 ;  /* 0x00000033ff067299 */ /* 0x000fe40008011605 */
[----:B------:R-:W-:Y:S02]  /*4a70*/  UIMAD.WIDE.U32 UR18, UR7, UR22, URZ ;  /* 0x00000016071272a5 */ /* 0x000fe4000f8e00ff */
[----:B------:R-:W-:Y:S02]  /*4a80*/  USEL UR6, UR13, UR6, !UP2 ;  /* 0x000000060d067287 */ /* 0x000fe4000d000000 */
[----:B------:R-:W-:Y:S01]  /*4a90*/  UISETP.NE.AND UP2, UPT, UR12, URZ, UPT ;  /* 0x000000ff0c00728c */ /* 0x000fe2000bf45270 */
[----:B------:R-:W-:Y:S01]  /*4aa0*/  UMOV UR5, UR11 ;  /* 0x0000000b00057c82 */ /* 0x000fe20008000000 */
[----:B------:R-:W-:Y:S02]  /*4ab0*/  UIMAD.WIDE.U32 UR10, UR6, UR22, URZ ;  /* 0x00000016060a72a5 */ /* 0x000fe4000f8e00ff */
[----:B------:R-:W-:Y:S03]  /*4ac0*/  USHF.R.U32.HI UR8, URZ, UR41, UR5 ;  /* 0x00000029ff087299 */ /* 0x000fe60008011605 */
[----:B------:R-:W-:Y:S02]  /*4ad0*/  UMOV UR5, UR17 ;  /* 0x0000001100057c82 */ /* 0x000fe40008000000 */
[----:B------:R-:W-:Y:S03]  /*4ae0*/  @UP1 USHF.R.U32.HI UR4, URZ, UR23, UR5 ;  /* 0x00000017ff041299 */ /* 0x000fe60008011605 */
[----:B------:R-:W-:Y:S01]  /*4af0*/  UMOV UR5, UR19 ;  /* 0x0000001300057c82 */ /* 0x000fe20008000000 */
[----:B------:R-:W-:Y:S02]  /*4b00*/  UIMAD UR4, UR15, UR4, URZ ;  /* 0x000000040f0472a4 */ /* 0x000fe4000f8e02ff */
[----:B------:R-:W-:Y:S02]  /*4b10*/  @UP1 USHF.R.U32.HI UR7, URZ, UR23, UR5 ;  /* 0x00000017ff071299 */ /* 0x000fe40008011605 */
[----:B------:R-:W-:Y:S02]  /*4b20*/  USEL UR5, UR14, UR8, !UP0 ;  /* 0x000000080e057287 */ /* 0x000fe4000c000000 */
[----:B------:R-:W-:Y:S02]  /*4b30*/  UIMAD UR8, UR15, UR7, URZ ;  /* 0x000000070f0872a4 */ /* 0x000fe4000f8e02ff */
[----:B------:R-:W-:Y:S03]  /*4b40*/  UISETP.GE.AND UP0, UPT, UR6, UR4, UPT ;  /* 0x000000040600728c */ /* 0x000fe6000bf06270 */
[----:B------:R-:W-:Y:S01]  /*4b50*/  UMOV UR4, UR11 ;  /* 0x0000000b00047c82 */ /* 0x000fe20008000000 */
[----:B------:R-:W-:Y:S02]  /*4b60*/  UISETP.GE.OR UP0, UPT, UR5, UR8, UP0 ;  /* 0x000000080500728c */ /* 0x000fe40008706670 */
[----:B------:R-:W-:Y:S02]  /*4b70*/  USHF.R.U32.HI UR4, URZ, UR23, UR4 ;  /* 0x00000017ff047299 */ /* 0x000fe40008011604 */
[----:B------:R-:W-:Y:S02]  /*4b80*/  UIMAD.WIDE.U32 UR8, UR5, UR22, URZ ;  /* 0x00000016050872a5 */ /* 0x000fe4000f8e00ff */
[----:B------:R-:W-:Y:S04]  /*4b90*/  USEL UR10, UR6, UR4, !UP1 ;  /* 0x00000004060a7287 */ /* 0x000fe8000c800000 */
[----:B------:R-:W-:Y:S01]  /*4ba0*/  UIADD3 UR11, UPT, UPT, -UR10, URZ, URZ ;  /* 0x000000ff0a0b7290 */ /* 0x000fe2000fffe1ff */
[----:B------:R-:W-:Y:S02]  /*4bb0*/  @!UP0 UMOV UR4, UR9 ;  /* 0x0000000900048c82 */ /* 0x000fe40008000000 */
[----:B------:R-:W-:Y:S02]  /*4bc0*/  @!UP0 USHF.R.U32.HI UR4, URZ, UR23, UR4 ;  /* 0x00000017ff048299 */ /* 0x000fe40008011604 */
[----:B------:R-:W-:Y:S02]  /*4bd0*/  UIMAD UR8, UR15, UR11, UR6 ;  /* 0x0000000b0f0872a4 */ /* 0x000fe4000f8e0206 */
[----:B------:R-:W-:Y:S02]  /*4be0*/  @!UP0 USEL UR4, UR5, UR4, !UP1 ;  /* 0x0000000405048287 */ /* 0x000fe4000c800000 */
[----:B------:R-:W-:Y:S02]  /*4bf0*/  UISETP.NE.AND UP1, UPT, UR20, URZ, UPT ;  /* 0x000000ff1400728c */ /* 0x000fe4000bf25270 */
[----:B------:R-:W-:Y:S02]  /*4c00*/  @!UP0 UIMAD UR7, UR7, UR8, UR4 ;  /* 0x00000008070782a4 */ /* 0x000fe4000f8e0204 */
[----:B------:R-:W-:Y:S02]  /*4c10*/  @!UP0 UIADD3 UR9, UPT, UPT, UR10, -UR4, URZ ;  /* 0x800000040a098290 */ /* 0x000fe4000fffe0ff */
[----:B------:R-:W-:Y:S02]  /*4c20*/  UIADD3 UR8, UPT, UPT, -UR6, URZ, URZ ;  /* 0x000000ff06087290 */ /* 0x000fe4000fffe1ff */
[----:B------:R-:W-:Y:S02]  /*4c30*/  UIADD3 UR4, UPT, UPT, -UR5, URZ, URZ ;  /* 0x000000ff05047290 */ /* 0x000fe4000fffe1ff */
[----:B------:R-:W-:Y:S03]  /*4c40*/  @!UP0 UIMAD UR6, UR9, UR15, UR5 ;  /* 0x0000000f090682a4 */ /* 0x000fe6000f8e0205 */
[----:B------:R-:W-:Y:S01]  /*4c50*/  @!UP0 UMOV UR5, UR7 ;  /* 0x0000000700058c82 */ /* 0x000fe20008000000 */
[----:B------:R-:W-:Y:S02]  /*4c60*/  UIMAD UR7, UR21, UR4, UR14 ;  /* 0x00000004150772a4 */ /* 0x000fe4000f8e020e */
[----:B------:R-:W-:Y:S02]  /*4c70*/  UIMAD UR4, UR42, UR8, UR13 ;  /* 0x000000082a0472a4 */ /* 0x000fe4000f8e020d */
[----:B------:R-:W-:Y:S02]  /*4c80*/  UIMAD UR14, UR5, UR21, UR7 ;  /* 0x00000015050e72a4 */ /* 0x000fe4000f8e0207 */
[----:B------:R-:W-:Y:S11]  /*4c90*/  UIMAD UR13, UR6, UR42, UR4 ;  /* 0x0000002a060d72a4 */ /* 0x000ff6000f8e0204 */
[----:B------:R-:W-:Y:S01]  /*4ca0*/  @!UPT UIADD3 URZ, UPT, UPT, URZ, URZ, URZ ;  /* 0x000000fffffff290 */ /* 0x000fe2000fffe0ff */
.L_x_93:
[----:B------:R-:W3:Y:S01]  /*4cb0*/  @!UP4 LDCU.128 UR8, c[0x0][0xb10] ;  /* 0x00016200ff08c7ac */ /* 0x000ee20008000c00 */
[----:B------:R-:W-:Y:S02]  /*4cc0*/  ISETP.NE.U32.AND P0, PT, RZ, UR38, PT ;  /* 0x00000026ff007c0c */ /* 0x000fe4000bf05070 */
[----:B------:R-:W-:Y:S02]  /*4cd0*/  SHF.L.U32 R4, R9, 0x1f, RZ ;  /* 0x0000001f09047819 */ /* 0x000fe400000006ff */
[----:B------:R-:W-:Y:S01]  /*4ce0*/  ISETP.NE.AND.EX P0, PT, RZ, UR39, PT, P0 ;  /* 0x00000027ff007c0c */ /* 0x000fe2000bf05300 */
[----:B------:R-:W4:Y:S01]  /*4cf0*/  @!UP4 LDCU UR5, c[0x0][0xb0c] ;  /* 0x00016180ff05c7ac */ /* 0x000f220008000800 */
[----:B---3--:R-:W-:Y:S07]  /*4d00*/  UIMAD.WIDE.U32 UR6, UR14, UR8, URZ ;  /* 0x000000080e0672a5 */ /* 0x008fee000f8e00ff */
[----:B------:R-:W-:Y:S01]  /*4d10*/  @!UP4 UMOV UR4, UR7 ;  /* 0x000000070004cc82 */ /* 0x000fe20008000000 */
[----:B----4-:R-:W-:Y:S02]  /*4d20*/  @!UP4 UISETP.NE.AND UP0, UPT, UR5, 0x1, UPT ;  /* 0x000000010500c88c */ /* 0x010fe4000bf05270 */
[----:B------:R-:W-:Y:S02]  /*4d30*/  @!UP4 USHF.R.U32.HI UR4, URZ, UR9, UR4 ;  /* 0x00000009ff04c299 */ /* 0x000fe40008011604 */
[----:B------:R-:W-:Y:S02]  /*4d40*/  UIMAD.WIDE.U32 UR6, UR13, UR11, URZ ;  /* 0x0000000b0d0672a5 */ /* 0x000fe4000f8e00ff */
[----:B------:R-:W-:Y:S02]  /*4d50*/  @!UP4 USEL UR8, UR14, UR4, !UP0 ;  /* 0x000000040e08c287 */ /* 0x000fe4000c000000 */
[----:B------:R-:W-:Y:S03]  /*4d60*/  @!UP4 UISETP.NE.AND UP0, UPT, UR10, 0x1, UPT ;  /* 0x000000010a00c88c */ /* 0x000fe6000bf05270 */
[----:B------:R-:W-:Y:S02]  /*4d70*/  @!UP4 UMOV UR6, UR7 ;  /* 0x000000070006cc82 */ /* 0x000fe40008000000 */
[----:B------:R-:W3:Y:S02]  /*4d80*/  @!UP4 LDCU UR4, c[0x0][0xb20] ;  /* 0x00016400ff04c7ac */ /* 0x000ee40008000800 */
[----:B---3--:R-:W-:Y:S04]  /*4d90*/  @!UP4 USHF.R.U32.HI UR6, URZ, UR4, UR6 ;  /* 0x00000004ff06c299 */ /* 0x008fe80008011606 */
[----:B------:R-:W-:Y:S04]  /*4da0*/  @!UP4 USEL UR6, UR13, UR6, !UP0 ;  /* 0x000000060d06c287 */ /* 0x000fe8000c000000 */
[----:B------:R-:W-:Y:S02]  /*4db0*/  @!UP4 UIADD3 UR4, UPT, UPT, -UR8, UR6, URZ ;  /* 0x000000060804c290 */ /* 0x000fe4000fffe1ff */
[----:B------:R-:W-:Y:S02]  /*4dc0*/  @!UP4 UIADD3 UR6, UPT, UPT, UR8, -UR6, URZ ;  /* 0x800000060806c290 */ /* 0x000fe4000fffe0ff */
[----:B------:R-:W-:Y:S02]  /*4dd0*/  @!UP4 UIMAD UR14, UR4, UR5, UR14 ;  /* 0x00000005040ec2a4 */ /* 0x000fe4000f8e020e */
[----:B------:R-:W-:Y:S01]  /*4de0*/  @!UP4 UIMAD UR13, UR6, UR10, UR13 ;  /* 0x0000000a060dc2a4 */ /* 0x000fe2000f8e020d */
[----:B------:R-:W-:Y:S11]  /*4df0*/  BRA.U UP1, `(.L_x_94) ;  /* 0x0000000101107547 */ /* 0x000ff6000b800000 */
[----:B-1----:R-:W-:Y:S04]  /*4e00*/  MOV R0, UR50 ;  /* 0x0000003200007c02 */ /* 0x002fe80008000f00 */
[----:B------:R-:W-:Y:S04]  /*4e10*/  SHF.L.U32 R0, R0, 0x1f, RZ ;  /* 0x0000001f00007819 */ /* 0x000fe800000006ff */
[----:B------:R-:W1:Y:S02]  /*4e20*/  SYNCS.PHASECHK.TRANS64.TRYWAIT P1, [UR29+0xc8], R0 ;  /* 0x0000c800ff0075a7 */ /* 0x000e64000802111d */
[----:B-1----:R-:W-:Y:S05]  /*4e30*/  @!P1 BRA `(.L_x_95) ;  /* 0x0000007400d09947 */ /* 0x002fea0003800000 */
.L_x_94:
[----:B------:R-:W-:Y:S05]  /*4e40*/  BRA.U !UP6, `(.L_x_96) ;  /* 0x000000010e407547 */ /* 0x000fea000b800000 */
[----:B------:R-:W-:Y:S01]  /*4e50*/  UPLOP3.LUT UP2, UPT, UPT, UPT, UP5, 0x80, 0x8 ;  /* 0x000000000008789c */ /* 0x000fe20003f4f050 */
[----:B-1----:R-:W-:Y:S01]  /*4e60*/  HFMA2 R0, -RZ, RZ, 0, 5.9604644775390625e-08 ;  /* 0x00000001ff007431 */ /* 0x002fe200000001ff */
[----:B------:R-:W1:Y:S04]  /*4e70*/  LDCU.64 UR8, c[0x0][0x358] ;  /* 0x00006b00ff0877ac */ /* 0x000e680008000a00 */
[----:B------:R-:W-:Y:S05]  /*4e80*/  PLOP3.LUT P1, PT, PT, PT, UP2, 0x80, 0x8 ;  /* 0x000000000008781c */ /* 0x000fea0003f2f028 */
[----:B------:R-:W3:Y:S01]  /*4e90*/  @UP2 LDCU.64 UR4, c[0x0][0x888] ;  /* 0x00011100ff0427ac */ /* 0x000ee20008000a00 */
[----:B------:R-:W-:Y:S07]  /*4ea0*/  @UP2 UIMAD UR6, UR36, UR38, URZ ;  /* 0x00000026240622a4 */ /* 0x000fee000f8e02ff */
[----:B------:R-:W-:Y:S01]  /*4eb0*/  @P1 PRMT R5, R0, 0x7610, R5 ;  /* 0x0000761000051816 */ /* 0x000fe20000000005 */
[----:B---3--:R-:W-:Y:S06]  /*4ec0*/  @UP2 UIMAD.WIDE UR4, UR6, 0x4, UR4 ;  /* 0x00000004060428a5 */ /* 0x008fec000f8e0204 */
[----:B------:R-:W-:Y:S02]  /*4ed0*/  IMAD.U32 R2, RZ, RZ, UR4 ;  /* 0x00000004ff027e24 */ /* 0x000fe4000f8e00ff */
[----:B------:R-:W-:Y:S03]  /*4ee0*/  IMAD.U32 R3, RZ, RZ, UR5 ;  /* 0x00000005ff037e24 */ /* 0x000fe6000f8e00ff */
[----:B------:R-:W3:Y:S02]  /*4ef0*/  @!UP2 LDCU UR4, c[0x0][0x880] ;  /* 0x00011000ff04a7ac */ /* 0x000ee40008000800 */
[----:B-1---5:R1:W5:Y:S02]  /*4f00*/  @P1 LDG.E R219, desc[UR8][R2.64] ;  /* 0x0000000802db1981 */ /* 0x022364000c1e1900 */
[----:B-1----:R-:W-:Y:S05]  /*4f10*/  IMAD.MOV.U32 R2, RZ, RZ, 0x1 ;  /* 0x00000001ff027424 */ /* 0x002fea00078e00ff */
[----:B------:R-:W-:Y:S05]  /*4f20*/  @!P1 PRMT R5, R2, 0x7610, R5 ;  /* 0x0000761002059816 */ /* 0x000fea0000000005 */
[----:B------:R4:W-:Y:S02]  /*4f30*/  STL.S16 [R1+0x60], R5 ;  /* 0x0000600501007387 */ /* 0x0009e40000100600 */
[----:B---34-:R-:W-:Y:S07]  /*4f40*/  @!P1 MOV R219, UR4 ;  /* 0x0000000400db9c02 */ /* 0x018fee0008000f00 */
.L_x_96:
[----:B-----5:R-:W-:Y:S01]  /*4f50*/  @!P0 ISETP.EQ.AND P2, PT, R219, RZ, PT ;  /* 0x000000ffdb00820c */ /* 0x020fe20003f42270 */
[----:B------:R-:W-:Y:S01]  /*4f60*/  @!UPT UIADD3 URZ, UPT, UPT, URZ, URZ, URZ ;  /* 0x000000fffffff290 */ /* 0x000fe2000fffe0ff */
[----:B------:R-:W-:Y:S11]  /*4f70*/  @!P0 BRA `(.L_x_97) ;  /* 0x00000000001c8947 */ /* 0x000ff60003800000 */
[----:B------:R-:W-:Y:S01]  /*4f80*/  PLOP3.LUT P2, PT, PT, PT, UP2, 0x80, 0x8 ;  /* 0x000000000008781c */ /* 0x000fe20003f4f028 */
[----:B-1----:R-:W3:Y:S03]  /*4f90*/  LDL R0, [R1+0x60] ;  /* 0x0000600001007983 */ /* 0x002ee60000100800 */
[----:B------:R-:W-:Y:S02]  /*4fa0*/  PLOP3.LUT P2, PT, P2, PT, PT, 0x8, 0x80 ;  /* 0x000000000080781c */ /* 0x000fe4000174e170 */
[----:B---3--:R-:W-:Y:S11]  /*4fb0*/  LOP3.LUT P0, RZ, R0, 0xff, RZ, 0xc0, !PT ;  /* 0x000000ff00ff7812 */ /* 0x008ff6000780c0ff */
[----:B------:R-:W-:Y:S02]  /*4fc0*/  @!UPT UIADD3 URZ, UPT, UPT, URZ, URZ, URZ ;  /* 0x000000fffffff290 */ /* 0x000fe4000fffe0ff */
[----:B------:R-:W-:Y:S11]  /*4fd0*/  @P0 ISETP.EQ.AND P2, PT, R219, RZ, PT ;  /* 0x000000ffdb00020c */ /* 0x000ff60003f42270 */
[----:B------:R-:W-:Y:S02]  /*4fe0*/  @!UPT UIADD3 URZ, UPT, UPT, URZ, URZ, URZ ;  /* 0x000000fffffff290 */ /* 0x000fe4000fffe0ff */
.L_x_97:
[----:B------:R-:W3:Y:S01]  /*4ff0*/  SYNCS.PHASECHK.TRANS64.TRYWAIT P0, [UR29+0xb8], R4 ;  /* 0x0000b804ff0075a7 */ /* 0x000ee2000800111d */
[----:B------:R-:W-:Y:S02]  /*5000*/  ELECT P1, URZ, PT ;  /* 0x0000000000ff782f */ /* 0x000fe40003820000 */
[----:B-1----:R-:W-:Y:S01]  /*5010*/  IADD3 R0, PT, PT, R8, 0x1, RZ ;  /* 0x0000000108007810 */ /* 0x002fe20007ffe0ff */
[----:B---3--:R-:W-:Y:S10]  /*5020*/  @!P0 BRA `(.L_x_98) ;  /* 0x00000074006c8947 */ /* 0x008ff40003800000 */
.L_x_167:
[----:B------:R-:W-:Y:S01]  /*5030*/  PLOP3.LUT P1, PT, P2, P1, PT, 0xf2, 0x2f ;  /* 0x00000000002f781c */ /* 0x000fe20001723e72 */
[----:B------:R-:W-:Y:S01]  /*5040*/  UMOV UR6, 0x0 ;  /* 0x0000000000067882 */ /* 0x000fe20000000000 */
[----:B------:R-:W-:Y:S01]  /*5050*/  UMOV UR7, 0x10000000 ;  /* 0x1000000000077882 */ /* 0x000fe20000000000 */
[----:B------:R-:W-:Y:S01]  /*5060*/  UMOV UR12, UR36 ;  /* 0x00000024000c7c82 */ /* 0x000fe20008000000 */
[----:B------:R-:W-:Y:S01]  /*5070*/  UMOV UR20, UR36 ;  /* 0x0000002400147c82 */ /* 0x000fe20008000000 */
[----:B------:R-:W-:Y:S01]  /*5080*/  UMOV UR28, UR36 ;  /* 0x00000024001c7c82 */ /* 0x000fe20008000000 */
[C---:B------:R-:W-:Y:S02]  /*5090*/  ISETP.NE.AND P0, PT, R0.reuse, 0x2, PT ;  /* 0x000000020000780c */ /* 0x040fe40003f05270 */
[----:B------:R-:W-:Y:S02]  /*50a0*/  LOP3.LUT R9, R9, 0x1, RZ, 0x3c, !PT ;  /* 0x0000000109097812 */ /* 0x000fe400078e3cff */
[----:B-1----:R-:W-:Y:S02]  /*50b0*/  SEL R2, RZ, 0x1, P0 ;  /* 0x00000001ff027807 */ /* 0x002fe40000000000 */
[----:B------:R-:W-:Y:S01]  /*50c0*/  SEL R8, R0, RZ, P0 ;  /* 0x000000ff00087207 */ /* 0x000fe20000000000 */
[----:B------:R-:W-:Y:S01]  /*50d0*/  VOTEU.ALL UP0, P1 ;  /* 0x0000000000ff7886 */ /* 0x000fe20000800000 */
[----:B------:R-:W-:Y:S04]  /*50e0*/  LOP3.LUT R10, R10, R2, RZ, 0x3c, !PT ;  /* 0x000000020a0a7212 */ /* 0x000fe800078e3cff */
[----:B------:R-:W-:Y:S02]  /*50f0*/  @!UP0 UIADD3 UR4, UP1, UPT, UR52, 0x580, URZ ;  /* 0x0000058034048890 */ /* 0x000fe4000ff3e0ff */
[----:B------:R-:W-:Y:S02]  /*5100*/  @!UP0 USHF.L.U32 UR35, UR46, 0x7, URZ ;  /* 0x000000072e238899 */ /* 0x000fe400080006ff */
[----:B------:R-:W-:Y:S02]  /*5110*/  @!UP0 UIADD3.X UR5, UPT, UPT, URZ, UR53, URZ, UP1, !UPT ;  /* 0x00000035ff058290 */ /* 0x000fe40008ffe4ff */
[----:B------:R-:W-:Y:S02]  /*5120*/  @!UP0 UIMAD UR34, UR47, 0xe0, URZ ;  /* 0x000000e02f2288a4 */ /* 0x000fe4000f8e02ff */
[----:B------:R-:W-:Y:S02]  /*5130*/  @!UP0 UIADD3 UR32, UPT, UPT, UR29, 0x200, URZ ;  /* 0x000002001d208890 */ /* 0x000fe4000fffe0ff */
[----:B------:R-:W-:Y:S01]  /*5140*/  @!UP0 UIADD3 UR33, UPT, UPT, UR29, 0xb0, URZ ;  /* 0x000000b01d218890 */ /* 0x000fe2000fffe0ff */
[----:B------:R-:W-:Y:S01]  /*5150*/  VOTEU.ALL UP1, P1 ;  /* 0x0000000000ff7886 */ /* 0x000fe20000820000 */
[----:B------:R-:W-:Y:S02]  /*5160*/  @!UP0 UIADD3 UR8, UPT, UPT, UR29, 0x1200, URZ ;  /* 0x000012001d088890 */ /* 0x000fe4000fffe0ff */
[----:B------:R-:W-:Y:S03]  /*5170*/  @!UP0 UIADD3 UR10, UPT, UPT, UR34, 0x20, URZ ;  /* 0x00000020220a8890 */ /* 0x000fe6000fffe0ff */
[----:B------:R-:W-:Y:S01]  /*5180*/  UMOV UR9, UR33 ;  /* 0x0000002100097c82 */ /* 0x000fe20008000000 */
[----:B------:R-:W-:Y:S01]  /*5190*/  UMOV UR11, UR35 ;  /* 0x00000023000b7c82 */ /* 0x000fe20008000000 */
[----:B------:R1:W-:Y:S01]  /*51a0*/  @!UP1 UTMALDG.3D [UR32], [UR4], desc[UR6] ;  /* 0x00000620040095b4 */ /* 0x0003e20008011000 */
[----:B------:R-:W-:Y:S01]  /*51b0*/  VOTEU.ALL UP1, P1 ;  /* 0x0000000000ff7886 */ /* 0x000fe20000820000 */
[----:B------:R-:W-:Y:S02]  /*51c0*/  @!UP0 UIADD3 UR16, UPT, UPT, UR29, 0x2200, URZ ;  /* 0x000022001d108890 */ /* 0x000fe4000fffe0ff */
[----:B------:R-:W-:Y:S01]  /*51d0*/  @!UP0 UIADD3 UR18, UPT, UPT, UR34, 0x40, URZ ;  /* 0x0000004022128890 */ /* 0x000fe2000fffe0ff */
        /* <DEDUP_REMOVED lines=10> */
[----:B------:R-:W-:Y:S02]  /*5280*/  UIADD3 UR47, UPT, UPT, UR13, UR57, URZ ;  /* 0x000000390d2f7290 */ /* 0x000fe4000fffe0ff */
[----:B------:R-:W-:Y:S02]  /*5290*/  UIADD3 UR46, UPT, UPT, UR14, UR56, URZ ;  /* 0x000000380e2e7290 */ /* 0x000fe4000fffe0ff */
[----:B------:R-:W-:Y:S01]  /*52a0*/  @!UP1 UTMALDG.3D [UR24], [UR4], desc[UR6] ;  /* 0x00000618040095b4 */ /* 0x000fe20008011000 */
[----:B------:R-:W-:Y:S01]  /*52b0*/  VOTEU.ALL UP1, P1 ;  /* 0x0000000000ff7886 */ /* 0x000fe20000820000 */
[----:B-1----:R-:W-:Y:S01]  /*52c0*/  UMOV UR36, UR30 ;  /* 0x0000001e00247c82 */ /* 0x002fe20008000000 */
[----:B---3--:R-:W-:Y:S02]  /*52d0*/  @!UP0 UIADD3 UR8, UPT, UPT, UR29, 0x4200, URZ ;  /* 0x000042001d088890 */ /* 0x008fe4000fffe0ff */
[----:B------:R-:W-:Y:S02]  /*52e0*/  @!UP0 UIADD3 UR10, UPT, UPT, UR34, 0x80, URZ ;  /* 0x00000080220a8890 */ /* 0x000fe4000fffe0ff */
[----:B----4-:R-:W-:Y:S02]  /*52f0*/  @!UP0 UIADD3 UR16, UPT, UPT, UR29, 0x5200, URZ ;  /* 0x000052001d108890 */ /* 0x010fe4000fffe0ff */
[----:B------:R-:W-:Y:S05]  /*5300*/  @!UP0 UIADD3 UR18, UPT, UPT, UR34, 0xa0, URZ ;  /* 0x000000a022128890 */ /* 0x000fea000fffe0ff */
[----:B------:R1:W-:Y:S01]  /*5310*/  @!UP1 UTMALDG.3D [UR8], [UR4], desc[UR6] ;  /* 0x00000608040095b4 */ /* 0x0003e20008011000 */
[----:B------:R-:W-:Y:S02]  /*5320*/  UPLOP3.LUT UP1, UPT, UPT, UPT, UPT, 0x80, 0x8 ;  /* 0x000000000008789c */ /* 0x000fe40003f2f070 */
[----:B-1----:R-:W-:Y:S02]  /*5330*/  @!UP0 UIADD3 UR8, UPT, UPT, UR29, 0x6200, URZ ;  /* 0x000062001d088890 */ /* 0x002fe4000fffe0ff */
[----:B------:R-:W-:Y:S01]  /*5340*/  @!UP0 UIADD3 UR10, UPT, UPT, UR34, 0xc0, URZ ;  /* 0x000000c0220a8890 */ /* 0x000fe2000fffe0ff */
[----:B------:R-:W-:Y:S05]  /*5350*/  VOTEU.ALL UP0, P1 ;  /* 0x0000000000ff7886 */ /* 0x000fea0000800000 */
[----:B------:R3:W-:Y:S01]  /*5360*/  @!UP0 UTMALDG.3D [UR16], [UR4], desc[UR6] ;  /* 0x00000610040085b4 */ /* 0x0007e20008011000 */
[----:B------:R-:W-:Y:S05]  /*5370*/  VOTEU.ALL UP0, P1 ;  /* 0x0000000000ff7886 */ /* 0x000fea0000800000 */
[----:B------:R3:W-:Y:S01]  /*5380*/  @!UP0 UTMALDG.3D [UR8], [UR4], desc[UR6] ;  /* 0x00000608040085b4 */ /* 0x0007e20008011000 */
[----:B------:R3:W-:Y:S01]  /*5390*/  @!P1 SYNCS.ARRIVE.TRANS64.RED.A0TR RZ, [UR29+0xb0], R11 ;  /* 0x0000b00bffff99a7 */ /* 0x0007e2000830041d */
[----:B------:R-:W-:Y:S01]  /*53a0*/  SYNCS.ARRIVE.TRANS64.RED.A1T0 RZ, [UR44], RZ ;  /* 0x000000ffffff79a7 */ /* 0x000fe2000810042c */
[----:B------:R-:W-:Y:S05]  /*53b0*/  BRA.U UP3, `(.L_x_99) ;  /* 0xfffffff503007547 */ /* 0x000fea000b83ffff */
[----:B------:R-:W-:Y:S07]  /*53c0*/  MOV R2, UR29 ;  /* 0x0000001d00027c02 */ /* 0x000fee0008000f00 */
.L_x_100:
[----:B-1----:R-:W-:-:S04]  /*53d0*/  SHF.L.U32 R0, R9, 0x1f, RZ ;  /* 0x0000001f09007819 */ /* 0x002fc800000006ff */
[----:B------:R1:W4:Y:S03]  /*53e0*/  SYNCS.PHASECHK.TRANS64.TRYWAIT P0, [R2+URZ+0xb8], R0 ;  /* 0x0000b800020075a7 */ /* 0x00032600080011ff */
[----:B----4-:R-:W-:Y:S05]  /*53f0*/  @!P0 NANOSLEEP.SYNCS 0x989680 ;  /* 0x009896800000895d */ /* 0x010fea0003900000 */
[----:B------:R-:W4:Y:S02]  /*5400*/  @!P0 SYNCS.PHASECHK.TRANS64 P0, [R2+URZ+0xb8], R0 ;  /* 0x0000b800020085a7 */ /* 0x000f2400080010ff */
[----:B--234-:R-:W-:Y:S05]  /*5410*/  @P0 EXIT ;  /* 0x000000000000094d */ /* 0x01cfea0003800000 */
[----:B------:R-:W-:Y:S05]  /*5420*/  BRA `(.L_x_100) ;  /* 0xfffffffc00e87947 */ /* 0x000fea000383ffff */
.L_x_91:
[----:B------:R-:W-:-:S06]  /*5430*/  UISETP.GE.AND UP0, UPT, UR14, 0x4, UPT ;  /* 0x000000040e00788c */ /* 0x000fcc000bf06270 */
[----:B------:R-:W-:-:S13]  /*5440*/  PLOP3.LUT P0, PT, PT, PT, UP0, 0x80, 0x8 ;  /* 0x000000000008781c */ /* 0x000fda0003f0f008 */
[----:B------:R-:W-:Y:S05]  /*5450*/  @!P0 EXIT ;  /* 0x000000000000894d */ /* 0x000fea0003800000 */
[----:B------:R-:W-:Y:S01]  /*5460*/  BAR.SYNC.DEFER_BLOCKING 0x6, 0xa0 ;  /* 0x0182800000007b1d */ /* 0x000fe20000010000 */
[----:B------:R-:W-:-:S05]  /*5470*/  IMAD.U32 R0, R6, 0x10000, RZ ;  /* 0x0001000006007824 */ /* 0x000fca00078e00ff */
[----:B------:R-:W-:Y:S01]  /*5480*/  UMOV UR4, 0x400 ;  /* 0x0000040000047882 */ /* 0x000fe20000000000 */
[----:B------:R-:W-:Y:S01]  /*5490*/  LOP3.LUT R0, R0, 0x600000, RZ, 0xc0, !PT ;  /* 0x0060000000007812 */ /* 0x000fe200078ec0ff */
[----:B------:R-:W-:Y:S01]  /*54a0*/  ULEA UR4, UR5, UR4, 0x18 ;  /* 0x0000000405047291 */ /* 0x000fe2000f8ec0ff */
[----:B------:R-:W-:Y:S01]  /*54b0*/  STL [R1+0x64], RZ ;  /* 0x000064ff01007387 */ /* 0x000fe20000100800 */
[----:B------:R-:W1:Y:S01]  /*54c0*/  LDCU UR42, c[0x0][0xb0c] ;  /* 0x00016180ff2a77ac */ /* 0x000e620008000800 */
[----:B------:R-:W2:Y:S01]  /*54d0*/  LDCU UR62, c[0x0][0xb20] ;  /* 0x00016400ff3e77ac */ /* 0x000ea20008000800 */
[----:B------:R-:W3:Y:S01]  /*54e0*/  LDCU UR39, c[0x0][0xb30] ;  /* 0x00016600ff2777ac */ /* 0x000ee20008000800 */
[----:B------:R-:W4:Y:S04]  /*54f0*/  LDCU.64 UR58, c[0x0][0x888] ;  /* 0x00011100ff3a77ac */ /* 0x000f280008000a00 */
[----:B------:R-:W1:Y:S01]  /*5500*/  LDS R216, [UR4+0x160] ;  /* 0x00016004ffd87984 */ /* 0x000e620008000800 */
[----:B------:R-:W1:Y:S01]  /*5510*/  LDCU.64 UR40, c[0x0][0xb28] ;  /* 0x00016500ff2877ac */ /* 0x000e620008000a00 */
[----:B------:R-:W1:Y:S01]  /*5520*/  LDCU.128 UR52, c[0x0][0xb10] ;  /* 0x00016200ff3477ac */ /* 0x000e620008000c00 */
[----:B------:R-:W-:Y:S01]  /*5530*/  UMOV UR43, URZ ;  /* 0x000000ff002b7c82 */ /* 0x000fe20008000000 */
[----:B------:R-:W-:Y:S01]  /*5540*/  UMOV UR50, URZ ;  /* 0x000000ff00327c82 */ /* 0x000fe20008000000 */
[----:B------:R-:W-:Y:S01]  /*5550*/  UMOV UR18, URZ ;  /* 0x000000ff00127c82 */ /* 0x000fe20008000000 */
[----:B------:R-:W-:Y:S01]  /*5560*/  UMOV UR49, URZ ;  /* 0x000000ff00317c82 */ /* 0x000fe20008000000 */
[----:B-1234-:R-:W-:-:S07]  /*5570*/  IADD3 R216, PT, PT, R216, R0, RZ ;  /* 0x00000000d8d87210 */ /* 0x01efce0007ffe0ff */
.L_x_123:
[----:B-1----:R-:W1:Y:S01]  /*5580*/  S2UR UR61, SR_CgaCtaId ;  /* 0x00000000003d79c3 */ /* 0x002e620000008800 */
[----:B------:R-:W-:Y:S01]  /*5590*/  UMOV UR44, 0x400 ;  /* 0x00000400002c7882 */ /* 0x000fe20000000000 */
[----:B------:R-:W-:Y:S04]  /*55a0*/  MOV R0, UR49 ;  /* 0x0000003100007c02 */ /* 0x000fe80008000f00 */
[----:B------:R-:W-:Y:S01]  /*55b0*/  SHF.L.U32 R0, R0, 0x1f, RZ ;  /* 0x0000001f00007819 */ /* 0x000fe200000006ff */
[----:B-1----:R-:W-:Y:S04]  /*55c0*/  ULEA UR44, UR61, UR44, 0x18 ;  /* 0x0000002c3d2c7291 */ /* 0x002fe8000f8ec0ff */
[----:B------:R-:W-:Y:S09]  /*55d0*/  ULEA UR4, UR18, UR44, 0x3 ;  /* 0x0000002c12047291 */ /* 0x000ff2000f8e18ff */
[----:B------:R-:W1:Y:S02]  /*55e0*/  SYNCS.PHASECHK.TRANS64.TRYWAIT P0, [UR4+0xd0], R0 ;  /* 0x0000d000ff0075a7 */ /* 0x000e640008001104 */
[----:B-1----:R-:W-:Y:S05]  /*55f0*/  @!P0 BRA `(.L_x_101) ;  /* 0x0000007000108947 */ /* 0x002fea0003800000 */
.L_x_169:
[----:B------:R-:W-:Y:S02]  /*5600*/  ULEA UR5, UR18, UR44, 0x4 ;  /* 0x0000002c12057291 */ /* 0x000fe4000f8e20ff */
[----:B------:R-:W-:Y:S01]  /*5610*/  UIADD3 UR4, UPT, UPT, UR4, 0xe0, URZ ;  /* 0x000000e004047890 */ /* 0x000fe2000fffe0ff */
[----:B------:R-:W2:Y:S03]  /*5620*/  LDCU UR10, c[0x0][0xb24] ;  /* 0x00016480ff0a77ac */ /* 0x000ea60008000800 */
[----:B------:R-:W-:Y:S03]  /*5630*/  UPRMT UR4, URZ, 0x654, UR4 ;  /* 0x00000654ff047896 */ /* 0x000fe60008000004 */
[----:B------:R-:W3:Y:S01]  /*5640*/  LDS.128 R4, [UR5+0x140] ;  /* 0x00014005ff047984 */ /* 0x000ee20008000c00 */
[----:B------:R-:W-:Y:S01]  /*5650*/  @!PT LDS RZ, [RZ] ;  /* 0x00000000fffff984 */ /* 0x000fe20000000800 */
[----:B------:R-:W-:Y:S01]  /*5660*/  @!PT LDS RZ, [RZ] ;  /* 0x00000000fffff984 */ /* 0x000fe20000000800 */
[----:B------:R-:W-:Y:S01]  /*5670*/  @!PT LDS RZ, [RZ] ;  /* 0x00000000fffff984 */ /* 0x000fe20000000800 */
[----:B------:R-:W-:Y:S01]  /*5680*/  @!PT LDS RZ, [RZ] ;  /* 0x00000000fffff984 */ /* 0x000fe20000000800 */
[----:B------:R4:W-:Y:S07]  /*5690*/  MEMBAR.ALL.CTA ;  /* 0x0000000000007992 */ /* 0x0009ee0000008000 */
[----:B----4-:R-:W4:Y:S02]  /*56a0*/  FENCE.VIEW.ASYNC.S ;  /* 0x00000000000073c6 */ /* 0x010f240000000000 */
[----:B----4-:R-:W-:Y:S01]  /*56b0*/  SYNCS.ARRIVE.TRANS64.RED.A1T0 RZ, [UR4], RZ ;  /* 0x000000ffffff79a7 */ /* 0x010fe20008100404 */
[----:B---3--:R-:W-:Y:S11]  /*56c0*/  LOP3.LUT P0, RZ, R6, 0x1, RZ, 0xc0, !PT ;  /* 0x0000000106ff7812 */ /* 0x008ff6000780c0ff */
[----:B------:R-:W-:Y:S02]  /*56d0*/  @!UPT UIADD3 URZ, UPT, UPT, URZ, URZ, URZ ;  /* 0x000000fffffff290 */ /* 0x000fe4000fffe0ff */
[----:B------:R-:W-:Y:S01]  /*56e0*/  VOTEU.ANY UP0, P0 ;  /* 0x0000000000ff7886 */ /* 0x000fe20000000100 */
[----:B------:R-:W-:Y:S01]  /*56f0*/  PLOP3.LUT P3, PT, PT, PT, UP0, 0x80, 0x8 ;  /* 0x000000000008781c */ /* 0x000fe20003f6f008 */
[----:B------:R-:W-:Y:S01]  /*5700*/  UP2UR UR48, UPR, URZ, 0x1 ;  /* 0x00000001ff307883 */ /* 0x000fe20008000000 */
[----:B------:R-:W-:Y:S02]  /*5710*/  PLOP3.LUT P1, PT, PT, PT, UP0, 0x80, 0x8 ;  /* 0x000000000008781c */ /* 0x000fe40003f2f008 */
[----:B------:R-:W-:Y:S02]  /*5720*/  PLOP3.LUT P2, PT, PT, PT, UP0, 0x80, 0x8 ;  /* 0x000000000008781c */ /* 0x000fe40003f4f008 */
[----:B------:R-:W-:Y:S01]  /*5730*/  PLOP3.LUT P0, PT, PT, PT, UP0, 0x80, 0x8 ;  /* 0x000000000008781c */ /* 0x000fe20003f0f008 */
[----:B--2---:R-:W-:Y:S06]  /*5740*/  UISETP.GE.AND UP0, UPT, UR10, 0x1, UPT ;  /* 0x000000010a00788c */ /* 0x004fec000bf06270 */
[----:B-1----:R-:W-:Y:S02]  /*5750*/  @P3 MOV R2, R4 ;  /* 0x0000000400023202 */ /* 0x002fe40000000f00 */
[----:B------:R-:W-:Y:S02]  /*5760*/  @P1 LOP3.LUT R0, R5, 0xffff, RZ, 0xc0, !PT ;  /* 0x0000ffff05001812 */ /* 0x000fe400078ec0ff */
[----:B------:R-:W-:Y:S02]  /*5770*/  @P2 R2UR UR38, R2 ;  /* 0x00000000022622ca */ /* 0x000fe400000e0000 */
[----:B------:R-:W-:Y:S01]  /*5780*/  @P0 R2UR UR37, R0 ;  /* 0x00000000002502ca */ /* 0x000fe200000e0000 */
[----:B------:R-:W-:Y:S03]  /*5790*/  @!UPT UIADD3 URZ, UPT, UPT, URZ, URZ, URZ ;  /* 0x000000fffffff290 */ /* 0x000fe6000fffe0ff */
[----:B------:R-:W-:Y:S11]  /*57a0*/  BRA.U !UP0, `(.L_x_102) ;  /* 0x0000000108c87547 */ /* 0x000ff6000b800000 */
[----:B------:R-:W1:Y:S01]  /*57b0*/  LDCU UR7, c[0x0][0x370] ;  /* 0x00006e00ff0777ac */ /* 0x000e620008000800 */
[----:B------:R-:W2:Y:S01]  /*57c0*/  LDCU UR4, c[0x0][0x374] ;  /* 0x00006e80ff0477ac */ /* 0x000ea20008000800 */
[----:B------:R-:W-:Y:S02]  /*57d0*/  UISETP.NE.AND UP0, UPT, UR54, 0x1, UPT ;  /* 0x000000013600788c */ /* 0x000fe4000bf05270 */
[----:B------:R-:W-:Y:S02]  /*57e0*/  UIMAD.WIDE.U32 UR12, UR37, UR55, URZ ;  /* 0x00000037250c72a5 */ /* 0x000fe4000f8e00ff */
[----:B------:R-:W-:Y:S02]  /*57f0*/  UISETP.NE.AND UP1, UPT, UR42, 0x1, UPT ;  /* 0x000000012a00788c */ /* 0x000fe4000bf25270 */
[----:B------:R-:W-:Y:S02]  /*5800*/  UISETP.NE.AND UP2, UPT, UR10, 0x1, UPT ;  /* 0x000000010a00788c */ /* 0x000fe4000bf45270 */
[----:B------:R-:W-:Y:S02]  /*5810*/  UIMAD.WIDE.U32 UR16, UR38, UR52, URZ ;  /* 0x00000034261072a5 */ /* 0x000fe4000f8e00ff */
[----:B-1----:R-:W-:Y:S02]  /*5820*/  UIMAD.WIDE.U32 UR14, UR7, UR52, URZ ;  /* 0x00000034070e72a5 */ /* 0x002fe4000f8e00ff */
[----:B--2---:R-:W-:Y:S07]  /*5830*/  UIMAD.WIDE.U32 UR8, UR4, UR55, URZ ;  /* 0x00000037040872a5 */ /* 0x004fee000f8e00ff */
[----:B------:R-:W-:Y:S02]  /*5840*/  UMOV UR5, UR9 ;  /* 0x0000000900057c82 */ /* 0x000fe40008000000 */
[----:B------:R-:W-:Y:S03]  /*5850*/  @UP0 USHF.R.U32.HI UR4, URZ, UR62, UR5 ;  /* 0x0000003eff040299 */ /* 0x000fe60008011605 */
[----:B------:R-:W-:Y:S01]  /*5860*/  UMOV UR5, UR13 ;  /* 0x0000000d00057c82 */ /* 0x000fe20008000000 */
[----:B------:R-:W-:Y:S02]  /*5870*/  UIMAD.WIDE.U32 UR8, UR4, UR40, URZ ;  /* 0x00000028040872a5 */ /* 0x000fe4000f8e00ff */
[----:B------:R-:W-:Y:S03]  /*5880*/  USHF.R.U32.HI UR6, URZ, UR62, UR5 ;  /* 0x0000003eff067299 */ /* 0x000fe60008011605 */
[----:B------:R-:W-:Y:S01]  /*5890*/  UMOV UR5, UR15 ;  /* 0x0000000f00057c82 */ /* 0x000fe20008000000 */
[----:B------:R-:W-:Y:S02]  /*58a0*/  USEL UR6, UR37, UR6, !UP0 ;  /* 0x0000000625067287 */ /* 0x000fe4000c000000 */
[----:B------:R-:W-:Y:S01]  /*58b0*/  @UP1 USHF.R.U32.HI UR7, URZ, UR53, UR5 ;  /* 0x00000035ff071299 */ /* 0x000fe20008011605 */
[----:B------:R-:W-:Y:S02]  /*58c0*/  UMOV UR8, UR9 ;  /* 0x0000000900087c82 */ /* 0x000fe40008000000 */
[----:B------:R-:W-:Y:S01]  /*58d0*/  UMOV UR5, UR17 ;  /* 0x0000001100057c82 */ /* 0x000fe20008000000 */
[----:B------:R-:W-:Y:S02]  /*58e0*/  UIMAD.WIDE.U32 UR12, UR7, UR40, URZ ;  /* 0x00000028070c72a5 */ /* 0x000fe4000f8e00ff */
[----:B------:R-:W-:Y:S02]  /*58f0*/  @UP2 USHF.R.U32.HI UR4, URZ, UR41, UR8 ;  /* 0x00000029ff042299 */ /* 0x000fe40008011608 */
[----:B------:R-:W-:Y:S02]  /*5900*/  USHF.R.U32.HI UR5, URZ, UR53, UR5 ;  /* 0x00000035ff057299 */ /* 0x000fe40008011605 */
[----:B------:R-:W-:Y:S02]  /*5910*/  UIMAD UR4, UR10, UR4, URZ ;  /* 0x000000040a0472a4 */ /* 0x000fe4000f8e02ff */
[----:B------:R-:W-:Y:S02]  /*5920*/  USEL UR5, UR38, UR5, !UP1 ;  /* 0x0000000526057287 */ /* 0x000fe4000c800000 */
[----:B------:R-:W-:Y:S01]  /*5930*/  UISETP.GE.AND UP0, UPT, UR6, UR4, UPT ;  /* 0x000000040600728c */ /* 0x000fe2000bf06270 */
[----:B------:R-:W-:Y:S01]  /*5940*/  UMOV UR8, UR13 ;  /* 0x0000000d00087c82 */ /* 0x000fe20008000000 */
[----:B------:R-:W-:Y:S02]  /*5950*/  UIMAD.WIDE.U32 UR12, UR6, UR40, URZ ;  /* 0x00000028060c72a5 */ /* 0x000fe4000f8e00ff */
[----:B------:R-:W-:Y:S04]  /*5960*/  @UP2 USHF.R.U32.HI UR7, URZ, UR41, UR8 ;  /* 0x00000029ff072299 */ /* 0x000fe80008011608 */
[----:B------:R-:W-:Y:S01]  /*5970*/  UIMAD UR8, UR10, UR7, URZ ;  /* 0x000000070a0872a4 */ /* 0x000fe2000f8e02ff */
[----:B------:R-:W-:Y:S03]  /*5980*/  UMOV UR4, UR13 ;  /* 0x0000000d00047c82 */ /* 0x000fe60008000000 */
[----:B------:R-:W-:Y:S02]  /*5990*/  UISETP.GE.OR UP0, UPT, UR5, UR8, UP0 ;  /* 0x000000080500728c */ /* 0x000fe40008706670 */
[----:B------:R-:W-:Y:S02]  /*59a0*/  USHF.R.U32.HI UR4, URZ, UR41, UR4 ;  /* 0x00000029ff047299 */ /* 0x000fe40008011604 */
[----:B------:R-:W-:Y:S02]  /*59b0*/  UIMAD.WIDE.U32 UR8, UR5, UR40, URZ ;  /* 0x00000028050872a5 */ /* 0x000fe4000f8e00ff */
[----:B------:R-:W-:Y:S02]  /*59c0*/  USEL UR12, UR6, UR4, !UP2 ;  /* 0x00000004060c7287 */ /* 0x000fe4000d000000 */
[----:B------:R-:W-:Y:S02]  /*59d0*/  UIADD3 UR8, UPT, UPT, -UR5, URZ, URZ ;  /* 0x000000ff05087290 */ /* 0x000fe4000fffe1ff */
[----:B------:R-:W-:Y:S01]  /*59e0*/  UIADD3 UR11, UPT, UPT, -UR12, URZ, URZ ;  /* 0x000000ff0c0b7290 */ /* 0x000fe2000fffe1ff */
[----:B------:R-:W-:Y:S01]  /*59f0*/  @!UP0 UMOV UR4, UR9 ;  /* 0x0000000900048c82 */ /* 0x000fe20008000000 */
[----:B------:R-:W-:Y:S02]  /*5a00*/  UIADD3 UR9, UPT, UPT, -UR6, URZ, URZ ;  /* 0x000000ff06097290 */ /* 0x000fe4000fffe1ff */
[----:B------:R-:W-:Y:S02]  /*5a10*/  @!UP0 USHF.R.U32.HI UR4, URZ, UR41, UR4 ;  /* 0x00000029ff048299 */ /* 0x000fe40008011604 */
[----:B------:R-:W-:Y:S02]  /*5a20*/  UIMAD UR11, UR10, UR11, UR6 ;  /* 0x0000000b0a0b72a4 */ /* 0x000fe4000f8e0206 */
[----:B------:R-:W-:Y:S04]  /*5a30*/  @!UP0 USEL UR4, UR5, UR4, !UP2 ;  /* 0x0000000405048287 */ /* 0x000fe8000d000000 */
[----:B------:R-:W-:Y:S02]  /*5a40*/  @!UP0 UIMAD UR11, UR7, UR11, UR4 ;  /* 0x0000000b070b82a4 */ /* 0x000fe4000f8e0204 */
[----:B------:R-:W-:Y:S02]  /*5a50*/  @!UP0 UIADD3 UR12, UPT, UPT, UR12, -UR4, URZ ;  /* 0x800000040c0c8290 */ /* 0x000fe4000fffe0ff */
[----:B------:R-:W-:Y:S02]  /*5a60*/  UIMAD UR7, UR42, UR8, UR38 ;  /* 0x000000082a0772a4 */ /* 0x000fe4000f8e0226 */
[----:B------:R-:W-:Y:S02]  /*5a70*/  @!UP0 UIMAD UR6, UR12, UR10, UR5 ;  /* 0x0000000a0c0682a4 */ /* 0x000fe4000f8e0205 */
[----:B------:R-:W-:Y:S01]  /*5a80*/  UIMAD UR4, UR54, UR9, UR37 ;  /* 0x00000009360472a4 */ /* 0x000fe2000f8e0225 */
[----:B------:R-:W-:Y:S02]  /*5a90*/  @!UP0 UMOV UR5, UR11 ;  /* 0x0000000b00058c82 */ /* 0x000fe40008000000 */
[----:B------:R-:W-:Y:S02]  /*5aa0*/  UIMAD UR38, UR5, UR42, UR7 ;  /* 0x0000002a052672a4 */ /* 0x000fe4000f8e0207 */
[----:B------:R-:W-:Y:S11]  /*5ab0*/  UIMAD UR37, UR6, UR54, UR4 ;  /* 0x00000036062572a4 */ /* 0x000ff6000f8e0204 */
[----:B------:R-:W-:Y:S01]  /*5ac0*/  @!UPT UIADD3 URZ, UPT, UPT, URZ, URZ, URZ ;  /* 0x000000fffffff290 */ /* 0x000fe2000fffe0ff */
.L_x_102:
[----:B------:R-:W-:Y:S02]  /*5ad0*/  UISETP.NE.AND UP0, UPT, UR39, 0x1, UPT ;  /* 0x000000012700788c */ /* 0x000fe4000bf05270 */
[----:B------:R-:W-:Y:S02]  /*5ae0*/  UISETP.NE.AND UP1, UPT, UR48, URZ, UPT ;  /* 0x000000ff3000728c */ /* 0x000fe4000bf25270 */
[----:B------:R-:W-:Y:S04]  /*5af0*/  UIADD3 UR45, UPT, UPT, UR18, 0x1, URZ ;  /* 0x00000001122d7890 */ /* 0x000fe8000fffe0ff */
[----:B------:R-:W-:Y:S02]  /*5b00*/  PLOP3.LUT P1, PT, PT, PT, UP1, 0x80, 0x8 ;  /* 0x000000000008781c */ /* 0x000fe40003f2f018 */
[----:B------:R-:W-:Y:S01]  /*5b10*/  PLOP3.LUT P0, PT, PT, PT, UP1, 0x80, 0x8 ;  /* 0x000000000008781c */ /* 0x000fe20003f0f018 */
[----:B------:R-:W1:Y:S01]  /*5b20*/  @!UP0 LDCU.128 UR12, c[0x0][0xb10] ;  /* 0x00016200ff0c87ac */ /* 0x000e620008000c00 */
[----:B------:R-:W2:Y:S09]  /*5b30*/  @!UP0 LDCU UR5, c[0x0][0xb0c] ;  /* 0x00016180ff0587ac */ /* 0x000eb20008000800 */
[----:B------:R-:W-:Y:S01]  /*5b40*/  @P1 SHF.R.U32.HI R4, RZ, 0x10, R5 ;  /* 0x00000010ff041819 */ /* 0x000fe20000011605 */
[----:B------:R-:W3:Y:S03]  /*5b50*/  @!UP0 LDCU UR10, c[0x0][0xb20] ;  /* 0x00016400ff0a87ac */ /* 0x000ee60008000800 */
[----:B------:R-:W-:Y:S01]  /*5b60*/  @P0 R2UR UR51, R4 ;  /* 0x00000000043302ca */ /* 0x000fe200000e0000 */
[----:B-1----:R-:W-:Y:S02]  /*5b70*/  UIMAD.WIDE.U32 UR8, UR38, UR12, URZ ;  /* 0x0000000c260872a5 */ /* 0x002fe4000f8e00ff */
[----:B------:R-:W-:Y:S02]  /*5b80*/  UIMAD.WIDE.U32 UR6, UR37, UR15, URZ ;  /* 0x0000000f250672a5 */ /* 0x000fe4000f8e00ff */
[----:B------:R-:W-:Y:S03]  /*5b90*/  @!UP0 UISETP.NE.AND UP1, UPT, UR14, 0x1, UPT ;  /* 0x000000010e00888c */ /* 0x000fe6000bf25270 */
[----:B------:R-:W-:Y:S01]  /*5ba0*/  @!UP0 UMOV UR4, UR9 ;  /* 0x0000000900048c82 */ /* 0x000fe20008000000 */
[----:B--2---:R-:W-:Y:S02]  /*5bb0*/  @!UP0 UISETP.NE.AND UP2, UPT, UR5, 0x1, UPT ;  /* 0x000000010500888c */ /* 0x004fe4000bf45270 */
[----:B------:R-:W-:Y:S01]  /*5bc0*/  @!UP0 USHF.R.U32.HI UR4, URZ, UR13, UR4 ;  /* 0x0000000dff048299 */ /* 0x000fe20008011604 */
[----:B------:R-:W-:Y:S02]  /*5bd0*/  @!UP0 UMOV UR6, UR7 ;  /* 0x0000000700068c82 */ /* 0x000fe40008000000 */
[----:B---3--:R-:W-:Y:S02]  /*5be0*/  @!UP0 USHF.R.U32.HI UR6, URZ, UR10, UR6 ;  /* 0x0000000aff068299 */ /* 0x008fe40008011606 */
[----:B------:R-:W-:Y:S02]  /*5bf0*/  @!UP0 USEL UR7, UR38, UR4, !UP2 ;  /* 0x0000000426078287 */ /* 0x000fe4000d000000 */
[----:B------:R-:W-:Y:S04]  /*5c00*/  @!UP0 USEL UR6, UR37, UR6, !UP1 ;  /* 0x0000000625068287 */ /* 0x000fe8000c800000 */
[----:B------:R-:W-:Y:S02]  /*5c10*/  @!UP0 UIADD3 UR4, UPT, UPT, -UR7, UR6, URZ ;  /* 0x0000000607048290 */ /* 0x000fe4000fffe1ff */
[----:B------:R-:W-:Y:S02]  /*5c20*/  @!UP0 UIADD3 UR6, UPT, UPT, UR7, -UR6, URZ ;  /* 0x8000000607068290 */ /* 0x000fe4000fffe0ff */
[----:B------:R-:W-:Y:S02]  /*5c30*/  UIADD3 UR7, UPT, UPT, UR44, 0x200, URZ ;  /* 0x000002002c077890 */ /* 0x000fe4000fffe0ff */
[----:B------:R-:W-:Y:S02]  /*5c40*/  @!UP0 UIMAD UR38, UR4, UR5, UR38 ;  /* 0x00000005042682a4 */ /* 0x000fe4000f8e0226 */
[----:B------:R-:W-:Y:S02]  /*5c50*/  @!UP0 UIMAD UR37, UR6, UR14, UR37 ;  /* 0x0000000e062582a4 */ /* 0x000fe4000f8e0225 */
[----:B------:R-:W-:Y:S09]  /*5c60*/  ULOP3.LUT UP0, URZ, UR7, 0x90, URZ, 0xc0, !UPT ;  /* 0x0000009007ff7892 */ /* 0x000ff2000f80c0ff */
[----:B------:R-:W-:Y:S05]  /*5c70*/  BRA.U !UP0, `(.L_x_103) ;  /* 0x0000000108407547 */ /* 0x000fea000b800000 */
[----:B------:R-:W1:Y:S01]  /*5c80*/  LDCU.64 UR8, c[0x4][0x80] ;  /* 0x01001000ff0877ac */ /* 0x000e620008000a00 */
[----:B------:R-:W-:Y:S01]  /*5c90*/  MOV R0, 0x0 ;  /* 0x0000000000007802 */ /* 0x000fe20000000f00 */
[----:B------:R-:W-:Y:S02]  /*5ca0*/  HFMA2 R12, -RZ, RZ, 0, 5.9604644775390625e-08 ;  /* 0x00000001ff0c7431 */ /* 0x000fe400000001ff */
[----:B------:R-:W-:Y:S01]  /*5cb0*/  IMAD.MOV.U32 R8, RZ, RZ, 0x70 ;  /* 0x00000070ff087424 */ /* 0x000fe200078e00ff */
[----:B------:R2:W3:Y:S01]  /*5cc0*/  LDC.64 R2, c[0x4][R0] ;  /* 0x0100000000027b82 */ /* 0x0004e20000000a00 */
[----:B------:R-:W4:Y:S01]  /*5cd0*/  LDCU.64 UR6, c[0x4][0x88] ;  /* 0x01001100ff0677ac */ /* 0x000f220008000a00 */
[----:B------:R-:W-:Y:S01]  /*5ce0*/  IMAD.MOV.U32 R13, RZ, RZ, RZ ;  /* 0x000000ffff0d7224 */ /* 0x000fe200078e00ff */
[----:B------:R-:W2:Y:S01]  /*5cf0*/  LDCU.64 UR4, c[0x4][0x8] ;  /* 0x01000100ff0477ac */ /* 0x000ea20008000a00 */
[----:B-1----:R-:W-:Y:S01]  /*5d00*/  MOV R5, UR9 ;  /* 0x0000000900057c02 */ /* 0x002fe20008000f00 */
[----:B------:R-:W-:Y:S01]  /*5d10*/  IMAD.U32 R4, RZ, RZ, UR8 ;  /* 0x00000008ff047e24 */ /* 0x000fe2000f8e00ff */
[----:B----4-:R-:W-:Y:S01]  /*5d20*/  MOV R7, UR7 ;  /* 0x0000000700077c02 */ /* 0x010fe20008000f00 */
[----:B------:R-:W-:Y:S01]  /*5d30*/  IMAD.U32 R6, RZ, RZ, UR6 ;  /* 0x00000006ff067e24 */ /* 0x000fe2000f8e00ff */
[----:B--2---:R-:W-:Y:S01]  /*5d40*/  MOV R11, UR5 ;  /* 0x00000005000b7c02 */ /* 0x004fe20008000f00 */
[----:B------:R-:W-:Y:S02]  /*5d50*/  IMAD.U32 R10, RZ, RZ, UR4 ;  /* 0x00000004ff0a7e24 */ /* 0x000fe4000f8e00ff */
[----:B------:R-:W-:Y:S07]  /*5d60*/  LEPC R20, `(.L_x_103) ;  /* 0x000000001014794e */ /* 0x000fee0000000000 */
[----:B---3-5:R-:W-:Y:S05]  /*5d70*/  CALL.ABS.NOINC R2 ;  /* 0x0000000002007343 */ /* 0x028fea0003c00000 */
.L_x_103:
[----:B------:R-:W-:Y:S04]  /*5d80*/  UIADD3 UR4, UPT, UPT, UR44, 0x7200, URZ ;  /* 0x000072002c047890 */ /* 0x000fe8000fffe0ff */
        /* <DEDUP_REMOVED lines=18> */
.L_x_104:
[----:B------:R-:W-:Y:S01]  /*5eb0*/  PLOP3.LUT P1, PT, PT, PT, PT, 0x8, 0x80 ;  /* 0x000000000080781c */ /* 0x000fe20003f2e170 */
[----:B------:R-:W-:Y:S01]  /*5ec0*/  UISETP.NE.AND UP1, UPT, UR60, URZ, UPT ;  /* 0x000000ff3c00728c */ /* 0x000fe2000bf25270 */
[----:B------:R1:W5:Y:S01]  /*5ed0*/  LDL R16, [R1+0x60] ;  /* 0x0000600001107983 */ /* 0x0003620000100800 */
[----:B------:R-:W2:Y:S04]  /*5ee0*/  LDC.64 R4, c[0x0][0x890] ;  /* 0x00022400ff047b82 */ /* 0x000ea80000000a00 */
[----:B------:R-:W-:Y:S04]  /*5ef0*/  PLOP3.LUT P0, PT, PT, PT, UP1, 0x80, 0x8 ;  /* 0x000000000008781c */ /* 0x000fe80003f0f018 */
[----:B------:R-:W3:Y:S01]  /*5f00*/  LDC.64 R6, c[0x0][0x8b0] ;  /* 0x00022c00ff067b82 */ /* 0x000ee20000000a00 */
[----:B------:R-:W4:Y:S01]  /*5f10*/  @UP1 LDCU.64 UR4, c[0x0][0x888] ;  /* 0x00011100ff0417ac */ /* 0x000f220008000a00 */
[----:B--2---:R-:W-:Y:S01]  /*5f20*/  ISETP.NE.U32.AND P3, PT, R4, RZ, PT ;  /* 0x000000ff0400720c */ /* 0x004fe20003f65070 */
[----:B----4-:R-:W-:Y:S03]  /*5f30*/  @UP1 UISETP.NE.U32.AND UP0, UPT, UR4, URZ, UPT ;  /* 0x000000ff0400128c */ /* 0x010fe6000bf05070 */
[----:B------:R-:W-:Y:S02]  /*5f40*/  ISETP.NE.AND.EX P3, PT, R5, RZ, PT, P3 ;  /* 0x000000ff0500720c */ /* 0x000fe40003f65330 */
[----:B---3--:R-:W-:Y:S01]  /*5f50*/  ISETP.NE.U32.AND P4, PT, R6, RZ, PT ;  /* 0x000000ff0600720c */ /* 0x008fe20003f85070 */
[----:B------:R-:W-:Y:S01]  /*5f60*/  @UP1 UISETP.NE.AND.EX UP0, UPT, UR5, URZ, UPT, UP0 ;  /* 0x000000ff0500128c */ /* 0x000fe2000bf05300 */
[----:B------:R-:W-:Y:S02]  /*5f70*/  @P0 PLOP3.LUT P1, PT, P3, PT, PT, 0x80, 0x8 ;  /* 0x000000000008081c */ /* 0x000fe40001f2f070 */
[----:B------:R-:W-:Y:S01]  /*5f80*/  ISETP.NE.AND.EX P4, PT, R7, RZ, PT, P4 ;  /* 0x000000ff0700720c */ /* 0x000fe20003f85340 */
[----:B------:R-:W-:Y:S06]  /*5f90*/  @UP1 USEL UR4, URZ, 0xffffffff, UP0 ;  /* 0xffffffffff041887 */ /* 0x000fec0008000000 */
[----:B-1----:R-:W-:Y:S06]  /*5fa0*/  @!P3 BRA `(.L_x_105) ;  /* 0x00000000003cb947 */ /* 0x002fec0003800000 */
[----:B------:R-:W1:Y:S01]  /*5fb0*/  LDC.64 R2, c[0x0][0x888] ;  /* 0x00022200ff027b82 */ /* 0x000e620000000a00 */
[----:B------:R-:W2:Y:S01]  /*5fc0*/  LDCU.64 UR6, c[0x0][0x358] ;  /* 0x00006b00ff0677ac */ /* 0x000ea20008000a00 */
[----:B-1----:R-:W-:Y:S04]  /*5fd0*/  ISETP.NE.U32.AND P2, PT, R2, RZ, PT ;  /* 0x000000ff0200720c */ /* 0x002fe80003f45070 */
[----:B------:R-:W-:Y:S11]  /*5fe0*/  ISETP.NE.AND.EX P2, PT, R3, RZ, PT, P2 ;  /* 0x000000ff0300720c */ /* 0x000ff60003f45320 */
[----:B------:R-:W-:Y:S02]  /*5ff0*/  @!UPT UIADD3 URZ, UPT, UPT, URZ, URZ, URZ ;  /* 0x000000fffffff290 */ /* 0x000fe4000fffe0ff */
[----:B------:R-:W1:Y:S01]  /*6000*/  @P2 LDC.64 R2, c[0x0][0x888] ;  /* 0x00022200ff022b82 */ /* 0x000e620000000a00 */
[----:B------:R-:W-:Y:S04]  /*6010*/  @P2 IMAD R0, R4, UR36, RZ ;  /* 0x0000002404002c24 */ /* 0x000fe8000f8e02ff */
[----:B-1----:R-:W-:Y:S04]  /*6020*/  @P2 IMAD.WIDE R2, R0, 0x4, R2 ;  /* 0x0000000400022825 */ /* 0x002fe800078e0202 */
[----:B------:R-:W-:Y:S01]  /*6030*/  IMAD.MOV.U32 R0, RZ, RZ, 0x1 ;  /* 0x00000001ff007424 */ /* 0x000fe200078e00ff */
[----:B--2--5:R1:W5:Y:S04]  /*6040*/  @P2 LDG.E R219, desc[UR6][R2.64] ;  /* 0x0000000602db2981 */ /* 0x024368000c1e1900 */
[----:B------:R-:W-:Y:S01]  /*6050*/  @P2 PRMT R16, R0, 0x7610, R16 ;  /* 0x0000761000102816 */ /* 0x000fe20000000010 */
[----:B-1----:R-:W-:Y:S05]  /*6060*/  IMAD.MOV.U32 R2, RZ, RZ, 0x1 ;  /* 0x00000001ff027424 */ /* 0x002fea00078e00ff */
[----:B------:R-:W-:Y:S05]  /*6070*/  @!P2 PRMT R16, R2, 0x7610, R16 ;  /* 0x000076100210a816 */ /* 0x000fea0000000010 */
[----:B------:R1:W-:Y:S02]  /*6080*/  STL.S16 [R1+0x60], R16 ;  /* 0x0000601001007387 */ /* 0x0003e40000100600 */
[----:B-1----:R-:W2:Y:S02]  /*6090*/  @!P2 LDC R219, c[0x0][0x880] ;  /* 0x00022000ffdbab82 */ /* 0x002ea40000000800 */
.L_x_105:
[----:B------:R-:W-:Y:S05]  /*60a0*/  @!P4 BRA `(.L_x_106) ;  /* 0x000000000028c947 */ /* 0x000fea0003800000 */
[----:B------:R-:W1:Y:S01]  /*60b0*/  LDC.64 R2, c[0x0][0x8a8] ;  /* 0x00022a00ff027b82 */ /* 0x000e620000000a00 */
[----:B------:R-:W3:Y:S01]  /*60c0*/  LDCU.64 UR6, c[0x0][0x358] ;  /* 0x00006b00ff0677ac */ /* 0x000ee20008000a00 */
[----:B-1----:R-:W-:Y:S04]  /*60d0*/  ISETP.NE.U32.AND P2, PT, R2, RZ, PT ;  /* 0x000000ff0200720c */ /* 0x002fe80003f45070 */
[----:B------:R-:W-:Y:S11]  /*60e0*/  ISETP.NE.AND.EX P2, PT, R3, RZ, PT, P2 ;  /* 0x000000ff0300720c */ /* 0x000ff60003f45320 */
[----:B------:R-:W-:Y:S02]  /*60f0*/  @!UPT UIADD3 URZ, UPT, UPT, URZ, URZ, URZ ;  /* 0x000000fffffff290 */ /* 0x000fe4000fffe0ff */
[----:B------:R-:W1:Y:S01]  /*6100*/  @P2 LDC.64 R2, c[0x0][0x8a8] ;  /* 0x00022a00ff022b82 */ /* 0x000e620000000a00 */
[----:B------:R-:W-:Y:S04]  /*6110*/  @P2 IMAD R0, R6, UR36, RZ ;  /* 0x0000002406002c24 */ /* 0x000fe8000f8e02ff */
[----:B-1----:R-:W-:Y:S05]  /*6120*/  @P2 IMAD.WIDE R2, R0, 0x4, R2 ;  /* 0x0000000400022825 */ /* 0x002fea00078e0202 */
[----:B---3-5:R1:W5:Y:S02]  /*6130*/  @P2 LDG.E R217, desc[UR6][R2.64] ;  /* 0x0000000602d92981 */ /* 0x028364000c1e1900 */
[----:B-1----:R-:W3:Y:S02]  /*6140*/  @!P2 LDC R217, c[0x0][0x8a0] ;  /* 0x00022800ffd9ab82 */ /* 0x002ee40000000800 */
.L_x_106:
[----:B------:R-:W4:Y:S01]  /*6150*/  LDL R6, [R1+0x64] ;  /* 0x0000640001067983 */ /* 0x000f220000100800 */
[----:B--2--5:R-:W-:Y:S01]  /*6160*/  @P0 ISETP.NE.AND P4, PT, R219, RZ, PT ;  /* 0x000000ffdb00020c */ /* 0x024fe20003f85270 */
[----:B------:R-:W-:Y:S01]  /*6170*/  IMAD.U32 R2, RZ, RZ, UR4 ;  /* 0x00000004ff027e24 */ /* 0x000fe2000f8e00ff */
[----:B------:R-:W-:Y:S01]  /*6180*/  @P0 LOP3.LUT P2, RZ, R16, 0xff, RZ, 0xc0, !PT ;  /* 0x000000ff10ff0812 */ /* 0x000fe2000784c0ff */
[----:B------:R1:W-:Y:S01]  /*6190*/  STL [R1+0x58], RZ ;  /* 0x000058ff01007387 */ /* 0x0003e20000100800 */
[----:B------:R-:W-:Y:S01]  /*61a0*/  @P0 SEL R0, RZ, 0xffffffff, P4 ;  /* 0xffffffffff000807 */ /* 0x000fe20002000000 */
[----:B------:R-:W-:Y:S01]  /*61b0*/  BSSY B1, `(.L_x_107) ;  /* 0x000009f000017945 */ /* 0x000fe20003800000 */
[----:B------:R-:W-:Y:S01]  /*61c0*/  PLOP3.LUT P5, PT, PT, PT, PT, 0x8, 0x80 ;  /* 0x000000000080781c */ /* 0x000fe20003fae170 */
[----:B------:R1:W-:Y:S01]  /*61d0*/  STL [R1+0x5c], RZ ;  /* 0x00005cff01007387 */ /* 0x0003e20000100800 */
[----:B------:R-:W-:Y:S01]  /*61e0*/  @P1 SEL R0, R2, R0, !P2 ;  /* 0x0000000002001207 */ /* 0x000fe20005000000 */
[----:B------:R-:W-:Y:S01]  /*61f0*/  IMAD.U32 R2, RZ, RZ, UR43 ;  /* 0x0000002bff027e24 */ /* 0x000fe2000f8e00ff */
[----:B------:R-:W-:Y:S01]  /*6200*/  CS2R R250, SRZ ;  /* 0x0000000000fa7805 */ /* 0x000fe2000001ff00 */
[----:B------:R1:W-:Y:S01]  /*6210*/  STL [R1+0x50], RZ ;  /* 0x000050ff01007387 */ /* 0x0003e20000100800 */
[----:B------:R-:W-:Y:S02]  /*6220*/  @P0 LOP3.LUT R0, R0, 0x1, RZ, 0xc0, !PT ;  /* 0x0000000100000812 */ /* 0x000fe400078ec0ff */
[----:B------:R-:W-:Y:S02]  /*6230*/  CS2R R248, SRZ ;  /* 0x0000000000f87805 */ /* 0x000fe4000001ff00 */
[----:B------:R-:W-:Y:S01]  /*6240*/  LEA R5, R2, UR44, 0x3 ;  /* 0x0000002c02057c11 */ /* 0x000fe2000f8e18ff */
[----:B------:R1:W-:Y:S01]  /*6250*/  STL [R1+0x54], RZ ;  /* 0x000054ff01007387 */ /* 0x0003e20000100800 */
[----:B------:R-:W-:Y:S02]  /*6260*/  ISETP.NE.U32.OR P1, PT, R0, 0x1, !P0 ;  /* 0x000000010000780c */ /* 0x000fe40004725470 */
[----:B------:R-:W-:Y:S02]  /*6270*/  CS2R R246, SRZ ;  /* 0x0000000000f67805 */ /* 0x000fe4000001ff00 */
[----:B------:R-:W-:Y:S01]  /*6280*/  CS2R R244, SRZ ;  /* 0x0000000000f47805 */ /* 0x000fe2000001ff00 */
[----:B------:R1:W-:Y:S01]  /*6290*/  STL [R1+0x48], RZ ;  /* 0x000048ff01007387 */ /* 0x0003e20000100800 */
[----:B------:R-:W-:Y:S02]  /*62a0*/  CS2R R242, SRZ ;  /* 0x0000000000f27805 */ /* 0x000fe4000001ff00 */
        /* <DEDUP_REMOVED lines=14> */
[----:B------:R1:W-:Y:S04]  /*6390*/  STL [R1+0x38], RZ ;  /* 0x000038ff01007387 */ /* 0x0003e80000100800 */
        /* <DEDUP_REMOVED lines=13> */
[----:B------:R1:W-:Y:S04]  /*6470*/  STL [R1], RZ ;  /* 0x000000ff01007387 */ /* 0x0003e80000100800 */
[----:B------:R1:W-:Y:S01]  /*6480*/  STL [R1+0x4], RZ ;  /* 0x000004ff01007387 */ /* 0x0003e20000100800 */
[----:B----4-:R-:W-:Y:S04]  /*6490*/  @P1 SHF.L.U32 R0, R6, 0x1f, RZ ;  /* 0x0000001f06001819 */ /* 0x010fe800000006ff */
[----:B------:R2:W4:Y:S02]  /*64a0*/  @P1 SYNCS.PHASECHK.TRANS64.TRYWAIT P0, [UR44+0xb0], R0 ;  /* 0x0000b000ff0015a7 */ /* 0x000524000800112c */
[----:B--2---:R-:W-:Y:S05]  /*64b0*/  IMAD.U32 R0, RZ, RZ, UR50 ;  /* 0x00000032ff007e24 */ /* 0x004fea000f8e00ff */
[----:B------:R-:W-:Y:S04]  /*64c0*/  SHF.L.U32 R4, R0, 0x1f, RZ ;  /* 0x0000001f00047819 */ /* 0x000fe800000006ff */
[----:B------:R1:W2:Y:S01]  /*64d0*/  SYNCS.PHASECHK.TRANS64.TRYWAIT P4, [R5+URZ+0xf0], R4 ;  /* 0x0000f004050075a7 */ /* 0x0002a200080811ff */
[----:B----4-:R-:W-:Y:S01]  /*64e0*/  @P1 PLOP3.LUT P5, PT, P0, PT, PT, 0x8, 0x80 ;  /* 0x000000000080181c */ /* 0x010fe200007ae170 */
[----:B------:R-:W-:Y:S01]  /*64f0*/  @!UPT UIADD3 URZ, UPT, UPT, URZ, URZ, URZ ;  /* 0x000000fffffff290 */ /* 0x000fe2000fffe0ff */
[----:B-1----:R-:W-:Y:S11]  /*6500*/  @!P1 BRA `(.L_x_108) ;  /* 0x0000000400a49947 */ /* 0x002ff60003800000 */
[----:B------:R1:W-:Y:S01]  /*6510*/  STL [R1+0x8], RZ ;  /* 0x000008ff01007387 */ /* 0x0003e20000100800 */
[----:B------:R-:W-:Y:S01]  /*6520*/  ISETP.NE.U32.AND P0, PT, RZ, UR58, PT ;  /* 0x0000003aff007c0c */ /* 0x000fe2000bf05070 */
[----:B------:R-:W-:Y:S01]  /*6530*/  BSSY B0, `(.L_x_109) ;  /* 0x0000029000007945 */ /* 0x000fe20003800000 */
[----:B------:R-:W-:Y:S01]  /*6540*/  ISETP.NE.AND P2, PT, R219, RZ, PT ;  /* 0x000000ffdb00720c */ /* 0x000fe20003f45270 */
[----:B------:R1:W-:Y:S01]  /*6550*/  STL [R1+0xc], RZ ;  /* 0x00000cff01007387 */ /* 0x0003e20000100800 */
[----:B------:R-:W-:Y:S02]  /*6560*/  ISETP.NE.AND.EX P0, PT, RZ, UR59, PT, P0 ;  /* 0x0000003bff007c0c */ /* 0x000fe4000bf05300 */
[----:B------:R-:W-:Y:S02]  /*6570*/  CS2R R222, SRZ ;  /* 0x0000000000de7805 */ /* 0x000fe4000001ff00 */
[----:B------:R-:W-:Y:S01]  /*6580*/  LOP3.LUT P1, RZ, R16, 0xff, RZ, 0xc0, !PT ;  /* 0x000000ff10ff7812 */ /* 0x000fe2000782c0ff */
[----:B------:R1:W-:Y:S01]  /*6590*/  STL [R1], RZ ;  /* 0x000000ff01007387 */ /* 0x0003e20000100800 */
[----:B------:R-:W-:Y:S02]  /*65a0*/  SEL R0, RZ, 0xffffffff, P2 ;  /* 0xffffffffff007807 */ /* 0x000fe40001000000 */
[----:B------:R-:W-:Y:S02]  /*65b0*/  CS2R R220, SRZ ;  /* 0x0000000000dc7805 */ /* 0x000fe4000001ff00 */
[----:B------:R-:W-:Y:S01]  /*65c0*/  SEL R2, RZ, 0xffffffff, P0 ;  /* 0xffffffffff027807 */ /* 0x000fe20000000000 */
[----:B------:R1:W-:Y:S01]  /*65d0*/  STL [R1+0x4], RZ ;  /* 0x000004ff01007387 */ /* 0x0003e20000100800 */
[----:B------:R-:W-:Y:S02]  /*65e0*/  PLOP3.LUT P0, PT, PT, PT, PT, 0x8, 0x80 ;  /* 0x000000000080781c */ /* 0x000fe40003f0e170 */
[----:B------:R-:W-:Y:S02]  /*65f0*/  CS2R R230, SRZ ;  /* 0x0000000000e67805 */ /* 0x000fe4000001ff00 */
[----:B------:R-:W-:Y:S01]  /*6600*/  @P3 SEL R0, R2, R0, !P1 ;  /* 0x0000000002003207 */ /* 0x000fe20004800000 */
[----:B------:R1:W-:Y:S01]  /*6610*/  STL [R1+0x28], RZ ;  /* 0x000028ff01007387 */ /* 0x0003e20000100800 */
[----:B------:R-:W-:Y:S02]  /*6620*/  CS2R R228, SRZ ;  /* 0x0000000000e47805 */ /* 0x000fe4000001ff00 */
[----:B------:R-:W-:Y:S02]  /*6630*/  CS2R R238, SRZ ;  /* 0x0000000000ee7805 */ /* 0x000fe4000001ff00 */
[----:B------:R-:W-:Y:S01]  /*6640*/  LOP3.LUT R0, R0, 0x1, RZ, 0xc0, !PT ;  /* 0x0000000100007812 */ /* 0x000fe200078ec0ff */
[----:B------:R1:W-:Y:S01]  /*6650*/  STL [R1+0x2c], RZ ;  /* 0x00002cff01007387 */ /* 0x0003e20000100800 */
[----:B------:R-:W-:Y:S02]  /*6660*/  CS2R R236, SRZ ;  /* 0x0000000000ec7805 */ /* 0x000fe4000001ff00 */
[----:B------:R-:W-:Y:S02]  /*6670*/  CS2R R246, SRZ ;  /* 0x0000000000f67805 */ /* 0x000fe4000001ff00 */
[----:B------:R-:W-:Y:S01]  /*6680*/  ISETP.NE.U32.AND P1, PT, R0, 0x1, PT ;  /* 0x000000010000780c */ /* 0x000fe20003f25070 */
[----:B------:R1:W-:Y:S01]  /*6690*/  STL [R1+0x20], RZ ;  /* 0x000020ff01007387 */ /* 0x0003e20000100800 */
[----:B------:R-:W-:Y:S03]  /*66a0*/  CS2R R244, SRZ ;  /* 0x0000000000f47805 */ /* 0x000fe6000001ff00 */
[----:B------:R1:W-:Y:S04]  /*66b0*/  STL [R1+0x24], RZ ;  /* 0x000024ff01007387 */ /* 0x0003e80000100800 */
[----:B------:R1:W-:Y:S04]  /*66c0*/  STL [R1+0x48], RZ ;  /* 0x000048ff01007387 */ /* 0x0003e80000100800 */
[----:B------:R-:W4:Y:S01]  /*66d0*/  @P1 S2R R2, SR_TID.X ;  /* 0x0000000000021919 */ /* 0x000f220000002100 */
[----:B------:R1:W-:Y:S04]  /*66e0*/  STL [R1+0x4c], RZ ;  /* 0x00004cff01007387 */ /* 0x0003e80000100800 */
[----:B------:R1:W-:Y:S04]  /*66f0*/  STL [R1+0x40], RZ ;  /* 0x000040ff01007387 */ /* 0x0003e80000100800 */
[----:B------:R1:W-:Y:S01]  /*6700*/  STL [R1+0x44], RZ ;  /* 0x000044ff01007387 */ /* 0x0003e20000100800 */
[C---:B----4-:R-:W-:Y:S02]  /*6710*/  @P1 IMAD.SHL.U32 R0, R2.reuse, 0x20, RZ ;  /* 0x0000002002001824 */ /* 0x050fe400078e00ff */
[----:B------:R-:W-:Y:S03]  /*6720*/  @P1 IMAD.SHL.U32 R2, R2, 0x4, RZ ;  /* 0x0000000402021824 */ /* 0x000fe600078e00ff */
[C---:B------:R-:W-:Y:S02]  /*6730*/  @P1 LOP3.LUT R3, R0.reuse, 0x80, RZ, 0xc0, !PT ;  /* 0x0000008000031812 */ /* 0x040fe400078ec0ff */
[----:B------:R-:W-:Y:S02]  /*6740*/  @P1 LOP3.LUT P2, RZ, R0, 0x80, RZ, 0xc0, !PT ;  /* 0x0000008000ff1812 */ /* 0x000fe4000784c0ff */
[----:B------:R-:W-:Y:S02]  /*6750*/  @P1 LOP3.LUT R2, R3, 0x10, R2, 0xf8, !PT ;  /* 0x0000001003021812 */ /* 0x000fe400078ef802 */
[----:B------:R-:W-:Y:S02]  /*6760*/  @P1 PLOP3.LUT P0, PT, P2, PT, PT, 0x80, 0x8 ;  /* 0x000000000008181c */ /* 0x000fe4000170f070 */
[----:B------:R-:W-:Y:S01]  /*6770*/  @P1 LOP3.LUT R2, R2, 0xf60, R0, 0xf8, !PT ;  /* 0x00000f6002021812 */ /* 0x000fe200078ef800 */
[----:B-1----:R-:W-:Y:S10]  /*6780*/  @!P5 BRA `(.L_x_110) ;  /* 0x00000000000cd947 */ /* 0x002ff40003800000 */
[----:B------:R-:W-:Y:S04]  /*6790*/  SHF.L.U32 R0, R6, 0x1f, RZ ;  /* 0x0000001f06007819 */ /* 0x000fe800000006ff */
[----:B------:R-:W1:Y:S02]  /*67a0*/  SYNCS.PHASECHK.TRANS64.TRYWAIT P2, [UR44+0xb0], R0 ;  /* 0x0000b000ff0075a7 */ /* 0x000e64000804112c */
[----:B-1----:R-:W-:Y:S05]  /*67b0*/  @!P2 BRA `(.L_x_111) ;  /* 0x0000005c00b8a947 */ /* 0x002fea0003800000 */
.L_x_110:
[----:B------:R-:W-:Y:S05]  /*67c0*/  BSYNC B0 ;  /* 0x0000000000007941 */ /* 0x000fea0003800000 */
.L_x_109:
[----:B------:R4:W5:Y:S01]  /*67d0*/  LDL.64 R16, [R1] ;  /* 0x0000000001107983 */ /* 0x0009620000100a00 */
[----:B------:R-:W-:Y:S02]  /*67e0*/  CS2R R226, SRZ ;  /* 0x0000000000e27805 */ /* 0x000fe4000001ff00 */
[----:B------:R-:W-:Y:S02]  /*67f0*/  CS2R R224, SRZ ;  /* 0x0000000000e07805 */ /* 0x000fe4000001ff00 */
[----:B------:R-:W-:Y:S01]  /*6800*/  CS2R R234, SRZ ;  /* 0x0000000000ea7805 */ /* 0x000fe2000001ff00 */
[----:B------:R4:W5:Y:S01]  /*6810*/  LDL.64 R18, [R1+0x8] ;  /* 0x0000080001127983 */ /* 0x0009620000100a00 */
[----:B------:R-:W-:Y:S02]  /*6820*/  CS2R R232, SRZ ;  /* 0x0000000000e87805 */ /* 0x000fe4000001ff00 */
[----:B------:R-:W-:Y:S02]  /*6830*/  CS2R R242, SRZ ;  /* 0x0000000000f27805 */ /* 0x000fe4000001ff00 */
[----:B------:R-:W-:Y:S01]  /*6840*/  CS2R R240, SRZ ;  /* 0x0000000000f07805 */ /* 0x000fe2000001ff00 */
[----:B------:R4:W2:Y:S01]  /*6850*/  LDL.64 R12, [R1+0x20] ;  /* 0x00002000010c7983 */ /* 0x0008a20000100a00 */
[----:B------:R-:W-:Y:S02]  /*6860*/  CS2R R250, SRZ ;  /* 0x0000000000fa7805 */ /* 0x000fe4000001ff00 */
[----:B------:R-:W-:Y:S01]  /*6870*/  CS2R R248, SRZ ;  /* 0x0000000000f87805 */ /* 0x000fe2000001ff00 */
[----:B-1----:R-:W-:Y:S01]  /*6880*/  @P1 VIADD R3, R2, UR44 ;  /* 0x0000002c02031c36 */ /* 0x002fe20008000000 */
[----:B------:R4:W2:Y:S01]  /*6890*/  LDL.64 R14, [R1+0x28] ;  /* 0x00002800010e7983 */ /* 0x0008a20000100a00 */
[----:B------:R-:W-:Y:S02]  /*68a0*/  UIADD3 UR4, UPT, UPT, UR44, 0xb8, URZ ;  /* 0x000000b82c047890 */ /* 0x000fe4000fffe0ff */
[C---:B------:R-:W-:Y:S01]  /*68b0*/  @P1 VIADD R0, R3.reuse, 0x10 ;  /* 0x0000001003001836 */ /* 0x040fe20000000000 */
[----:B------:R4:W3:Y:S01]  /*68c0*/  LDL.64 R8, [R1+0x40] ;  /* 0x0000400001087983 */ /* 0x0008e20000100a00 */
[----:B------:R-:W-:Y:S01]  /*68d0*/  @P0 VIADD R0, R3, 0xfffffff0 ;  /* 0xfffffff003000836 */ /* 0x000fe20000000000 */
[----:B------:R-:W-:Y:S02]  /*68e0*/  UPRMT UR4, UR61, 0x654, UR4 ;  /* 0x000006543d047896 */ /* 0x000fe40008000004 */
[----:B------:R4:W3:Y:S04]  /*68f0*/  LDL.64 R10, [R1+0x48] ;  /* 0x00004800010a7983 */ /* 0x0008e80000100a00 */
[----:B------:R-:W4:Y:S04]  /*6900*/  LDL.LU R6, [R1+0x64] ;  /* 0x0000640001067983 */ /* 0x000f280000300800 */
[----:B------:R-:W-:Y:S04]  /*6910*/  @P1 LDS.128 R220, [R2+UR44+0x200] ;  /* 0x0002002c02dc1984 */ /* 0x000fe80008000c00 */
[----:B------:R-:W-:Y:S04]  /*6920*/  @P1 LDS.128 R228, [R2+UR44+0x1200] ;  /* 0x0012002c02e41984 */ /* 0x000fe80008000c00 */
[----:B------:R-:W-:Y:S04]  /*6930*/  @P1 LDS.128 R236, [R2+UR44+0x2200] ;  /* 0x0022002c02ec1984 */ /* 0x000fe80008000c00 */
[----:B------:R-:W-:Y:S04]  /*6940*/  @P1 LDS.128 R244, [R2+UR44+0x3200] ;  /* 0x0032002c02f41984 */ /* 0x000fe80008000c00 */
[----:B------:R-:W-:Y:S04]  /*6950*/  @P1 LDS.128 R224, [R0+0x200] ;  /* 0x0002000000e01984 */ /* 0x000fe80000000c00 */
[----:B------:R-:W-:Y:S04]  /*6960*/  @P1 LDS.128 R232, [R0+0x1200] ;  /* 0x0012000000e81984 */ /* 0x000fe80000000c00 */
[----:B------:R-:W-:Y:S04]  /*6970*/  @P1 LDS.128 R240, [R0+0x2200] ;  /* 0x0022000000f01984 */ /* 0x000fe80000000c00 */
[----:B------:R-:W-:Y:S04]  /*6980*/  @P1 LDS.128 R248, [R0+0x3200] ;  /* 0x0032000000f81984 */ /* 0x000fe80000000c00 */
[----:B-----5:R-:W1:Y:S04]  /*6990*/  @P1 LDS.128 R16, [R2+UR44+0x4200] ;  /* 0x0042002c02101984 */ /* 0x020e680008000c00 */
[----:B--2---:R-:W2:Y:S04]  /*69a0*/  @P1 LDS.128 R12, [R2+UR44+0x5200] ;  /* 0x0052002c020c1984 */ /* 0x004ea80008000c00 */
[----:B---3--:R-:W3:Y:S01]  /*69b0*/  @P1 LDS.128 R8, [R2+UR44+0x6200] ;  /* 0x0062002c02081984 */ /* 0x008ee20008000c00 */
[----:B----4-:R-:W-:Y:S03]  /*69c0*/  LOP3.LUT R6, R6, 0x1, RZ, 0x3c, !PT ;  /* 0x0000000106067812 */ /* 0x010fe600078e3cff */
[----:B-1----:R1:W-:Y:S04]  /*69d0*/  @P1 STL.64 [R1], R16 ;  /* 0x0000001001001387 */ /* 0x0023e80000100a00 */
[----:B------:R4:W-:Y:S04]  /*69e0*/  @P1 STL.64 [R1+0x8], R18 ;  /* 0x0000081201001387 */ /* 0x0009e80000100a00 */
[----:B--2---:R2:W-:Y:S04]  /*69f0*/  @P1 STL.64 [R1+0x20], R12 ;  /* 0x0000200c01001387 */ /* 0x0045e80000100a00 */
[----:B------:R5:W-:Y:S04]  /*6a00*/  @P1 STL.64 [R1+0x28], R14 ;  /* 0x0000280e01001387 */ /* 0x000be80000100a00 */
[----:B---3--:R3:W-:Y:S04]  /*6a10*/  @P1 STL.64 [R1+0x40], R8 ;  /* 0x0000400801001387 */ /* 0x0087e80000100a00 */
[----:B------:R3:W-:Y:S01]  /*6a20*/  @P1 STL.64 [R1+0x48], R10 ;  /* 0x0000480a01001387 */ /* 0x0007e20000100a00 */
[----:B-1----:R-:W-:Y:S02]  /*6a30*/  CS2R R16, SRZ ;  /* 0x0000000000107805 */ /* 0x002fe4000001ff00 */
[----:B----4-:R-:W-:Y:S02]  /*6a40*/  CS2R R18, SRZ ;  /* 0x0000000000127805 */ /* 0x010fe4000001ff00 */
[----:B--2---:R-:W-:Y:S04]  /*6a50*/  CS2R R12, SRZ ;  /* 0x00000000000c7805 */ /* 0x004fe8000001ff00 */
[----:B------:R-:W1:Y:S01]  /*6a60*/  @P1 LDS.128 R16, [R0+0x4200] ;  /* 0x0042000000101984 */ /* 0x000e620000000c00 */
[----:B-----5:R-:W-:Y:S02]  /*6a70*/  CS2R R14, SRZ ;  /* 0x00000000000e7805 */ /* 0x020fe4000001ff00 */
[----:B---3--:R-:W-:Y:S04]  /*6a80*/  CS2R R8, SRZ ;  /* 0x0000000000087805 */ /* 0x008fe8000001ff00 */
[----:B------:R-:W2:Y:S01]  /*6a90*/  @P1 LDS.128 R12, [R0+0x5200] ;  /* 0x00520000000c1984 */ /* 0x000ea20000000c00 */
[----:B------:R-:W-:Y:S06]  /*6aa0*/  CS2R R10, SRZ ;  /* 0x00000000000a7805 */ /* 0x000fec000001ff00 */
[----:B------:R-:W3:Y:S01]  /*6ab0*/  @P1 LDS.128 R8, [R0+0x6200] ;  /* 0x0062000000081984 */ /* 0x000ee20000000c00 */
[----:B------:R-:W-:Y:S01]  /*6ac0*/  @!PT LDS RZ, [RZ] ;  /* 0x00000000fffff984 */ /* 0x000fe20000000800 */
[----:B------:R-:W-:Y:S01]  /*6ad0*/  @!PT LDS RZ, [RZ] ;  /* 0x00000000fffff984 */ /* 0x000fe20000000800 */
[----:B------:R-:W-:Y:S01]  /*6ae0*/  @!PT LDS RZ, [RZ] ;  /* 0x00000000fffff984 */ /* 0x000fe20000000800 */
[----:B------:R-:W-:Y:S01]  /*6af0*/  @!PT LDS RZ, [RZ] ;  /* 0x00000000fffff984 */ /* 0x000fe20000000800 */
[----:B------:R4:W-:Y:S06]  /*6b00*/  MEMBAR.ALL.CTA ;  /* 0x0000000000007992 */ /* 0x0009ec0000008000 */
[----:B----4-:R-:W4:Y:S04]  /*6b10*/  FENCE.VIEW.ASYNC.S ;  /* 0x00000000000073c6 */ /* 0x010f280000000000 */
[----:B-1----:R1:W-:Y:S04]  /*6b20*/  STL.64 [R1+0x10], R16 ;  /* 0x0000101001007387 */ /* 0x0023e80000100a00 */
[----:B------:R1:W-:Y:S01]  /*6b30*/  STL.64 [R1+0x18], R18 ;  /* 0x0000181201007387 */ /* 0x0003e20000100a00 */
[----:B----4-:R-:W-:Y:S03]  /*6b40*/  SYNCS.ARRIVE.TRANS64.RED.A1T0 RZ, [UR4], RZ ;  /* 0x000000ffffff79a7 */ /* 0x010fe60008100404 */
[----:B--2---:R1:W-:Y:S04]  /*6b50*/  STL.64 [R1+0x30], R12 ;  /* 0x0000300c01007387 */ /* 0x0043e80000100a00 */
[----:B------:R1:W-:Y:S04]  /*6b60*/  STL.64 [R1+0x38], R14 ;  /* 0x0000380e01007387 */ /* 0x0003e80000100a00 */
[----:B---3--:R1:W-:Y:S04]  /*6b70*/  STL.64 [R1+0x50], R8 ;  /* 0x0000500801007387 */ /* 0x0083e80000100a00 */
[----:B------:R1:W-:Y:S04]  /*6b80*/  STL.64 [R1+0x58], R10 ;  /* 0x0000580a01007387 */ /* 0x0003e80000100a00 */
[----:B------:R1:W-:Y:S02]  /*6b90*/  STL [R1+0x64], R6 ;  /* 0x0000640601007387 */ /* 0x0003e40000100800 */
.L_x_108:
[----:B------:R-:W-:Y:S05]  /*6ba0*/  BSYNC B1 ;  /* 0x0000000000017941 */ /* 0x000fea0003800000 */
.L_x_107:
[----:B-1----:R-:W1:Y:S01]  /*6bb0*/  S2R R17, SR_TID.X ;  /* 0x0000000000117919 */ /* 0x002e620000002100 */
[----:B------:R-:W-:Y:S04]  /*6bc0*/  IMAD.U32 R0, RZ, RZ, UR43 ;  /* 0x0000002bff007e24 */ /* 0x000fe8000f8e00ff */
[----:B------:R-:W-:Y:S05]  /*6bd0*/  IMAD R16, R0, 0xe0, R216 ;  /* 0x000000e000107824 */ /* 0x000fea00078e02d8 */
[----:B------:R-:W-:Y:S02]  /*6be0*/  SHF.R.U32.HI R0, RZ, 0x15, R16 ;  /* 0x00000015ff007819 */ /* 0x000fe40000011610 */
[----:B-1----:R-:W-:Y:S04]  /*6bf0*/  SHF.R.U32.HI R17, RZ, 0x5, R17 ;  /* 0x00000005ff117819 */ /* 0x002fe80000011611 */
[----:B------:R-:W-:Y:S01]  /*6c00*/  LOP3.LUT P0, RZ, R0, 0x3, R17, 0x48, !PT ;  /* 0x0000000300ff7812 */ /* 0x000fe20007804811 */
[----:B------:R-:W-:Y:S01]  /*6c10*/  @!UPT UIADD3 URZ, UPT, UPT, URZ, URZ, URZ ;  /* 0x000000fffffff290 */ /* 0x000fe2000fffe0ff */
[----:B--2---:R-:W-:Y:S11]  /*6c20*/  @P4 BRA `(.L_x_112) ;  /* 0x0000000000084947 */ /* 0x004ff60003800000 */
[----:B------:R-:W1:Y:S02]  /*6c30*/  SYNCS.PHASECHK.TRANS64.TRYWAIT P1, [R5+URZ+0xf0], R4 ;  /* 0x0000f004050075a7 */ /* 0x000e6400080211ff */
[----:B-1----:R-:W-:Y:S05]  /*6c40*/  @!P1 BRA `(.L_x_113) ;  /* 0x0000005800ac9947 */ /* 0x002fea0003800000 */
.L_x_112:
[----:B------:R-:W-:Y:S05]  /*6c50*/  @!P0 BRA `(.L_x_114) ;  /* 0x0000000000408947 */ /* 0x000fea0003800000 */
[----:B------:R-:W1:Y:S01]  /*6c60*/  LDCU.64 UR8, c[0x4][0x70] ;  /* 0x01000e00ff0877ac */ /* 0x000e620008000a00 */
[----:B------:R-:W-:Y:S01]  /*6c70*/  MOV R3, 0x0 ;  /* 0x0000000000037802 */ /* 0x000fe20000000f00 */
[----:B------:R-:W-:Y:S02]  /*6c80*/  HFMA2 R12, -RZ, RZ, 0, 5.9604644775390625e-08 ;  /* 0x00000001ff0c7431 */ /* 0x000fe400000001ff */
[----:B------:R-:W-:Y:S02]  /*6c90*/  IMAD.MOV.U32 R8, RZ, RZ, 0x192 ;  /* 0x00000192ff087424 */ /* 0x000fe400078e00ff */
[----:B------:R-:W-:Y:S01]  /*6ca0*/  IMAD.MOV.U32 R13, RZ, RZ, RZ ;  /* 0x000000ffff0d7224 */ /* 0x000fe200078e00ff */
[----:B------:R-:W2:Y:S01]  /*6cb0*/  LDCU.64 UR6, c[0x4][0x78] ;  /* 0x01000f00ff0677ac */ /* 0x000ea20008000a00 */
[----:B------:R-:W4:Y:S01]  /*6cc0*/  LDC.64 R2, c[0x4][R3] ;  /* 0x0100000003027b82 */ /* 0x000f220000000a00 */
[----:B------:R-:W5:Y:S01]  /*6cd0*/  LDCU.64 UR4, c[0x4][0x10] ;  /* 0x01000200ff0477ac */ /* 0x000f620008000a00 */
[----:B-1----:R-:W-:Y:S01]  /*6ce0*/  MOV R5, UR9 ;  /* 0x0000000900057c02 */ /* 0x002fe20008000f00 */
[----:B------:R-:W-:Y:S01]  /*6cf0*/  IMAD.U32 R4, RZ, RZ, UR8 ;  /* 0x00000008ff047e24 */ /* 0x000fe2000f8e00ff */
[----:B--2---:R-:W-:Y:S01]  /*6d00*/  MOV R7, UR7 ;  /* 0x0000000700077c02 */ /* 0x004fe20008000f00 */
[----:B------:R-:W-:Y:S01]  /*6d10*/  IMAD.U32 R6, RZ, RZ, UR6 ;  /* 0x00000006ff067e24 */ /* 0x000fe2000f8e00ff */
[----:B-----5:R-:W-:Y:S01]  /*6d20*/  MOV R11, UR5 ;  /* 0x00000005000b7c02 */ /* 0x020fe20008000f00 */
[----:B------:R-:W-:Y:S02]  /*6d30*/  IMAD.U32 R10, RZ, RZ, UR4 ;  /* 0x00000004ff0a7e24 */ /* 0x000fe4000f8e00ff */
[----:B------:R-:W-:Y:S07]  /*6d40*/  LEPC R20, `(.L_x_114) ;  /* 0x000000001014794e */ /* 0x000fee0000000000 */
[----:B---34-:R-:W-:Y:S05]  /*6d50*/  CALL.ABS.NOINC R2 ;  /* 0x0000000002007343 */ /* 0x018fea0003c00000 */
.L_x_114:
[----:B------:R-:W-:Y:S05]  /*6d60*/  WARPSYNC.ALL ;  /* 0x0000000000007948 */ /* 0x000fea0003800000 */
[C---:B------:R-:W-:Y:S01]  /*6d70*/  R2UR UR4, R16.reuse ;  /* 0x00000000100472ca */ /* 0x040fe200000e0000 */
[----:B------:R-:W-:Y:S05]  /*6d80*/  VIADD R0, R16, 0x20 ;  /* 0x0000002010007836 */ /* 0x000fea0000000000 */
[----:B------:R-:W-:Y:S04]  /*6d90*/  SHF.R.U32.HI R0, RZ, 0x15, R0 ;  /* 0x00000015ff007819 */ /* 0x000fe80000011600 */
[----:B------:R-:W-:Y:S03]  /*6da0*/  LOP3.LUT P0, RZ, R0, 0x3, R17, 0x48, !PT ;  /* 0x0000000300ff7812 */ /* 0x000fe60007804811 */
[----:B------:R-:W2:Y:S10]  /*6db0*/  LDTM.x32 R184, tmem[UR4] ;  /* 0x0000000400b879ee */ /* 0x000eb400082c0000 */
[----:B--2---:R-:W-:Y:S05]  /*6dc0*/  @!P0 BRA `(.L_x_115) ;  /* 0x0000000000408947 */ /* 0x004fea0003800000 */
        /* <DEDUP_REMOVED lines=16> */
.L_x_115:
[----:B------:R-:W-:Y:S05]  /*6ed0*/  WARPSYNC.ALL ;  /* 0x0000000000007948 */ /* 0x000fea0003800000 */
[C---:B------:R-:W-:Y:S01]  /*6ee0*/  R2UR UR4, R16.reuse ;  /* 0x00000000100472ca */ /* 0x040fe200000e0000 */
[----:B------:R-:W-:Y:S05]  /*6ef0*/  VIADD R0, R16, 0x40 ;  /* 0x0000004010007836 */ /* 0x000fea0000000000 */
[----:B------:R-:W-:Y:S04]  /*6f00*/  SHF.R.U32.HI R0, RZ, 0x15, R0 ;  /* 0x00000015ff007819 */ /* 0x000fe80000011600 */
[----:B------:R-:W-:Y:S03]  /*6f10*/  LOP3.LUT P0, RZ, R0, 0x3, R17, 0x48, !PT ;  /* 0x0000000300ff7812 */ /* 0x000fe60007804811 */
[----:B------:R-:W2:Y:S10]  /*6f20*/  LDTM.x32 R152, tmem[UR4+0x20] ;  /* 0x00002004009879ee */ /* 0x000eb400082c0000 */
        /* <DEDUP_REMOVED lines=17> */
.L_x_116:
        /* <DEDUP_REMOVED lines=23> */
.L_x_117:
        /* <DEDUP_REMOVED lines=23> */
.L_x_118:
        /* <DEDUP_REMOVED lines=23> */
.L_x_119:
        /* <DEDUP_REMOVED lines=23> */
.L_x_120:
[----:B------:R-:W2:Y:S01]  /*7600*/  S2R R0, SR_TID.X ;  /* 0x0000000000007919 */ /* 0x000ea20000002100 */
[----:B------:R-:W-:Y:S05]  /*7610*/  WARPSYNC.ALL ;  /* 0x0000000000007948 */ /* 0x000fea0003800000 */
[----:B--2---:R-:W-:Y:S01]  /*7620*/  LOP3.LUT P1, RZ, R0, 0x60, RZ, 0xc0, !PT ;  /* 0x0000006000ff7812 */ /* 0x004fe2000782c0ff */
[----:B---3--:R-:W-:Y:S01]  /*7630*/  IMAD R0, R217, R184, RZ ;  /* 0x000000b8d9007224 */ /* 0x008fe200078e02ff */
[C---:B------:R-:W-:Y:S01]  /*7640*/  PRMT R2, R220.reuse, 0x8880, RZ ;  /* 0x00008880dc027816 */ /* 0x040fe200000000ff */
[----:B------:R-:W2:Y:S01]  /*7650*/  LDL.LU R252, [R1+0xc] ;  /* 0x00000c0001fc7983 */ /* 0x000ea20000300800 */
[C---:B------:R-:W-:Y:S01]  /*7660*/  SHF.L.U32 R3, R220.reuse, 0x10, RZ ;  /* 0x00000010dc037819 */ /* 0x040fe200000006ff */
[----:B------:R-:W-:Y:S01]  /*7670*/  IMAD.SHL.U32 R8, R221, 0x100, RZ ;  /* 0x00000100dd087824 */ /* 0x000fe200078e00ff */
[----:B-1----:R-:W-:Y:S01]  /*7680*/  SHF.L.U32 R4, R220, 0x8, RZ ;  /* 0x00000008dc047819 */ /* 0x002fe200000006ff */
[----:B------:R-:W-:Y:S01]  /*7690*/  IMAD R0, R2, R219, R0 ;  /* 0x000000db02007224 */ /* 0x000fe200078e0200 */
[----:B------:R-:W-:Y:S01]  /*76a0*/  SHF.R.S32.HI R3, RZ, 0x18, R3 ;  /* 0x00000018ff037819 */ /* 0x000fe20000011403 */
[C---:B------:R-:W-:Y:S01]  /*76b0*/  IMAD R2, R217.reuse, R185, RZ ;  /* 0x000000b9d9027224 */ /* 0x040fe200078e02ff */
[----:B------:R-:W-:Y:S01]  /*76c0*/  SHF.R.S32.HI R4, RZ, 0x18, R4 ;  /* 0x00000018ff047819 */ /* 0x000fe20000011404 */
[----:B------:R-:W-:Y:S01]  /*76d0*/  IMAD R17, R217, R200, RZ ;  /* 0x000000c8d9117224 */ /* 0x000fe200078e02ff */
[----:B------:R-:W-:Y:S01]  /*76e0*/  SHF.R.S32.HI R5, RZ, 0x18, R220 ;  /* 0x00000018ff057819 */ /* 0x000fe200000114dc */
[----:B------:R-:W-:Y:S01]  /*76f0*/  IMAD R2, R3, R219, R2 ;  /* 0x000000db03027224 */ /* 0x000fe200078e0202 */
[----:B------:R-:W-:Y:S01]  /*7700*/  PRMT R6, R221, 0x8880, RZ ;  /* 0x00008880dd067816 */ /* 0x000fe200000000ff */
[----:B------:R-:W-:Y:S01]  /*7710*/  IMAD R3, R217, R186, RZ ;  /* 0x000000bad9037224 */ /* 0x000fe200078e02ff */
[----:B------:R-:W-:Y:S01]  /*7720*/  SHF.L.U32 R7, R221, 0x10, RZ ;  /* 0x00000010dd077819 */ /* 0x000fe200000006ff */
[C---:B------:R-:W-:Y:S01]  /*7730*/  IMAD R22, R217.reuse, R205, RZ ;  /* 0x000000cdd9167224 */ /* 0x040fe200078e02ff */
[----:B------:R-:W-:Y:S01]  /*7740*/  SHF.R.S32.HI R8, RZ, 0x18, R8 ;  /* 0x00000018ff087819 */ /* 0x000fe20000011408 */
[----:B------:R-:W-:Y:S01]  /*7750*/  IMAD R3, R4, R219, R3 ;  /* 0x000000db04037224 */ /* 0x000fe200078e0203 */
[----:B------:R-:W-:Y:S01]  /*7760*/  SHF.R.S32.HI R7, RZ, 0x18, R7 ;  /* 0x00000018ff077819 */ /* 0x000fe20000011407 */
[C---:B------:R-:W-:Y:S01]  /*7770*/  IMAD R4, R217.reuse, R187, RZ ;  /* 0x000000bbd9047224 */ /* 0x040fe200078e02ff */
[----:B------:R-:W-:Y:S01]  /*7780*/  SHF.R.S32.HI R9, RZ, 0x18, R221 ;  /* 0x00000018ff097819 */ /* 0x000fe200000114dd */
[----:B------:R-:W-:Y:S01]  /*7790*/  IMAD R186, R217, R209, RZ ;  /* 0x000000d1d9ba7224 */ /* 0x000fe200078e02ff */
[C---:B------:R-:W-:Y:S01]  /*77a0*/  PRMT R10, R222.reuse, 0x8880, RZ ;  /* 0x00008880de0a7816 */ /* 0x040fe200000000ff */
[-C--:B------:R-:W-:Y:S01]  /*77b0*/  IMAD R4, R5, R219.reuse, R4 ;  /* 0x000000db05047224 */ /* 0x080fe200078e0204 */
[C---:B------:R-:W-:Y:S01]  /*77c0*/  SHF.L.U32 R11, R222.reuse, 0x10, RZ ;  /* 0x00000010de0b7819 */ /* 0x040fe200000006ff */
[C---:B------:R-:W-:Y:S01]  /*77d0*/  IMAD R5, R217.reuse, R188, RZ ;  /* 0x000000bcd9057224 */ /* 0x040fe200078e02ff */
        /* <DEDUP_REMOVED lines=8> */
[----:B------:R-:W-:Y:S01]  /*7860*/  PRMT R14, R223, 0x8880, RZ ;  /* 0x00008880df0e7816 */ /* 0x000fe200000000ff */
[-C--:B------:R-:W-:Y:S01]  /*7870*/  IMAD R6, R7, R219.reuse, R6 ;  /* 0x000000db07067224 */ /* 0x080fe200078e0206 */
[----:B------:R-:W-:Y:S01]  /*7880*/  SHF.L.U32 R15, R223, 0x10, RZ ;  /* 0x00000010df0f7819 */ /* 0x000fe200000006ff */
[----:B------:R-:W-:Y:S01]  /*7890*/  IMAD R7, R217, R190, RZ ;  /* 0x000000bed9077224 */ /* 0x000fe200078e02ff */
[----:B------:R-:W-:Y:S01]  /*78a0*/  R2UR UR4, R16 ;  /* 0x00000000100472ca */ /* 0x000fe200000e0000 */
[----:B------:R-:W-:Y:S01]  /*78b0*/  IMAD.SHL.U32 R16, R223, 0x100, RZ ;  /* 0x00000100df107824 */ /* 0x000fe200078e00ff */
[----:B------:R-:W-:Y:S01]  /*78c0*/  SHF.R.S32.HI R15, RZ, 0x18, R15 ;  /* 0x00000018ff0f7819 */ /* 0x000fe2000001140f */
[----:B------:R-:W-:Y:S01]  /*78d0*/  IMAD R7, R8, R219, R7 ;  /* 0x000000db08077224 */ /* 0x000fe200078e0207 */
[----:B------:R-:W-:Y:S01]  /*78e0*/  SHF.R.S32.HI R18, RZ, 0x18, R223 ;  /* 0x00000018ff127819 */ /* 0x000fe200000114df */
[C---:B------:R-:W-:Y:S01]  /*78f0*/  IMAD R8, R217.reuse, R191, RZ ;  /* 0x000000bfd9087224 */ /* 0x040fe200078e02ff */
[----:B------:R-:W-:Y:S01]  /*7900*/  SHF.R.S32.HI R16, RZ, 0x18, R16 ;  /* 0x00000018ff107819 */ /* 0x000fe20000011410 */
[----:B------:R-:W-:Y:S01]  /*7910*/  IMAD R189, R217, R212, RZ ;  /* 0x000000d4d9bd7224 */ /* 0x000fe200078e02ff */
[C---:B------:R-:W-:Y:S01]  /*7920*/  SHF.L.U32 R20, R224.reuse, 0x10, RZ ;  /* 0x00000010e0147819 */ /* 0x040fe200000006ff */
[----:B------:R-:W-:Y:S01]  /*7930*/  IMAD R8, R9, R219, R8 ;  /* 0x000000db09087224 */ /* 0x000fe200078e0208 */
[C---:B------:R-:W-:Y:S01]  /*7940*/  PRMT R19, R224.reuse, 0x8880, RZ ;  /* 0x00008880e0137816 */ /* 0x040fe200000000ff */
[C---:B------:R-:W-:Y:S01]  /*7950*/  IMAD R9, R217.reuse, R192, RZ ;  /* 0x000000c0d9097224 */ /* 0x040fe200078e02ff */
[----:B------:R-:W-:Y:S01]  /*7960*/  SHF.L.U32 R21, R224, 0x8, RZ ;  /* 0x00000008e0157819 */ /* 0x000fe200000006ff */
[C---:B------:R-:W-:Y:S01]  /*7970*/  IMAD R190, R217.reuse, R213, RZ ;  /* 0x000000d5d9be7224 */ /* 0x040fe200078e02ff */
[----:B------:R-:W-:Y:S01]  /*7980*/  SHF.R.S32.HI R20, RZ, 0x18, R20 ;  /* 0x00000018ff147819 */ /* 0x000fe20000011414 */
[----:B------:R-:W-:Y:S01]  /*7990*/  IMAD R9, R10, R219, R9 ;  /* 0x000000db0a097224 */ /* 0x000fe200078e0209 */
[----:B------:R-:W-:Y:S01]  /*79a0*/  SHF.R.S32.HI R21, RZ, 0x18, R21 ;  /* 0x00000018ff157819 */ /* 0x000fe20000011415 */
[----:B------:R-:W-:Y:S01]  /*79b0*/  IMAD R10, R217, R193, RZ ;  /* 0x000000c1d90a7224 */ /* 0x000fe200078e02ff */
[C---:B------:R-:W-:Y:S01]  /*79c0*/  SHF.L.U32 R185, R225.reuse, 0x10, RZ ;  /* 0x00000010e1b97819 */ /* 0x040fe200000006ff */
[----:B------:R-:W-:Y:S01]  /*79d0*/  IMAD.SHL.U32 R193, R225, 0x100, RZ ;  /* 0x00000100e1c17824 */ /* 0x000fe200078e00ff */
[----:B------:R-:W-:Y:S01]  /*79e0*/  SHF.R.S32.HI R23, RZ, 0x18, R224 ;  /* 0x00000018ff177819 */ /* 0x000fe200000114e0 */
[-C--:B------:R-:W-:Y:S01]  /*79f0*/  IMAD R10, R11, R219.reuse, R10 ;  /* 0x000000db0b0a7224 */ /* 0x080fe200078e020a */
[----:B------:R-:W-:Y:S01]  /*7a00*/  PRMT R184, R225, 0x8880, RZ ;  /* 0x00008880e1b87816 */ /* 0x000fe200000000ff */
[C---:B------:R-:W-:Y:S01]  /*7a10*/  IMAD R11, R217.reuse, R194, RZ ;  /* 0x000000c2d90b7224 */ /* 0x040fe200078e02ff */
[----:B------:R-:W-:Y:S01]  /*7a20*/  SHF.R.S32.HI R185, RZ, 0x18, R185 ;  /* 0x00000018ffb97819 */ /* 0x000fe200000114b9 */
[C---:B------:R-:W-:Y:S01]  /*7a30*/  IMAD R191, R217.reuse, R214, RZ ;  /* 0x000000d6d9bf7224 */ /* 0x040fe200078e02ff */
[----:B------:R-:W-:Y:S01]  /*7a40*/  SHF.R.S32.HI R193, RZ, 0x18, R193 ;  /* 0x00000018ffc17819 */ /* 0x000fe200000114c1 */
[----:B------:R-:W-:Y:S01]  /*7a50*/  IMAD R11, R12, R219, R11 ;  /* 0x000000db0c0b7224 */ /* 0x000fe200078e020b */
[----:B------:R-:W-:Y:S01]  /*7a60*/  SHF.R.S32.HI R194, RZ, 0x18, R225 ;  /* 0x00000018ffc27819 */ /* 0x000fe200000114e1 */
[C---:B------:R-:W-:Y:S01]  /*7a70*/  IMAD R12, R217.reuse, R195, RZ ;  /* 0x000000c3d90c7224 */ /* 0x040fe200078e02ff */
[C---:B------:R-:W-:Y:S01]  /*7a80*/  PRMT R195, R226.reuse, 0x8880, RZ ;  /* 0x00008880e2c37816 */ /* 0x040fe200000000ff */
[----:B------:R-:W-:Y:S01]  /*7a90*/  IMAD R192, R217, R215, RZ ;  /* 0x000000d7d9c07224 */ /* 0x000fe200078e02ff */
[----:B------:R-:W-:Y:S01]  /*7aa0*/  PRMT R200, R231, 0x8880, RZ ;  /* 0x00008880e7c87816 */ /* 0x000fe200000000ff */
[-C--:B------:R-:W-:Y:S01]  /*7ab0*/  IMAD R12, R13, R219.reuse, R12 ;  /* 0x000000db0d0c7224 */ /* 0x080fe200078e020c */
[----:B------:R-:W-:Y:S01]  /*7ac0*/  SHF.L.U32 R205, R235, 0x10, RZ ;  /* 0x00000010ebcd7819 */ /* 0x000fe200000006ff */
[C---:B------:R-:W-:Y:S01]  /*7ad0*/  IMAD R13, R217.reuse, R196, RZ ;  /* 0x000000c4d90d7224 */ /* 0x040fe200078e02ff */
[----:B------:R-:W-:Y:S01]  /*7ae0*/  SHF.L.U32 R196, R226, 0x10, RZ ;  /* 0x00000010e2c47819 */ /* 0x000fe200000006ff */
[----:B------:R-:W-:Y:S01]  /*7af0*/  IMAD R152, R217, R152, RZ ;  /* 0x00000098d9987224 */ /* 0x000fe200078e02ff */
[----:B------:R-:W-:Y:S01]  /*7b00*/  PRMT R212, R239, 0x8880, RZ ;  /* 0x00008880efd47816 */ /* 0x000fe200000000ff */
[----:B------:R-:W-:Y:S01]  /*7b10*/  IMAD R13, R14, R219, R13 ;  /* 0x000000db0e0d7224 */ /* 0x000fe200078e020d */
[----:B------:R-:W-:Y:S01]  /*7b20*/  SHF.R.S32.HI R196, RZ, 0x18, R196 ;  /* 0x00000018ffc47819 */ /* 0x000fe200000114c4 */
[----:B------:R-:W-:Y:S01]  /*7b30*/  IMAD R14, R217, R197, RZ ;  /* 0x000000c5d90e7224 */ /* 0x000fe200078e02ff */
[----:B------:R-:W-:Y:S01]  /*7b40*/  SHF.L.U32 R213, R239, 0x10, RZ ;  /* 0x00000010efd57819 */ /* 0x000fe200000006ff */
[----:B------:R-:W-:Y:S01]  /*7b50*/  IMAD.SHL.U32 R197, R227, 0x100, RZ ;  /* 0x00000100e3c57824 */ /* 0x000fe200078e00ff */
[C---:B------:R-:W-:Y:S01]  /*7b60*/  PRMT R209, R242.reuse, 0x8880, RZ ;  /* 0x00008880f2d17816 */ /* 0x040fe200000000ff */
[----:B------:R-:W-:Y:S01]  /*7b70*/  IMAD R14, R15, R219, R14 ;  /* 0x000000db0f0e7224 */ /* 0x000fe200078e020e */
[----:B------:R-:W-:Y:S01]  /*7b80*/  SHF.L.U32 R210, R242, 0x10, RZ ;  /* 0x00000010f2d27819 */ /* 0x000fe200000006ff */
[C---:B------:R-:W-:Y:S01]  /*7b90*/  IMAD R15, R217.reuse, R198, RZ ;  /* 0x000000c6d90f7224 */ /* 0x040fe200078e02ff */
[----:B------:R-:W-:Y:S01]  /*7ba0*/  SHF.R.S32.HI R197, RZ, 0x18, R197 ;  /* 0x00000018ffc57819 */ /* 0x000fe200000114c5 */
[----:B------:R-:W-:Y:S01]  /*7bb0*/  IMAD R153, R217, R153, RZ ;  /* 0x00000099d9997224 */ /* 0x000fe200078e02ff */
[----:B------:R-:W-:Y:S01]  /*7bc0*/  SHF.R.S32.HI R198, RZ, 0x18, R227 ;  /* 0x00000018ffc67819 */ /* 0x000fe200000114e3 */
[----:B------:R-:W-:Y:S01]  /*7bd0*/  IMAD R15, R16, R219, R15 ;  /* 0x000000db100f7224 */ /* 0x000fe200078e020f */
[----:B------:R-:W-:Y:S01]  /*7be0*/  PRMT R214, R243, 0x8880, RZ ;  /* 0x00008880f3d67816 */ /* 0x000fe200000000ff */
[C---:B------:R-:W-:Y:S01]  /*7bf0*/  IMAD R16, R217.reuse, R199, RZ ;  /* 0x000000c7d9107224 */ /* 0x040fe200078e02ff */
[----:B------:R-:W-:Y:S01]  /*7c00*/  SHF.R.S32.HI R199, RZ, 0x18, R231 ;  /* 0x00000018ffc77819 */ /* 0x000fe200000114e7 */
[----:B------:R-:W-:Y:S01]  /*7c10*/  IMAD R154, R217, R154, RZ ;  /* 0x0000009ad99a7224 */ /* 0x000fe200078e02ff */
[C---:B------:R-:W-:Y:S01]  /*7c20*/  SHF.L.U32 R220, R243.reuse, 0x10, RZ ;  /* 0x00000010f3dc7819 */ /* 0x040fe200000006ff */
[----:B------:R-:W-:Y:S01]  /*7c30*/  IMAD R16, R18, R219, R16 ;  /* 0x000000db12107224 */ /* 0x000fe200078e0210 */
[----:B------:R-:W-:Y:S01]  /*7c40*/  SHF.L.U32 R218, R243, 0x8, RZ ;  /* 0x00000008f3da7819 */ /* 0x000fe200000006ff */
[----:B------:R-:W-:Y:S01]  /*7c50*/  IMAD R18, R217, R201, RZ ;  /* 0x000000c9d9127224 */ /* 0x000fe200078e02ff */
[----:B------:R-:W-:Y:S01]  /*7c60*/  SHF.L.U32 R201, R231, 0x10, RZ ;  /* 0x00000010e7c97819 */ /* 0x000fe200000006ff */
[-C--:B------:R-:W-:Y:S01]  /*7c70*/  IMAD R17, R19, R219.reuse, R17 ;  /* 0x000000db13117224 */ /* 0x080fe200078e0211 */
[C---:B------:R-:W-:Y:S01]  /*7c80*/  SHF.L.U32 R222, R246.reuse, 0x10, RZ ;  /* 0x00000010f6de7819 */ /* 0x040fe200000006ff */
[----:B------:R-:W-:Y:S01]  /*7c90*/  IMAD R19, R217, R202, RZ ;  /* 0x000000cad9137224 */ /* 0x000fe200078e02ff */
[----:B------:R-:W-:Y:S01]  /*7ca0*/  SHF.L.U32 R223, R246, 0x8, RZ ;  /* 0x00000008f6df7819 */ /* 0x000fe200000006ff */
[----:B------:R-:W-:Y:S01]  /*7cb0*/  IMAD R18, R20, R219, R18 ;  /* 0x000000db14127224 */ /* 0x000fe200078e0212 */
[----:B------:R-:W-:Y:S01]  /*7cc0*/  PRMT R224, R247, 0x8880, RZ ;  /* 0x00008880f7e07816 */ /* 0x000fe200000000ff */
[----:B------:R-:W-:Y:S01]  /*7cd0*/  IMAD R20, R217, R203, RZ ;  /* 0x000000cbd9147224 */ /* 0x000fe200078e02ff */
[----:B------:R-:W-:Y:S01]  /*7ce0*/  SHF.L.U32 R221, R250, 0x10, RZ ;  /* 0x00000010fadd7819 */ /* 0x000fe200000006ff */
[-C--:B------:R-:W-:Y:S01]  /*7cf0*/  IMAD R19, R21, R219.reuse, R19 ;  /* 0x000000db15137224 */ /* 0x080fe200078e0213 */
[----:B------:R-:W1:Y:S01]  /*7d00*/  S2UR UR5, SR_CgaCtaId ;  /* 0x00000000000579c3 */ /* 0x000e620000008800 */
[----:B------:R-:W-:Y:S01]  /*7d10*/  IMAD R21, R217, R204, RZ ;  /* 0x000000ccd9157224 */ /* 0x000fe200078e02ff */
[----:B------:R-:W-:Y:S01]  /*7d20*/  PRMT R204, R235, 0x8880, RZ ;  /* 0x00008880ebcc7816 */ /* 0x000fe200000000ff */
[-C--:B------:R-:W-:Y:S01]  /*7d30*/  IMAD R20, R23, R219.reuse, R20 ;  /* 0x000000db17147224 */ /* 0x080fe200078e0214 */
[----:B------:R-:W-:Y:S01]  /*7d40*/  BSSY.RECONVERGENT B0, `(.L_x_121) ;  /* 0x00003d5000007945 */ /* 0x000fe20003800200 */
[-C--:B------:R-:W-:Y:S02]  /*7d50*/  IMAD R21, R184, R219.reuse, R21 ;  /* 0x000000dbb8157224 */ /* 0x080fe400078e0215 */
[----:B------:R-:W-:Y:S01]  /*7d60*/  IMAD R23, R217, R206, RZ ;  /* 0x000000ced9177224 */ /* 0x000fe200078e02ff */
[C---:B------:R-:W-:Y:S01]  /*7d70*/  SHF.L.U32 R206, R238.reuse, 0x10, RZ ;  /* 0x00000010eece7819 */ /* 0x040fe200000006ff */
[----:B------:R-:W-:Y:S02]  /*7d80*/  IMAD R22, R185, R219, R22 ;  /* 0x000000dbb9167224 */ /* 0x000fe400078e0216 */
[----:B------:R-:W-:Y:S01]  /*7d90*/  IMAD R184, R217, R207, RZ ;  /* 0x000000cfd9b87224 */ /* 0x000fe200078e02ff */
[----:B------:R-:W-:Y:S01]  /*7da0*/  SHF.L.U32 R207, R238, 0x8, RZ ;  /* 0x00000008eecf7819 */ /* 0x000fe200000006ff */
[-C--:B------:R-:W-:Y:S01]  /*7db0*/  IMAD R23, R193, R219.reuse, R23 ;  /* 0x000000dbc1177224 */ /* 0x080fe200078e0217 */
[----:B------:R-:W-:Y:S01]  /*7dc0*/  SHF.L.U32 R193, R226, 0x8, RZ ;  /* 0x00000008e2c17819 */ /* 0x000fe200000006ff */
[----:B------:R-:W-:Y:S01]  /*7dd0*/  IMAD R185, R217, R208, RZ ;  /* 0x000000d0d9b97224 */ /* 0x000fe200078e02ff */
[----:B------:R-:W-:Y:S01]  /*7de0*/  SHF.L.U32 R208, R235, 0x8, RZ ;  /* 0x00000008ebd07819 */ /* 0x000fe200000006ff */
[-C--:B------:R-:W-:Y:S01]  /*7df0*/  IMAD R184, R194, R219.reuse, R184 ;  /* 0x000000dbc2b87224 */ /* 0x080fe200078e02b8 */
[----:B------:R-:W-:Y:S01]  /*7e00*/  SHF.R.S32.HI R193, RZ, 0x18, R193 ;  /* 0x00000018ffc17819 */ /* 0x000fe200000114c1 */
[-C--:B------:R-:W-:Y:S01]  /*7e10*/  IMAD R185, R195, R219.reuse, R185 ;  /* 0x000000dbc3b97224 */ /* 0x080fe200078e02b9 */
[----:B------:R-:W-:Y:S01]  /*7e20*/  SHF.R.S32.HI R194, RZ, 0x18, R226 ;  /* 0x00000018ffc27819 */ /* 0x000fe200000114e2 */
[-C--:B------:R-:W-:Y:S01]  /*7e30*/  IMAD R186, R196, R219.reuse, R186 ;  /* 0x000000dbc4ba7224 */ /* 0x080fe200078e02ba */
[----:B------:R-:W-:Y:S01]  /*7e40*/  SHF.L.U32 R196, R227, 0x10, RZ ;  /* 0x00000010e3c47819 */ /* 0x000fe200000006ff */
[----:B------:R-:W-:Y:S01]  /*7e50*/  IMAD.SHL.U32 R202, R231, 0x100, RZ ;  /* 0x00000100e7ca7824 */ /* 0x000fe200078e00ff */
[----:B------:R-:W-:Y:S01]  /*7e60*/  PRMT R195, R227, 0x8880, RZ ;  /* 0x00008880e3c37816 */ /* 0x000fe200000000ff */
[-C--:B------:R-:W-:Y:S01]  /*7e70*/  IMAD R187, R193, R219.reuse, R187 ;  /* 0x000000dbc1bb7224 */ /* 0x080fe200078e02bb */
[----:B------:R-:W-:Y:S01]  /*7e80*/  SHF.R.S32.HI R196, RZ, 0x18, R196 ;  /* 0x00000018ffc47819 */ /* 0x000fe200000114c4 */
[-C--:B------:R-:W-:Y:S01]  /*7e90*/  IMAD R188, R194, R219.reuse, R188 ;  /* 0x000000dbc2bc7224 */ /* 0x080fe200078e02bc */
[C---:B------:R-:W-:Y:S01]  /*7ea0*/  SHF.L.U32 R194, R228.reuse, 0x10, RZ ;  /* 0x00000010e4c27819 */ /* 0x040fe200000006ff */
[-C--:B------:R-:W-:Y:S01]  /*7eb0*/  IMAD R189, R195, R219.reuse, R189 ;  /* 0x000000dbc3bd7224 */ /* 0x080fe200078e02bd */
[----:B------:R-:W-:Y:S01]  /*7ec0*/  PRMT R193, R228, 0x8880, RZ ;  /* 0x00008880e4c17816 */ /* 0x000fe200000000ff */
[-C--:B------:R-:W-:Y:S01]  /*7ed0*/  IMAD R190, R196, R219.reuse, R190 ;  /* 0x000000dbc4be7224 */ /* 0x080fe200078e02be */
[----:B------:R-:W-:Y:S01]  /*7ee0*/  SHF.L.U32 R195, R228, 0x8, RZ ;  /* 0x00000008e4c37819 */ /* 0x000fe200000006ff */
[-C--:B------:R-:W-:Y:S01]  /*7ef0*/  IMAD R191, R197, R219.reuse, R191 ;  /* 0x000000dbc5bf7224 */ /* 0x080fe200078e02bf */
[----:B------:R-:W-:Y:S01]  /*7f00*/  SHF.R.S32.HI R194, RZ, 0x18, R194 ;  /* 0x00000018ffc27819 */ /* 0x000fe200000114c2 */
[-C--:B------:R-:W-:Y:S01]  /*7f10*/  IMAD R192, R198, R219.reuse, R192 ;  /* 0x000000dbc6c07224 */ /* 0x080fe200078e02c0 */
[----:B------:R-:W-:Y:S01]  /*7f20*/  SHF.R.S32.HI R195, RZ, 0x18, R195 ;  /* 0x00000018ffc37819 */ /* 0x000fe200000114c3 */
[-C--:B------:R-:W-:Y:S01]  /*7f30*/  IMAD R152, R193, R219.reuse, R152 ;  /* 0x000000dbc1987224 */ /* 0x080fe200078e0298 */
[----:B------:R-:W-:Y:S01]  /*7f40*/  SHF.R.S32.HI R193, RZ, 0x18, R228 ;  /* 0x00000018ffc17819 */ /* 0x000fe200000114e4 */
[----:B------:R-:W-:Y:S01]  /*7f50*/  IMAD R153, R194, R219, R153 ;  /* 0x000000dbc2997224 */ /* 0x000fe200078e0299 */
[----:B------:R-:W-:Y:S01]  /*7f60*/  PRMT R194, R229, 0x8880, RZ ;  /* 0x00008880e5c27816 */ /* 0x000fe200000000ff */
[----:B------:R-:W-:Y:S01]  /*7f70*/  IMAD R155, R217, R155, RZ ;  /* 0x0000009bd99b7224 */ /* 0x000fe200078e02ff */
[C---:B------:R-:W-:Y:S01]  /*7f80*/  SHF.L.U32 R196, R230.reuse, 0x10, RZ ;  /* 0x00000010e6c47819 */ /* 0x040fe200000006ff */
[-C--:B------:R-:W-:Y:S01]  /*7f90*/  IMAD R154, R195, R219.reuse, R154 ;  /* 0x000000dbc39a7224 */ /* 0x080fe200078e029a */
[----:B------:R-:W-:Y:S01]  /*7fa0*/  SHF.L.U32 R195, R229, 0x10, RZ ;  /* 0x00000010e5c37819 */ /* 0x000fe200000006ff */
[----:B------:R-:W-:Y:S01]  /*7fb0*/  IMAD R155, R193, R219, R155 ;  /* 0x000000dbc19b7224 */ /* 0x000fe200078e029b */
[----:B------:R-:W-:Y:S01]  /*7fc0*/  SHF.L.U32 R197, R230, 0x8, RZ ;  /* 0x00000008e6c57819 */ /* 0x000fe200000006ff */
[----:B------:R-:W-:Y:S01]  /*7fd0*/  IMAD.SHL.U32 R193, R229, 0x100, RZ ;  /* 0x00000100e5c17824 */ /* 0x000fe200078e00ff */
[----:B------:R-:W-:Y:S01]  /*7fe0*/  SHF.R.S32.HI R195, RZ, 0x18, R195 ;  /* 0x00000018ffc37819 */ /* 0x000fe200000114c3 */
[C---:B------:R-:W-:Y:S01]  /*7ff0*/  IMAD R156, R217.reuse, R156, RZ ;  /* 0x0000009cd99c7224 */ /* 0x040fe200078e02ff */
[----:B------:R-:W-:Y:S01]  /*8000*/  SHF.R.S32.HI R196, RZ, 0x18, R196 ;  /* 0x00000018ffc47819 */ /* 0x000fe200000114c4 */
[C---:B------:R-:W-:Y:S01]  /*8010*/  IMAD R157, R217.reuse, R157, RZ ;  /* 0x0000009dd99d7224 */ /* 0x040fe200078e02ff */
[----:B------:R-:W-:Y:S01]  /*8020*/  SHF.R.S32.HI R193, RZ, 0x18, R193 ;  /* 0x00000018ffc17819 */ /* 0x000fe200000114c1 */
[-C--:B------:R-:W-:Y:S01]  /*8030*/  IMAD R156, R194, R219.reuse, R156 ;  /* 0x000000dbc29c7224 */ /* 0x080fe200078e029c */
[----:B------:R-:W-:Y:S01]  /*8040*/  SHF.R.S32.HI R194, RZ, 0x18, R229 ;  /* 0x00000018ffc27819 */ /* 0x000fe200000114e5 */
[----:B------:R-:W-:Y:S01]  /*8050*/  IMAD R158, R217, R158, RZ ;  /* 0x0000009ed99e7224 */ /* 0x000fe200078e02ff */
[----:B------:R-:W-:Y:S01]  /*8060*/  SHF.R.S32.HI R197, RZ, 0x18, R197 ;  /* 0x00000018ffc57819 */ /* 0x000fe200000114c5 */
[----:B------:R-:W-:Y:S01]  /*8070*/  IMAD R157, R195, R219, R157 ;  /* 0x000000dbc39d7224 */ /* 0x000fe200078e029d */
[----:B------:R-:W-:Y:S01]  /*8080*/  PRMT R195, R230, 0x8880, RZ ;  /* 0x00008880e6c37816 */ /* 0x000fe200000000ff */
[----:B------:R-:W-:Y:S01]  /*8090*/  IMAD R159, R217, R159, RZ ;  /* 0x0000009fd99f7224 */ /* 0x000fe200078e02ff */
[----:B------:R-:W-:Y:S01]  /*80a0*/  SHF.R.S32.HI R198, RZ, 0x18, R230 ;  /* 0x00000018ffc67819 */ /* 0x000fe200000114e6 */
[----:B------:R-:W-:Y:S01]  /*80b0*/  IMAD R158, R193, R219, R158 ;  /* 0x000000dbc19e7224 */ /* 0x000fe200078e029e */
[----:B------:R-:W-:Y:S01]  /*80c0*/  MOV R193, R200 ;  /* 0x000000c800c17202 */ /* 0x000fe20000000f00 */
[----:B------:R-:W-:Y:S01]  /*80d0*/  IMAD R160, R217, R160, RZ ;  /* 0x000000a0d9a07224 */ /* 0x000fe200078e02ff */
[----:B------:R-:W-:Y:S01]  /*80e0*/  SHF.L.U32 R200, R233, 0x8, RZ ;  /* 0x00000008e9c87819 */ /* 0x000fe200000006ff */
[----:B------:R-:W-:Y:S01]  /*80f0*/  IMAD R161, R217, R161, RZ ;  /* 0x000000a1d9a17224 */ /* 0x000fe200078e02ff */
[----:B------:R-:W-:Y:S01]  /*8100*/  SHF.L.U32 R226, R250, 0x8, RZ ;  /* 0x00000008fae27819 */ /* 0x000fe200000006ff */
[-C--:B------:R-:W-:Y:S01]  /*8110*/  IMAD R159, R194, R219.reuse, R159 ;  /* 0x000000dbc29f7224 */ /* 0x080fe200078e029f */
[----:B------:R-:W-:Y:S01]  /*8120*/  SHF.R.S32.HI R194, RZ, 0x18, R201 ;  /* 0x00000018ffc27819 */ /* 0x000fe200000114c9 */
[-C--:B------:R-:W-:Y:S01]  /*8130*/  IMAD R160, R195, R219.reuse, R160 ;  /* 0x000000dbc3a07224 */ /* 0x080fe200078e02a0 */
[----:B------:R-:W-:Y:S01]  /*8140*/  SHF.R.S32.HI R195, RZ, 0x18, R202 ;  /* 0x00000018ffc37819 */ /* 0x000fe200000114ca */
[C---:B------:R-:W-:Y:S01]  /*8150*/  IMAD R162, R217.reuse, R162, RZ ;  /* 0x000000a2d9a27224 */ /* 0x040fe200078e02ff */
[----:B------:R-:W-:Y:S01]  /*8160*/  PRMT R201, R234, 0x8880, RZ ;  /* 0x00008880eac97816 */ /* 0x000fe200000000ff */
[----:B------:R-:W-:Y:S01]  /*8170*/  IMAD R161, R196, R219, R161 ;  /* 0x000000dbc4a17224 */ /* 0x000fe200078e02a1 */
[----:B------:R-:W-:Y:S01]  /*8180*/  PRMT R196, R232, 0x8880, RZ ;  /* 0x00008880e8c47816 */ /* 0x000fe200000000ff */
[----:B------:R-:W-:Y:S01]  /*8190*/  IMAD R163, R217, R163, RZ ;  /* 0x000000a3d9a37224 */ /* 0x000fe200078e02ff */
[----:B------:R-:W-:Y:S01]  /*81a0*/  SHF.L.U32 R202, R234, 0x10, RZ ;  /* 0x00000010eaca7819 */ /* 0x000fe200000006ff */
[-C--:B------:R-:W-:Y:S01]  /*81b0*/  IMAD R162, R197, R219.reuse, R162 ;  /* 0x000000dbc5a27224 */ /* 0x080fe200078e02a2 */
[----:B------:R-:W-:Y:S01]  /*81c0*/  SHF.L.U32 R197, R232, 0x10, RZ ;  /* 0x00000010e8c57819 */ /* 0x000fe200000006ff */
[----:B------:R-:W-:Y:S01]  /*81d0*/  IMAD R164, R217, R164, RZ ;  /* 0x000000a4d9a47224 */ /* 0x000fe200078e02ff */
[----:B------:R-:W-:Y:S01]  /*81e0*/  PRMT R227, R251, 0x8880, RZ ;  /* 0x00008880fbe37816 */ /* 0x000fe200000000ff */
[----:B------:R-:W-:Y:S01]  /*81f0*/  IMAD R163, R198, R219, R163 ;  /* 0x000000dbc6a37224 */ /* 0x000fe200078e02a3 */
[----:B------:R-:W-:Y:S01]  /*8200*/  SHF.R.S32.HI R198, RZ, 0x18, R234 ;  /* 0x00000018ffc67819 */ /* 0x000fe200000114ea */
[----:B------:R-:W-:Y:S01]  /*8210*/  IMAD R165, R217, R165, RZ ;  /* 0x000000a5d9a57224 */ /* 0x000fe200078e02ff */
[----:B------:R-:W-:Y:S01]  /*8220*/  SHF.L.U32 R228, R251, 0x10, RZ ;  /* 0x00000010fbe47819 */ /* 0x000fe200000006ff */
[-C--:B------:R-:W-:Y:S01]  /*8230*/  IMAD R164, R193, R219.reuse, R164 ;  /* 0x000000dbc1a47224 */ /* 0x080fe200078e02a4 */
[----:B------:R-:W-:Y:S01]  /*8240*/  MOV R193, R196 ;  /* 0x000000c400c17202 */ /* 0x000fe20000000f00 */
[C---:B------:R-:W-:Y:S01]  /*8250*/  IMAD R166, R217.reuse, R166, RZ ;  /* 0x000000a6d9a67224 */ /* 0x040fe200078e02ff */
[----:B------:R-:W-:Y:S01]  /*8260*/  SHF.R.S32.HI R196, RZ, 0x18, R197 ;  /* 0x00000018ffc47819 */ /* 0x000fe200000114c5 */
[----:B------:R-:W-:Y:S01]  /*8270*/  IMAD R165, R194, R219, R165 ;  /* 0x000000dbc2a57224 */ /* 0x000fe200078e02a5 */
[----:B------:R-:W-:Y:S01]  /*8280*/  SHF.R.S32.HI R194, RZ, 0x18, R232 ;  /* 0x00000018ffc27819 */ /* 0x000fe200000114e8 */
[----:B------:R-:W-:Y:S01]  /*8290*/  IMAD R167, R217, R167, RZ ;  /* 0x000000a7d9a77224 */ /* 0x000fe200078e02ff */
[----:B------:R-:W-:Y:S01]  /*82a0*/  SHF.R.S32.HI R197, RZ, 0x18, R233 ;  /* 0x00000018ffc57819 */ /* 0x000fe200000114e9 */
[-C--:B------:R-:W-:Y:S01]  /*82b0*/  IMAD R166, R195, R219.reuse, R166 ;  /* 0x000000dbc3a67224 */ /* 0x080fe200078e02a6 */
[----:B------:R-:W-:Y:S01]  /*82c0*/  PRMT R195, R233, 0x8880, RZ ;  /* 0x00008880e9c37816 */ /* 0x000fe200000000ff */
[----:B------:R-:W-:Y:S01]  /*82d0*/  IMAD R168, R217, R168, RZ ;  /* 0x000000a8d9a87224 */ /* 0x000fe200078e02ff */
[----:B------:R-:W3:Y:S01]  /*82e0*/  LDL.LU R230, [R1+0x8] ;  /* 0x0000080001e67983 */ /* 0x000ee20000300800 */
[-C--:B------:R-:W-:Y:S01]  /*82f0*/  IMAD R167, R199, R219.reuse, R167 ;  /* 0x000000dbc7a77224 */ /* 0x080fe200078e02a7 */
[----:B------:R-:W-:Y:S01]  /*8300*/  SHF.R.S32.HI R199, RZ, 0x18, R235 ;  /* 0x00000018ffc77819 */ /* 0x000fe200000114eb */
[----:B------:R-:W-:Y:S01]  /*8310*/  IMAD R168, R193, R219, R168 ;  /* 0x000000dbc1a87224 */ /* 0x000fe200078e02a8 */
[----:B------:R-:W4:Y:S01]  /*8320*/  LDL.LU R231, [R1+0x4] ;  /* 0x0000040001e77983 */ /* 0x000f220000300800 */
[----:B------:R-:W-:Y:S02]  /*8330*/  IMAD.SHL.U32 R193, R232, 0x100, RZ ;  /* 0x00000100e8c17824 */ /* 0x000fe400078e00ff */
[----:B------:R-:W-:Y:S01]  /*8340*/  IMAD R169, R217, R169, RZ ;  /* 0x000000a9d9a97224 */ /* 0x000fe200078e02ff */
[----:B------:R-:W5:Y:S01]  /*8350*/  LDL.LU R232, [R1] ;  /* 0x0000000001e87983 */ /* 0x000f620000300800 */
[----:B------:R-:W-:Y:S01]  /*8360*/  IMAD.SHL.U32 R203, R234, 0x100, RZ ;  /* 0x00000100eacb7824 */ /* 0x000fe200078e00ff */
[----:B------:R-:W-:Y:S01]  /*8370*/  SHF.R.S32.HI R193, RZ, 0x18, R193 ;  /* 0x00000018ffc17819 */ /* 0x000fe200000114c1 */
[----:B------:R-:W-:Y:S01]  /*8380*/  IMAD R169, R196, R219, R169 ;  /* 0x000000dbc4a97224 */ /* 0x000fe200078e02a9 */
[----:B------:R-:W-:Y:S01]  /*8390*/  SHF.L.U32 R196, R233, 0x10, RZ ;  /* 0x00000010e9c47819 */ /* 0x000fe200000006ff */
[----:B------:R-:W-:Y:S01]  /*83a0*/  IMAD R170, R217, R170, RZ ;  /* 0x000000aad9aa7224 */ /* 0x000fe200078e02ff */
[----:B------:R-:W-:Y:S01]  /*83b0*/  SHF.L.U32 R233, R247, 0x8, RZ ;  /* 0x00000008f7e97819 */ /* 0x000fe200000006ff */
[----:B------:R-:W-:Y:S01]  /*83c0*/  IMAD R171, R217, R171, RZ ;  /* 0x000000abd9ab7224 */ /* 0x000fe200078e02ff */
[----:B------:R-:W-:Y:S01]  /*83d0*/  SHF.R.S32.HI R196, RZ, 0x18, R196 ;  /* 0x00000018ffc47819 */ /* 0x000fe200000114c4 */
[-C--:B------:R-:W-:Y:S01]  /*83e0*/  IMAD R170, R193, R219.reuse, R170 ;  /* 0x000000dbc1aa7224 */ /* 0x080fe200078e02aa */
[----:B------:R-:W-:Y:S01]  /*83f0*/  SHF.R.S32.HI R193, RZ, 0x18, R200 ;  /* 0x00000018ffc17819 */ /* 0x000fe200000114c8 */
[C---:B------:R-:W-:Y:S01]  /*8400*/  IMAD R172, R217.reuse, R172, RZ ;  /* 0x000000acd9ac7224 */ /* 0x040fe200078e02ff */
[----:B------:R-:W-:Y:S01]  /*8410*/  SHF.R.S32.HI R200, RZ, 0x18, R239 ;  /* 0x00000018ffc87819 */ /* 0x000fe200000114ef */
[----:B------:R-:W-:Y:S01]  /*8420*/  IMAD R171, R194, R219, R171 ;  /* 0x000000dbc2ab7224 */ /* 0x000fe200078e02ab */
[----:B------:R-:W-:Y:S01]  /*8430*/  MOV R194, R201 ;  /* 0x000000c900c27202 */ /* 0x000fe20000000f00 */
[----:B------:R-:W-:Y:S01]  /*8440*/  IMAD R173, R217, R173, RZ ;  /* 0x000000add9ad7224 */ /* 0x000fe200078e02ff */
[----:B------:R-:W-:Y:S01]  /*8450*/  SHF.L.U32 R201, R236, 0x8, RZ ;  /* 0x00000008ecc97819 */ /* 0x000fe200000006ff */
[-C--:B------:R-:W-:Y:S01]  /*8460*/  IMAD R172, R195, R219.reuse, R172 ;  /* 0x000000dbc3ac7224 */ /* 0x080fe200078e02ac */
[----:B------:R-:W-:Y:S01]  /*8470*/  SHF.R.S32.HI R195, RZ, 0x18, R203 ;  /* 0x00000018ffc37819 */ /* 0x000fe200000114cb */
[----:B------:R-:W-:Y:S01]  /*8480*/  IMAD R174, R217, R174, RZ ;  /* 0x000000aed9ae7224 */ /* 0x000fe200078e02ff */
[----:B------:R-:W-:Y:S01]  /*8490*/  SHF.L.U32 R203, R237, 0x10, RZ ;  /* 0x00000010edcb7819 */ /* 0x000fe200000006ff */
[----:B------:R-:W-:Y:S01]  /*84a0*/  IMAD R173, R196, R219, R173 ;  /* 0x000000dbc4ad7224 */ /* 0x000fe200078e02ad */
[----:B------:R-:W-:Y:S01]  /*84b0*/  SHF.R.S32.HI R196, RZ, 0x18, R205 ;  /* 0x00000018ffc47819 */ /* 0x000fe200000114cd */
[----:B------:R-:W-:Y:S01]  /*84c0*/  IMAD R175, R217, R175, RZ ;  /* 0x000000afd9af7224 */ /* 0x000fe200078e02ff */
[----:B------:R-:W-:Y:S01]  /*84d0*/  PRMT R205, R238, 0x8880, RZ ;  /* 0x00008880eecd7816 */ /* 0x000fe200000000ff */
[-C--:B------:R-:W-:Y:S01]  /*84e0*/  IMAD R174, R193, R219.reuse, R174 ;  /* 0x000000dbc1ae7224 */ /* 0x080fe200078e02ae */
[----:B------:R-:W-:Y:S01]  /*84f0*/  SHF.R.S32.HI R193, RZ, 0x18, R202 ;  /* 0x00000018ffc17819 */ /* 0x000fe200000114ca */
[----:B------:R-:W-:Y:S01]  /*8500*/  IMAD R176, R217, R176, RZ ;  /* 0x000000b0d9b07224 */ /* 0x000fe200078e02ff */
[----:B------:R-:W-:Y:S01]  /*8510*/  PRMT R202, R237, 0x8880, RZ ;  /* 0x00008880edca7816 */ /* 0x000fe200000000ff */
[----:B------:R-:W-:Y:S01]  /*8520*/  IMAD R175, R197, R219, R175 ;  /* 0x000000dbc5af7224 */ /* 0x000fe200078e02af */
[----:B------:R-:W-:Y:S01]  /*8530*/  SHF.R.S32.HI R197, RZ, 0x18, R237 ;  /* 0x00000018ffc57819 */ /* 0x000fe200000114ed */
[C---:B------:R-:W-:Y:S02]  /*8540*/  IMAD R177, R217.reuse, R177, RZ ;  /* 0x000000b1d9b17224 */ /* 0x040fe400078e02ff */
[-C--:B------:R-:W-:Y:S02]  /*8550*/  IMAD R176, R194, R219.reuse, R176 ;  /* 0x000000dbc2b07224 */ /* 0x080fe400078e02b0 */
[----:B------:R-:W-:Y:S02]  /*8560*/  IMAD R178, R217, R178, RZ ;  /* 0x000000b2d9b27224 */ /* 0x000fe400078e02ff */
[----:B------:R-:W-:Y:S01]  /*8570*/  IMAD R177, R193, R219, R177 ;  /* 0x000000dbc1b17224 */ /* 0x000fe200078e02b1 */
[----:B------:R-:W-:Y:S01]  /*8580*/  SHF.R.S32.HI R193, RZ, 0x18, R208 ;  /* 0x00000018ffc17819 */ /* 0x000fe200000114d0 */
[----:B------:R-:W-:Y:S01]  /*8590*/  IMAD R179, R217, R179, RZ ;  /* 0x000000b3d9b37224 */ /* 0x000fe200078e02ff */
[----:B------:R-:W-:Y:S01]  /*85a0*/  SHF.L.U32 R208, R241, 0x8, RZ ;  /* 0x00000008f1d07819 */ /* 0x000fe200000006ff */
[-C--:B------:R-:W-:Y:S01]  /*85b0*/  IMAD R178, R195, R219.reuse, R178 ;  /* 0x000000dbc3b27224 */ /* 0x080fe200078e02b2 */
[----:B------:R-:W-:Y:S01]  /*85c0*/  SHF.L.U32 R195, R236, 0x10, RZ ;  /* 0x00000010ecc37819 */ /* 0x000fe200000006ff */
[C---:B------:R-:W-:Y:S02]  /*85d0*/  IMAD R180, R217.reuse, R180, RZ ;  /* 0x000000b4d9b47224 */ /* 0x040fe400078e02ff */
[----:B------:R-:W-:Y:S01]  /*85e0*/  IMAD.MOV.U32 R194, RZ, RZ, R204 ;  /* 0x000000ffffc27224 */ /* 0x000fe200078e00cc */
[----:B------:R-:W-:Y:S01]  /*85f0*/  SHF.R.S32.HI R195, RZ, 0x18, R195 ;  /* 0x00000018ffc37819 */ /* 0x000fe200000114c3 */
[----:B------:R-:W-:Y:S01]  /*8600*/  IMAD R179, R198, R219, R179 ;  /* 0x000000dbc6b37224 */ /* 0x000fe200078e02b3 */
[----:B------:R-:W-:Y:S01]  /*8610*/  SHF.R.S32.HI R198, RZ, 0x18, R238 ;  /* 0x00000018ffc67819 */ /* 0x000fe200000114ee */
[C---:B------:R-:W-:Y:S02]  /*8620*/  IMAD R181, R217.reuse, R181, RZ ;  /* 0x000000b5d9b57224 */ /* 0x040fe400078e02ff */
[C---:B------:R-:W-:Y:S02]  /*8630*/  IMAD R182, R217.reuse, R182, RZ ;  /* 0x000000b6d9b67224 */ /* 0x040fe400078e02ff */
[-C--:B------:R-:W-:Y:S01]  /*8640*/  IMAD R180, R194, R219.reuse, R180 ;  /* 0x000000dbc2b47224 */ /* 0x080fe200078e02b4 */
[----:B------:R-:W-:Y:S01]  /*8650*/  PRMT R194, R236, 0x8880, RZ ;  /* 0x00008880ecc27816 */ /* 0x000fe200000000ff */
[----:B------:R-:W-:Y:S01]  /*8660*/  IMAD R181, R196, R219, R181 ;  /* 0x000000dbc4b57224 */ /* 0x000fe200078e02b5 */
[----:B------:R-:W-:Y:S01]  /*8670*/  SHF.R.S32.HI R196, RZ, 0x18, R236 ;  /* 0x00000018ffc47819 */ /* 0x000fe200000114ec */
[----:B------:R-:W-:Y:S02]  /*8680*/  IMAD R183, R217, R183, RZ ;  /* 0x000000b7d9b77224 */ /* 0x000fe400078e02ff */
[-C--:B------:R-:W-:Y:S01]  /*8690*/  IMAD R182, R193, R219.reuse, R182 ;  /* 0x000000dbc1b67224 */ /* 0x080fe200078e02b6 */
[----:B------:R-:W-:Y:S01]  /*86a0*/  SHF.R.S32.HI R193, RZ, 0x18, R201 ;  /* 0x00000018ffc17819 */ /* 0x000fe200000114c9 */
[----:B------:R-:W-:Y:S01]  /*86b0*/  IMAD R120, R217, R120, RZ ;  /* 0x00000078d9787224 */ /* 0x000fe200078e02ff */
[----:B------:R-:W-:Y:S01]  /*86c0*/  SHF.R.S32.HI R201, RZ, 0x18, R242 ;  /* 0x00000018ffc97819 */ /* 0x000fe200000114f2 */
[----:B------:R-:W-:Y:S01]  /*86d0*/  IMAD R183, R199, R219, R183 ;  /* 0x000000dbc7b77224 */ /* 0x000fe200078e02b7 */
[----:B------:R-:W-:Y:S01]  /*86e0*/  SHF.R.S32.HI R199, RZ, 0x18, R241 ;  /* 0x00000018ffc77819 */ /* 0x000fe200000114f1 */
[C---:B------:R-:W-:Y:S02]  /*86f0*/  IMAD R121, R217.reuse, R121, RZ ;  /* 0x00000079d9797224 */ /* 0x040fe400078e02ff */
[-C--:B------:R-:W-:Y:S01]  /*8700*/  IMAD R120, R194, R219.reuse, R120 ;  /* 0x000000dbc2787224 */ /* 0x080fe200078e0278 */
[----:B------:R-:W-:Y:S01]  /*8710*/  MOV R194, R202 ;  /* 0x000000ca00c27202 */ /* 0x000fe20000000f00 */
[----:B------:R-:W-:Y:S01]  /*8720*/  IMAD R122, R217, R122, RZ ;  /* 0x0000007ad97a7224 */ /* 0x000fe200078e02ff */
[----:B------:R-:W-:Y:S01]  /*8730*/  SHF.R.S32.HI R202, RZ, 0x18, R243 ;  /* 0x00000018ffca7819 */ /* 0x000fe200000114f3 */
[----:B------:R-:W-:Y:S02]  /*8740*/  IMAD.SHL.U32 R204, R237, 0x100, RZ ;  /* 0x00000100edcc7824 */ /* 0x000fe400078e00ff */
[----:B------:R-:W-:Y:S02]  /*8750*/  IMAD R121, R195, R219, R121 ;  /* 0x000000dbc3797224 */ /* 0x000fe400078e0279 */
[C---:B------:R-:W-:Y:S01]  /*8760*/  IMAD R123, R217.reuse, R123, RZ ;  /* 0x0000007bd97b7224 */ /* 0x040fe200078e02ff */
[----:B------:R-:W-:Y:S01]  /*8770*/  SHF.R.S32.HI R195, RZ, 0x18, R204 ;  /* 0x00000018ffc37819 */ /* 0x000fe200000114cc */
[----:B------:R-:W-:Y:S02]  /*8780*/  IMAD R124, R217, R124, RZ ;  /* 0x0000007cd97c7224 */ /* 0x000fe400078e02ff */
[----:B------:R-:W-:Y:S01]  /*8790*/  IMAD R122, R193, R219, R122 ;  /* 0x000000dbc17a7224 */ /* 0x000fe200078e027a */
[----:B------:R-:W-:Y:S01]  /*87a0*/  SHF.R.S32.HI R193, RZ, 0x18, R203 ;  /* 0x00000018ffc17819 */ /* 0x000fe200000114cb */
[C---:B------:R-:W-:Y:S01]  /*87b0*/  IMAD R125, R217.reuse, R125, RZ ;  /* 0x0000007dd97d7224 */ /* 0x040fe200078e02ff */
[----:B------:R-:W-:Y:S01]  /*87c0*/  SHF.L.U32 R203, R240, 0x10, RZ ;  /* 0x00000010f0cb7819 */ /* 0x000fe200000006ff */
[-C--:B------:R-:W-:Y:S01]  /*87d0*/  IMAD R123, R196, R219.reuse, R123 ;  /* 0x000000dbc47b7224 */ /* 0x080fe200078e027b */
[----:B------:R-:W-:Y:S01]  /*87e0*/  SHF.R.S32.HI R196, RZ, 0x18, R206 ;  /* 0x00000018ffc47819 */ /* 0x000fe200000114ce */
[----:B------:R-:W-:Y:S01]  /*87f0*/  IMAD R124, R194, R219, R124 ;  /* 0x000000dbc27c7224 */ /* 0x000fe200078e027c */
[----:B------:R-:W-:Y:S01]  /*8800*/  MOV R194, R205 ;  /* 0x000000cd00c27202 */ /* 0x000fe20000000f00 */
[----:B------:R-:W-:Y:S01]  /*8810*/  IMAD R126, R217, R126, RZ ;  /* 0x0000007ed97e7224 */ /* 0x000fe200078e02ff */
[----:B------:R-:W-:Y:S01]  /*8820*/  PRMT R205, R241, 0x8880, RZ ;  /* 0x00008880f1cd7816 */ /* 0x000fe200000000ff */
[----:B------:R-:W-:Y:S01]  /*8830*/  IMAD R125, R193, R219, R125 ;  /* 0x000000dbc17d7224 */ /* 0x000fe200078e027d */
[----:B------:R-:W-:Y:S01]  /*8840*/  SHF.R.S32.HI R193, RZ, 0x18, R207 ;  /* 0x00000018ffc17819 */ /* 0x000fe200000114cf */
[----:B------:R-:W-:Y:S01]  /*8850*/  IMAD R127, R217, R127, RZ ;  /* 0x0000007fd97f7224 */ /* 0x000fe200078e02ff */
[----:B------:R-:W-:Y:S01]  /*8860*/  SHF.L.U32 R206, R241, 0x10, RZ ;  /* 0x00000010f1ce7819 */ /* 0x000fe200000006ff */
[----:B------:R-:W-:Y:S02]  /*8870*/  IMAD R128, R217, R128, RZ ;  /* 0x00000080d9807224 */ /* 0x000fe400078e02ff */
[----:B------:R-:W-:Y:S01]  /*8880*/  IMAD R126, R195, R219, R126 ;  /* 0x000000dbc37e7224 */ /* 0x000fe200078e027e */
[----:B------:R-:W-:Y:S01]  /*8890*/  SHF.R.S32.HI R195, RZ, 0x18, R213 ;  /* 0x00000018ffc37819 */ /* 0x000fe200000114d5 */
[----:B------:R-:W-:Y:S01]  /*88a0*/  IMAD R129, R217, R129, RZ ;  /* 0x00000081d9817224 */ /* 0x000fe200078e02ff */
[----:B------:R-:W-:Y:S01]  /*88b0*/  PRMT R213, R246, 0x8880, RZ ;  /* 0x00008880f6d57816 */ /* 0x000fe200000000ff */
[-C--:B------:R-:W-:Y:S01]  /*88c0*/  IMAD R127, R197, R219.reuse, R127 ;  /* 0x000000dbc57f7224 */ /* 0x080fe200078e027f */
[----:B------:R-:W-:Y:S01]  /*88d0*/  PRMT R197, R240, 0x8880, RZ ;  /* 0x00008880f0c57816 */ /* 0x000fe200000000ff */
[-C--:B------:R-:W-:Y:S01]  /*88e0*/  IMAD R128, R194, R219.reuse, R128 ;  /* 0x000000dbc2807224 */ /* 0x080fe200078e0280 */
[----:B------:R-:W-:Y:S01]  /*88f0*/  MOV R194, R212 ;  /* 0x000000d400c27202 */ /* 0x000fe20000000f00 */
[----:B------:R-:W-:Y:S01]  /*8900*/  IMAD R130, R217, R130, RZ ;  /* 0x00000082d9827224 */ /* 0x000fe200078e02ff */
[----:B------:R-:W-:Y:S01]  /*8910*/  SHF.L.U32 R212, R245, 0x8, RZ ;  /* 0x00000008f5d47819 */ /* 0x000fe200000006ff */
[----:B------:R-:W-:Y:S01]  /*8920*/  IMAD R129, R196, R219, R129 ;  /* 0x000000dbc4817224 */ /* 0x000fe200078e0281 */
[----:B------:R-:W-:Y:S01]  /*8930*/  SHF.R.S32.HI R196, RZ, 0x18, R240 ;  /* 0x00000018ffc47819 */ /* 0x000fe200000114f0 */
[----:B------:R-:W-:Y:S02]  /*8940*/  IMAD.SHL.U32 R215, R239, 0x100, RZ ;  /* 0x00000100efd77824 */ /* 0x000fe400078e00ff */
[C---:B------:R-:W-:Y:S02]  /*8950*/  IMAD R131, R217.reuse, R131, RZ ;  /* 0x00000083d9837224 */ /* 0x040fe400078e02ff */
[----:B------:R-:W-:Y:S02]  /*8960*/  IMAD R132, R217, R132, RZ ;  /* 0x00000084d9847224 */ /* 0x000fe400078e02ff */
[----:B------:R-:W-:Y:S01]  /*8970*/  IMAD R130, R193, R219, R130 ;  /* 0x000000dbc1827224 */ /* 0x000fe200078e0282 */
[----:B------:R-:W-:Y:S01]  /*8980*/  SHF.R.S32.HI R193, RZ, 0x18, R215 ;  /* 0x00000018ffc17819 */ /* 0x000fe200000114d7 */
[----:B------:R-:W-:Y:S01]  /*8990*/  IMAD R133, R217, R133, RZ ;  /* 0x00000085d9857224 */ /* 0x000fe200078e02ff */
[----:B------:R-:W-:Y:S01]  /*89a0*/  SHF.L.U32 R215, R249, 0x10, RZ ;  /* 0x00000010f9d77819 */ /* 0x000fe200000006ff */
[-C--:B------:R-:W-:Y:S01]  /*89b0*/  IMAD R131, R198, R219.reuse, R131 ;  /* 0x000000dbc6837224 */ /* 0x080fe200078e0283 */
[----:B------:R-:W-:Y:S01]  /*89c0*/  SHF.R.S32.HI R198, RZ, 0x18, R245 ;  /* 0x00000018ffc67819 */ /* 0x000fe200000114f5 */
[-C--:B------:R-:W-:Y:S02]  /*89d0*/  IMAD R132, R194, R219.reuse, R132 ;  /* 0x000000dbc2847224 */ /* 0x080fe400078e0284 */
[----:B------:R-:W-:Y:S02]  /*89e0*/  IMAD R134, R217, R134, RZ ;  /* 0x00000086d9867224 */ /* 0x000fe400078e02ff */
[----:B------:R-:W-:Y:S02]  /*89f0*/  IMAD.SHL.U32 R204, R240, 0x100, RZ ;  /* 0x00000100f0cc7824 */ /* 0x000fe400078e00ff */
[----:B------:R-:W-:Y:S02]  /*8a00*/  IMAD R133, R195, R219, R133 ;  /* 0x000000dbc3857224 */ /* 0x000fe400078e0285 */
[C---:B------:R-:W-:Y:S01]  /*8a10*/  IMAD R135, R217.reuse, R135, RZ ;  /* 0x00000087d9877224 */ /* 0x040fe200078e02ff */
[----:B------:R-:W-:Y:S01]  /*8a20*/  SHF.R.S32.HI R195, RZ, 0x18, R204 ;  /* 0x00000018ffc37819 */ /* 0x000fe200000114cc */
[----:B------:R-:W-:Y:S01]  /*8a30*/  IMAD R136, R217, R136, RZ ;  /* 0x00000088d9887224 */ /* 0x000fe200078e02ff */
[----:B------:R-:W-:Y:S01]  /*8a40*/  SHF.L.U32 R204, R244, 0x10, RZ ;  /* 0x00000010f4cc7819 */ /* 0x000fe200000006ff */
[----:B------:R-:W-:Y:S01]  /*8a50*/  IMAD.MOV.U32 R194, RZ, RZ, R197 ;  /* 0x000000ffffc27224 */ /* 0x000fe200078e00c5 */
[----:B------:R-:W-:Y:S01]  /*8a60*/  SHF.R.S32.HI R197, RZ, 0x18, R206 ;  /* 0x00000018ffc57819 */ /* 0x000fe200000114ce */
[----:B------:R-:W-:Y:S01]  /*8a70*/  IMAD R134, R193, R219, R134 ;  /* 0x000000dbc1867224 */ /* 0x000fe200078e0286 */
[----:B------:R-:W-:Y:S01]  /*8a80*/  SHF.R.S32.HI R193, RZ, 0x18, R203 ;  /* 0x00000018ffc17819 */ /* 0x000fe200000114cb */
[----:B------:R-:W-:Y:S01]  /*8a90*/  IMAD R137, R217, R137, RZ ;  /* 0x00000089d9897224 */ /* 0x000fe200078e02ff */
[----:B------:R-:W-:Y:S01]  /*8aa0*/  PRMT R206, R245, 0x8880, RZ ;  /* 0x00008880f5ce7816 */ /* 0x000fe200000000ff */
[-C--:B------:R-:W-:Y:S01]  /*8ab0*/  IMAD R135, R200, R219.reuse, R135 ;  /* 0x000000dbc8877224 */ /* 0x080fe200078e0287 */
[----:B------:R-:W-:Y:S01]  /*8ac0*/  SHF.R.S32.HI R200, RZ, 0x18, R246 ;  /* 0x00000018ffc87819 */ /* 0x000fe200000114f6 */
[----:B------:R-:W-:Y:S01]  /*8ad0*/  IMAD R136, R194, R219, R136 ;  /* 0x000000dbc2887224 */ /* 0x000fe200078e0288 */
[----:B------:R-:W-:Y:S01]  /*8ae0*/  MOV R194, R205 ;  /* 0x000000cd00c27202 */ /* 0x000fe20000000f00 */
        /* <DEDUP_REMOVED lines=8> */
[----:B------:R-:W-:Y:S01]  /*8b70*/  IMAD R139, R196, R219, R139 ;  /* 0x000000dbc48b7224 */ /* 0x000fe200078e028b */
[----:B------:R-:W-:Y:S01]  /*8b80*/  PRMT R196, R244, 0x8880, RZ ;  /* 0x00008880f4c47816 */ /* 0x000fe200000000ff */
[C---:B------:R-:W-:Y:S01]  /*8b90*/  IMAD R140, R217.reuse, R140, RZ ;  /* 0x0000008cd98c7224 */ /* 0x040fe200078e02ff */
[----:B------:R-:W-:Y:S01]  /*8ba0*/  SHF.R.S32.HI R203, RZ, 0x18, R247 ;  /* 0x00000018ffcb7819 */ /* 0x000fe200000114f7 */
[C---:B------:R-:W-:Y:S01]  /*8bb0*/  IMAD R141, R217.reuse, R141, RZ ;  /* 0x0000008dd98d7224 */ /* 0x040fe200078e02ff */
[----:B------:R-:W-:Y:S01]  /*8bc0*/  SHF.L.U32 R210, R248, 0x8, RZ ;  /* 0x00000008f8d27819 */ /* 0x000fe200000006ff */
[----:B------:R-:W-:Y:S01]  /*8bd0*/  STL.64 [R1+0x70], R138 ;  /* 0x0000708a01007387 */ /* 0x000fe20000100a00 */
[----:B------:R-:W-:Y:S01]  /*8be0*/  IMAD R140, R194, R219, R140 ;  /* 0x000000dbc28c7224 */ /* 0x000fe200078e028c */
[----:B------:R-:W-:Y:S01]  /*8bf0*/  MOV R194, R209 ;  /* 0x000000d100c27202 */ /* 0x000fe20000000f00 */
[----:B------:R-:W-:Y:S01]  /*8c00*/  IMAD R142, R217, R142, RZ ;  /* 0x0000008ed98e7224 */ /* 0x000fe200078e02ff */
[----:B------:R-:W-:Y:S01]  /*8c10*/  SHF.L.U32 R209, R248, 0x10, RZ ;  /* 0x00000010f8d17819 */ /* 0x000fe200000006ff */
[----:B------:R-:W-:Y:S01]  /*8c20*/  IMAD R141, R197, R219, R141 ;  /* 0x000000dbc58d7224 */ /* 0x000fe200078e028d */
[----:B------:R-:W-:Y:S01]  /*8c30*/  SHF.R.S32.HI R197, RZ, 0x18, R244 ;  /* 0x00000018ffc57819 */ /* 0x000fe200000114f4 */
[----:B------:R1:W-:Y:S01]  /*8c40*/  STL.64 [R1+0x68], R136 ;  /* 0x0000688801007387 */ /* 0x0003e20000100a00 */
[C---:B------:R-:W-:Y:S02]  /*8c50*/  IMAD R143, R217.reuse, R143, RZ ;  /* 0x0000008fd98f7224 */ /* 0x040fe400078e02ff */
[----:B------:R-:W-:Y:S02]  /*8c60*/  IMAD.SHL.U32 R211, R242, 0x100, RZ ;  /* 0x00000100f2d37824 */ /* 0x000fe400078e00ff */
[----:B------:R-:W-:Y:S01]  /*8c70*/  IMAD R144, R217, R144, RZ ;  /* 0x00000090d9907224 */ /* 0x000fe200078e02ff */
[----:B------:R-:W3:Y:S01]  /*8c80*/  LDL.LU R235, [R1+0x10] ;  /* 0x0000100001eb7983 */ /* 0x000ee20000300800 */
[-C--:B------:R-:W-:Y:S01]  /*8c90*/  IMAD R142, R193, R219.reuse, R142 ;  /* 0x000000dbc18e7224 */ /* 0x080fe200078e028e */
[----:B------:R-:W-:Y:S01]  /*8ca0*/  SHF.R.S32.HI R193, RZ, 0x18, R211 ;  /* 0x00000018ffc17819 */ /* 0x000fe200000114d3 */
[----:B------:R-:W-:Y:S01]  /*8cb0*/  IMAD R143, R199, R219, R143 ;  /* 0x000000dbc78f7224 */ /* 0x000fe200078e028f */
[----:B------:R-:W-:Y:S01]  /*8cc0*/  PRMT R211, R249, 0x8880, RZ ;  /* 0x00008880f9d37816 */ /* 0x000fe200000000ff */
[C---:B------:R-:W-:Y:S01]  /*8cd0*/  IMAD R145, R217.reuse, R145, RZ ;  /* 0x00000091d9917224 */ /* 0x040fe200078e02ff */
[----:B------:R-:W-:Y:S01]  /*8ce0*/  SHF.R.S32.HI R199, RZ, 0x18, R248 ;  /* 0x00000018ffc77819 */ /* 0x000fe200000114f8 */
[-C--:B------:R-:W-:Y:S01]  /*8cf0*/  IMAD R144, R194, R219.reuse, R144 ;  /* 0x000000dbc2907224 */ /* 0x080fe200078e0290 */
[----:B------:R-:W-:Y:S01]  /*8d00*/  MOV R194, R214 ;  /* 0x000000d600c27202 */ /* 0x000fe20000000f00 */
[----:B------:R-:W-:Y:S02]  /*8d10*/  IMAD R146, R217, R146, RZ ;  /* 0x00000092d9927224 */ /* 0x000fe400078e02ff */
[----:B------:R-:W-:Y:S01]  /*8d20*/  IMAD R145, R195, R219, R145 ;  /* 0x000000dbc3917224 */ /* 0x000fe200078e0291 */
[----:B------:R-:W-:Y:S01]  /*8d30*/  SHF.R.S32.HI R195, RZ, 0x18, R218 ;  /* 0x00000018ffc37819 */ /* 0x000fe200000114da */
[C---:B------:R-:W-:Y:S02]  /*8d40*/  IMAD R147, R217.reuse, R147, RZ ;  /* 0x00000093d9937224 */ /* 0x040fe400078e02ff */
[----:B------:R-:W-:Y:S02]  /*8d50*/  IMAD R148, R217, R148, RZ ;  /* 0x00000094d9947224 */ /* 0x000fe400078e02ff */
[----:B------:R-:W-:Y:S01]  /*8d60*/  IMAD R146, R193, R219, R146 ;  /* 0x000000dbc1927224 */ /* 0x000fe200078e0292 */
[----:B------:R-:W-:Y:S01]  /*8d70*/  SHF.R.S32.HI R193, RZ, 0x18, R220 ;  /* 0x00000018ffc17819 */ /* 0x000fe200000114dc */
[----:B------:R-:W-:Y:S01]  /*8d80*/  IMAD R149, R217, R149, RZ ;  /* 0x00000095d9957224 */ /* 0x000fe200078e02ff */
[----:B------:R-:W-:Y:S01]  /*8d90*/  PRMT R220, R250, 0x8880, RZ ;  /* 0x00008880fadc7816 */ /* 0x000fe200000000ff */
[----:B-1----:R-:W3:Y:S01]  /*8da0*/  LDL.LU R136, [R1+0x14] ;  /* 0x0000140001887983 */ /* 0x002ee20000300800 */
[-C--:B------:R-:W-:Y:S01]  /*8db0*/  IMAD R147, R201, R219.reuse, R147 ;  /* 0x000000dbc9937224 */ /* 0x080fe200078e0293 */
[----:B------:R-:W-:Y:S01]  /*8dc0*/  SHF.R.S32.HI R201, RZ, 0x18, R249 ;  /* 0x00000018ffc97819 */ /* 0x000fe200000114f9 */
[-C--:B------:R-:W-:Y:S01]  /*8dd0*/  IMAD R148, R194, R219.reuse, R148 ;  /* 0x000000dbc2947224 */ /* 0x080fe200078e0294 */
[----:B------:R-:W3:Y:S01]  /*8de0*/  LDL.LU R138, [R1+0x18] ;  /* 0x00001800018a7983 */ /* 0x000ee20000300800 */
[----:B------:R-:W-:Y:S02]  /*8df0*/  IMAD R150, R217, R150, RZ ;  /* 0x00000096d9967224 */ /* 0x000fe400078e02ff */
[----:B------:R-:W-:Y:S01]  /*8e00*/  IMAD R149, R193, R219, R149 ;  /* 0x000000dbc1957224 */ /* 0x000fe200078e0295 */
[----:B------:R-:W-:Y:S01]  /*8e10*/  SHF.R.S32.HI R193, RZ, 0x18, R205 ;  /* 0x00000018ffc17819 */ /* 0x000fe200000114cd */
[----:B------:R-:W3:Y:S01]  /*8e20*/  LDL.LU R137, [R1+0x1c] ;  /* 0x00001c0001897983 */ /* 0x000ee20000300800 */
[C---:B------:R-:W-:Y:S02]  /*8e30*/  IMAD R151, R217.reuse, R151, RZ ;  /* 0x00000097d9977224 */ /* 0x040fe400078e02ff */
[----:B------:R-:W-:Y:S01]  /*8e40*/  IMAD R88, R217, R88, RZ ;  /* 0x00000058d9587224 */ /* 0x000fe200078e02ff */
[----:B------:R-:W3:Y:S01]  /*8e50*/  LDL.LU R234, [R1+0x20] ;  /* 0x0000200001ea7983 */ /* 0x000ee20000300800 */
[----:B------:R-:W-:Y:S01]  /*8e60*/  IMAD.MOV.U32 R194, RZ, RZ, R196 ;  /* 0x000000ffffc27224 */ /* 0x000fe200078e00c4 */
[----:B------:R-:W-:Y:S01]  /*8e70*/  SHF.R.S32.HI R196, RZ, 0x18, R204 ;  /* 0x00000018ffc47819 */ /* 0x000fe200000114cc */
[----:B------:R-:W-:Y:S01]  /*8e80*/  IMAD R150, R195, R219, R150 ;  /* 0x000000dbc3967224 */ /* 0x000fe200078e0296 */
[----:B------:R-:W-:Y:S01]  /*8e90*/  SHF.R.S32.HI R204, RZ, 0x18, R251 ;  /* 0x00000018ffcc7819 */ /* 0x000fe200000114fb */
[----:B------:R-:W-:Y:S01]  /*8ea0*/  IMAD R89, R217, R89, RZ ;  /* 0x00000059d9597224 */ /* 0x000fe200078e02ff */
[----:B------:R-:W3:Y:S01]  /*8eb0*/  LDL.LU R139, [R1+0x24] ;  /* 0x00002400018b7983 */ /* 0x000ee20000300800 */
[-C--:B------:R-:W-:Y:S01]  /*8ec0*/  IMAD R151, R202, R219.reuse, R151 ;  /* 0x000000dbca977224 */ /* 0x080fe200078e0297 */
[----:B------:R-:W-:Y:S01]  /*8ed0*/  SHF.R.S32.HI R202, RZ, 0x18, R250 ;  /* 0x00000018ffca7819 */ /* 0x000fe200000114fa */
[-C--:B------:R-:W-:Y:S01]  /*8ee0*/  IMAD R88, R194, R219.reuse, R88 ;  /* 0x000000dbc2587224 */ /* 0x080fe200078e0258 */
[----:B------:R-:W-:Y:S01]  /*8ef0*/  MOV R194, R206 ;  /* 0x000000ce00c27202 */ /* 0x000fe20000000f00 */
[----:B------:R-:W-:Y:S02]  /*8f00*/  IMAD.U32 R207, R245, 0x10000, RZ ;  /* 0x00010000f5cf7824 */ /* 0x000fe400078e00ff */
[C---:B------:R-:W-:Y:S02]  /*8f10*/  IMAD R90, R217.reuse, R90, RZ ;  /* 0x0000005ad95a7224 */ /* 0x040fe400078e02ff */
[----:B------:R-:W-:Y:S01]  /*8f20*/  IMAD R89, R196, R219, R89 ;  /* 0x000000dbc4597224 */ /* 0x000fe200078e0259 */
[----:B------:R-:W-:Y:S01]  /*8f30*/  SHF.R.S32.HI R195, RZ, 0x18, R207 ;  /* 0x00000018ffc37819 */ /* 0x000fe200000114cf */
[C---:B------:R-:W-:Y:S01]  /*8f40*/  IMAD R91, R217.reuse, R91, RZ ;  /* 0x0000005bd95b7224 */ /* 0x040fe200078e02ff */
[----:B--2---:R-:W-:Y:S01]  /*8f50*/  SHF.R.S32.HI R207, RZ, 0x18, R252 ;  /* 0x00000018ffcf7819 */ /* 0x004fe200000114fc */
[----:B------:R-:W-:Y:S02]  /*8f60*/  IMAD R92, R217, R92, RZ ;  /* 0x0000005cd95c7224 */ /* 0x000fe400078e02ff */
[-C--:B------:R-:W-:Y:S01]  /*8f70*/  IMAD R90, R193, R219.reuse, R90 ;  /* 0x000000dbc15a7224 */ /* 0x080fe200078e025a */
[----:B------:R-:W-:Y:S01]  /*8f80*/  SHF.R.S32.HI R193, RZ, 0x18, R212 ;  /* 0x00000018ffc17819 */ /* 0x000fe200000114d4 */
[----:B------:R-:W-:Y:S02]  /*8f90*/  IMAD R91, R197, R219, R91 ;  /* 0x000000dbc55b7224 */ /* 0x000fe400078e025b */
[C---:B------:R-:W-:Y:S02]  /*8fa0*/  IMAD R93, R217.reuse, R93, RZ ;  /* 0x0000005dd95d7224 */ /* 0x040fe400078e02ff */
[----:B------:R-:W-:Y:S01]  /*8fb0*/  IMAD R92, R194, R219, R92 ;  /* 0x000000dbc25c7224 */ /* 0x000fe200078e025c */
[----:B------:R-:W-:Y:S01]  /*8fc0*/  MOV R194, R213 ;  /* 0x000000d500c27202 */ /* 0x000fe20000000f00 */
[----:B------:R-:W-:Y:S01]  /*8fd0*/  IMAD R94, R217, R94, RZ ;  /* 0x0000005ed95e7224 */ /* 0x000fe200078e02ff */
[----:B------:R-:W-:Y:S01]  /*8fe0*/  I2IP.S8.S32.SAT R90, R91, R90, RZ ;  /* 0x0000005a5b5a7239 */ /* 0x000fe200000014ff */
[----:B------:R-:W-:Y:S01]  /*8ff0*/  IMAD R93, R195, R219, R93 ;  /* 0x000000dbc35d7224 */ /* 0x000fe200078e025d */
[----:B------:R-:W-:Y:S01]  /*9000*/  SHF.R.S32.HI R195, RZ, 0x18, R223 ;  /* 0x00000018ffc37819 */ /* 0x000fe200000114df */
[----:B------:R-:W-:Y:S01]  /*9010*/  IMAD R95, R217, R95, RZ ;  /* 0x0000005fd95f7224 */ /* 0x000fe200078e02ff */
[----:B------:R-:W-:Y:S01]  /*9020*/  I2IP.S8.S32.SAT R88, R89, R88, R90 ;  /* 0x0000005859587239 */ /* 0x000fe2000000145a */
[----:B------:R-:W-:Y:S02]  /*9030*/  IMAD R96, R217, R96, RZ ;  /* 0x00000060d9607224 */ /* 0x000fe400078e02ff */
[----:B------:R-:W-:Y:S01]  /*9040*/  IMAD R94, R193, R219, R94 ;  /* 0x000000dbc15e7224 */ /* 0x000fe200078e025e */
[----:B------:R-:W-:Y:S01]  /*9050*/  SHF.R.S32.HI R193, RZ, 0x18, R222 ;  /* 0x00000018ffc17819 */ /* 0x000fe200000114de */
[----:B------:R-:W-:Y:S02]  /*9060*/  IMAD R97, R217, R97, RZ ;  /* 0x00000061d9617224 */ /* 0x000fe400078e02ff */
[-C--:B------:R-:W-:Y:S02]  /*9070*/  IMAD R95, R198, R219.reuse, R95 ;  /* 0x000000dbc65f7224 */ /* 0x080fe400078e025f */
[-C--:B------:R-:W-:Y:S01]  /*9080*/  IMAD R96, R194, R219.reuse, R96 ;  /* 0x000000dbc2607224 */ /* 0x080fe200078e0260 */
[----:B------:R-:W-:Y:S01]  /*9090*/  MOV R194, R224 ;  /* 0x000000e000c27202 */ /* 0x000fe20000000f00 */
[----:B------:R-:W-:Y:S02]  /*90a0*/  IMAD.U32 R225, R247, 0x10000, RZ ;  /* 0x00010000f7e17824 */ /* 0x000fe400078e00ff */
[----:B------:R-:W-:Y:S02]  /*90b0*/  IMAD R98, R217, R98, RZ ;  /* 0x00000062d9627224 */ /* 0x000fe400078e02ff */
[----:B------:R-:W-:Y:S01]  /*90c0*/  IMAD R97, R193, R219, R97 ;  /* 0x000000dbc1617224 */ /* 0x000fe200078e0261 */
[----:B------:R-:W-:Y:S01]  /*90d0*/  SHF.R.S32.HI R196, RZ, 0x18, R225 ;  /* 0x00000018ffc47819 */ /* 0x000fe200000114e1 */
[C---:B------:R-:W-:Y:S01]  /*90e0*/  IMAD R99, R217.reuse, R99, RZ ;  /* 0x00000063d9637224 */ /* 0x040fe200078e02ff */
[----:B------:R-:W-:Y:S01]  /*90f0*/  SHF.R.S32.HI R193, RZ, 0x18, R233 ;  /* 0x00000018ffc17819 */ /* 0x000fe200000114e9 */
[----:B------:R-:W-:Y:S02]  /*9100*/  IMAD R100, R217, R100, RZ ;  /* 0x00000064d9647224 */ /* 0x000fe400078e02ff */
[----:B------:R-:W-:Y:S01]  /*9110*/  IMAD R98, R195, R219, R98 ;  /* 0x000000dbc3627224 */ /* 0x000fe200078e0262 */
[----:B------:R-:W-:Y:S01]  /*9120*/  SHF.R.S32.HI R195, RZ, 0x18, R209 ;  /* 0x00000018ffc37819 */ /* 0x000fe200000114d1 */
[C---:B------:R-:W-:Y:S02]  /*9130*/  IMAD R101, R217.reuse, R101, RZ ;  /* 0x00000065d9657224 */ /* 0x040fe400078e02ff */
[-C--:B------:R-:W-:Y:S02]  /*9140*/  IMAD R99, R200, R219.reuse, R99 ;  /* 0x000000dbc8637224 */ /* 0x080fe400078e0263 */
[-C--:B------:R-:W-:Y:S02]  /*9150*/  IMAD R100, R194, R219.reuse, R100 ;  /* 0x000000dbc2647224 */ /* 0x080fe400078e0264 */
[C---:B------:R-:W-:Y:S02]  /*9160*/  IMAD R102, R217.reuse, R102, RZ ;  /* 0x00000066d9667224 */ /* 0x040fe400078e02ff */
[----:B------:R-:W-:Y:S01]  /*9170*/  IMAD R101, R196, R219, R101 ;  /* 0x000000dbc4657224 */ /* 0x000fe200078e0265 */
[----:B------:R-:W-:Y:S01]  /*9180*/  SHF.R.S32.HI R196, RZ, 0x18, R221 ;  /* 0x00000018ffc47819 */ /* 0x000fe200000114dd */
[C---:B------:R-:W-:Y:S02]  /*9190*/  IMAD R103, R217.reuse, R103, RZ ;  /* 0x00000067d9677224 */ /* 0x040fe400078e02ff */
[----:B------:R-:W-:Y:S02]  /*91a0*/  IMAD R104, R217, R104, RZ ;  /* 0x00000068d9687224 */ /* 0x000fe400078e02ff */
[----:B------:R-:W-:Y:S02]  /*91b0*/  IMAD.MOV.U32 R194, RZ, RZ, R208 ;  /* 0x000000ffffc27224 */ /* 0x000fe400078e00d0 */
[----:B------:R-:W-:Y:S01]  /*91c0*/  IMAD R102, R193, R219, R102 ;  /* 0x000000dbc1667224 */ /* 0x000fe200078e0266 */
[----:B------:R-:W-:Y:S01]  /*91d0*/  SHF.R.S32.HI R193, RZ, 0x18, R210 ;  /* 0x00000018ffc17819 */ /* 0x000fe200000114d2 */
[----:B------:R-:W-:Y:S02]  /*91e0*/  IMAD R105, R217, R105, RZ ;  /* 0x00000069d9697224 */ /* 0x000fe400078e02ff */
[-C--:B------:R-:W-:Y:S02]  /*91f0*/  IMAD R103, R203, R219.reuse, R103 ;  /* 0x000000dbcb677224 */ /* 0x080fe400078e0267 */
[----:B------:R-:W-:Y:S01]  /*9200*/  IMAD R104, R194, R219, R104 ;  /* 0x000000dbc2687224 */ /* 0x000fe200078e0268 */
[----:B------:R-:W-:Y:S01]  /*9210*/  MOV R194, R211 ;  /* 0x000000d300c27202 */ /* 0x000fe20000000f00 */
[C---:B------:R-:W-:Y:S02]  /*9220*/  IMAD R106, R217.reuse, R106, RZ ;  /* 0x0000006ad96a7224 */ /* 0x040fe400078e02ff */
[----:B------:R-:W-:Y:S02]  /*9230*/  IMAD R107, R217, R107, RZ ;  /* 0x0000006bd96b7224 */ /* 0x000fe400078e02ff */
[-C--:B------:R-:W-:Y:S02]  /*9240*/  IMAD R105, R195, R219.reuse, R105 ;  /* 0x000000dbc3697224 */ /* 0x080fe400078e0269 */
[----:B------:R-:W-:Y:S02]  /*9250*/  IMAD.SHL.U32 R218, R249, 0x100, RZ ;  /* 0x00000100f9da7824 */ /* 0x000fe400078e00ff */
[-C--:B------:R-:W-:Y:S01]  /*9260*/  IMAD R106, R193, R219.reuse, R106 ;  /* 0x000000dbc16a7224 */ /* 0x080fe200078e026a */
[----:B------:R-:W-:Y:S01]  /*9270*/  SHF.R.S32.HI R193, RZ, 0x18, R215 ;  /* 0x00000018ffc17819 */ /* 0x000fe200000114d7 */
[----:B------:R-:W-:Y:S01]  /*9280*/  IMAD R108, R217, R108, RZ ;  /* 0x0000006cd96c7224 */ /* 0x000fe200078e02ff */
[----:B------:R-:W-:Y:S01]  /*9290*/  SHF.R.S32.HI R195, RZ, 0x18, R218 ;  /* 0x00000018ffc37819 */ /* 0x000fe200000114da */
[----:B------:R-:W-:Y:S01]  /*92a0*/  IMAD R107, R199, R219, R107 ;  /* 0x000000dbc76b7224 */ /* 0x000fe200078e026b */
[----:B----4-:R-:W-:Y:S01]  /*92b0*/  PRMT R213, R231, 0x8880, RZ ;  /* 0x00008880e7d57816 */ /* 0x010fe200000000ff */
[----:B------:R-:W-:Y:S01]  /*92c0*/  IMAD R109, R217, R109, RZ ;  /* 0x0000006dd96d7224 */ /* 0x000fe200078e02ff */
[----:B------:R-:W-:Y:S01]  /*92d0*/  SHF.L.U32 R214, R231, 0x10, RZ ;  /* 0x00000010e7d67819 */ /* 0x000fe200000006ff */
[-C--:B------:R-:W-:Y:S01]  /*92e0*/  IMAD R108, R194, R219.reuse, R108 ;  /* 0x000000dbc26c7224 */ /* 0x080fe200078e026c */
[----:B------:R-:W-:Y:S01]  /*92f0*/  MOV R194, R220 ;  /* 0x000000dc00c27202 */ /* 0x000fe20000000f00 */
[----:B------:R-:W-:Y:S01]  /*9300*/  IMAD R110, R217, R110, RZ ;  /* 0x0000006ed96e7224 */ /* 0x000fe200078e02ff */
[C---:B-----5:R-:W-:Y:S01]  /*9310*/  PRMT R198, R232.reuse, 0x8880, RZ ;  /* 0x00008880e8c67816 */ /* 0x060fe200000000ff */
[----:B------:R-:W-:Y:S01]  /*9320*/  IMAD R109, R193, R219, R109 ;  /* 0x000000dbc16d7224 */ /* 0x000fe200078e026d */
[----:B------:R-:W-:Y:S01]  /*9330*/  SHF.R.S32.HI R193, RZ, 0x18, R226 ;  /* 0x00000018ffc17819 */ /* 0x000fe200000114e2 */
[C---:B------:R-:W-:Y:S01]  /*9340*/  IMAD R111, R217.reuse, R111, RZ ;  /* 0x0000006fd96f7224 */ /* 0x040fe200078e02ff */
[----:B------:R-:W-:Y:S01]  /*9350*/  SHF.L.U32 R212, R232, 0x8, RZ ;  /* 0x00000008e8d47819 */ /* 0x000fe200000006ff */
[----:B------:R-:W-:Y:S01]  /*9360*/  IMAD R112, R217, R112, RZ ;  /* 0x00000070d9707224 */ /* 0x000fe200078e02ff */
[----:B------:R-:W-:Y:S01]  /*9370*/  SHF.R.S32.HI R197, RZ, 0x18, R232 ;  /* 0x00000018ffc57819 */ /* 0x000fe200000114e8 */
[----:B------:R-:W-:Y:S01]  /*9380*/  IMAD R110, R195, R219, R110 ;  /* 0x000000dbc36e7224 */ /* 0x000fe200078e026e */
[----:B------:R-:W-:Y:S01]  /*9390*/  SHF.R.S32.HI R195, RZ, 0x18, R228 ;  /* 0x00000018ffc37819 */ /* 0x000fe200000114e4 */
[----:B------:R-:W-:Y:S01]  /*93a0*/  IMAD R113, R217, R113, RZ ;  /* 0x00000071d9717224 */ /* 0x000fe200078e02ff */
[----:B------:R-:W-:Y:S01]  /*93b0*/  SHF.L.U32 R223, R231, 0x8, RZ ;  /* 0x00000008e7df7819 */ /* 0x000fe200000006ff */
[-C--:B------:R-:W-:Y:S01]  /*93c0*/  IMAD R111, R201, R219.reuse, R111 ;  /* 0x000000dbc96f7224 */ /* 0x080fe200078e026f */
[----:B---3--:R-:W-:Y:S01]  /*93d0*/  PRMT R222, R230, 0x8880, RZ ;  /* 0x00008880e6de7816 */ /* 0x008fe200000000ff */
[----:B------:R-:W-:Y:S01]  /*93e0*/  IMAD R112, R194, R219, R112 ;  /* 0x000000dbc2707224 */ /* 0x000fe200078e0270 */
[----:B------:R-:W-:Y:S01]  /*93f0*/  MOV R194, R227 ;  /* 0x000000e300c27202 */ /* 0x000fe20000000f00 */
[----:B------:R-:W-:Y:S01]  /*9400*/  IMAD R113, R196, R219, R113 ;  /* 0x000000dbc4717224 */ /* 0x000fe200078e0271 */
[----:B------:R-:W-:Y:S01]  /*9410*/  SHF.R.S32.HI R196, RZ, 0x18, R214 ;  /* 0x00000018ffc47819 */ /* 0x000fe200000114d6 */
[C---:B------:R-:W-:Y:S01]  /*9420*/  IMAD R203, R217.reuse, R34, RZ ;  /* 0x00000022d9cb7224 */ /* 0x040fe200078e02ff */
[----:B------:R-:W-:Y:S01]  /*9430*/  SHF.R.S32.HI R205, RZ, 0x18, R231 ;  /* 0x00000018ffcd7819 */ /* 0x000fe200000114e7 */
[C---:B------:R-:W-:Y:S01]  /*9440*/  IMAD R201, R217.reuse, R32, RZ ;  /* 0x00000020d9c97224 */ /* 0x040fe200078e02ff */
[----:B------:R-:W-:Y:S01]  /*9450*/  SHF.L.U32 R225, R230, 0x8, RZ ;  /* 0x00000008e6e17819 */ /* 0x000fe200000006ff */
[C---:B------:R-:W-:Y:S01]  /*9460*/  IMAD R116, R217.reuse, R116, RZ ;  /* 0x00000074d9747224 */ /* 0x040fe200078e02ff */
[----:B------:R-:W-:Y:S01]  /*9470*/  SHF.R.S32.HI R206, RZ, 0x18, R230 ;  /* 0x00000018ffce7819 */ /* 0x000fe200000114e6 */
[C---:B------:R-:W-:Y:S01]  /*9480*/  IMAD R117, R217.reuse, R117, RZ ;  /* 0x00000075d9757224 */ /* 0x040fe200078e02ff */
[----:B------:R-:W-:Y:S01]  /*9490*/  SHF.L.U32 R231, R252, 0x10, RZ ;  /* 0x00000010fce77819 */ /* 0x000fe200000006ff */
[----:B------:R-:W-:Y:S01]  /*94a0*/  IMAD.U32 R200, R232, 0x10000, RZ ;  /* 0x00010000e8c87824 */ /* 0x000fe200078e00ff */
[----:B------:R-:W-:Y:S01]  /*94b0*/  SHF.L.U32 R232, R252, 0x8, RZ ;  /* 0x00000008fce87819 */ /* 0x000fe200000006ff */
[C---:B------:R-:W-:Y:S02]  /*94c0*/  IMAD R56, R217.reuse, R56, RZ ;  /* 0x00000038d9387224 */ /* 0x040fe400078e02ff */
        /* <DEDUP_REMOVED lines=33> */
[----:B------:R-:W-:Y:S02]  /*96e0*/  IMAD R115, R217, R115, RZ ;  /* 0x00000073d9737224 */ /* 0x000fe400078e02ff */
[-C--:B------:R-:W-:Y:S02]  /*96f0*/  IMAD R114, R193, R219.reuse, R114 ;  /* 0x000000dbc1727224 */ /* 0x080fe400078e0272 */
[-C--:B------:R-:W-:Y:S02]  /*9700*/  IMAD R115, R202, R219.reuse, R115 ;  /* 0x000000dbca737224 */ /* 0x080fe400078e0273 */
[-C--:B------:R-:W-:Y:S02]  /*9710*/  IMAD R116, R194, R219.reuse, R116 ;  /* 0x000000dbc2747224 */ /* 0x080fe400078e0274 */
[----:B------:R-:W-:Y:S01]  /*9720*/  IMAD R117, R195, R219, R117 ;  /* 0x000000dbc3757224 */ /* 0x000fe200078e0275 */
[----:B------:R-:W-:Y:S01]  /*9730*/  SHF.R.S32.HI R195, RZ, 0x18, R212 ;  /* 0x00000018ffc37819 */ /* 0x000fe200000114d4 */
[C---:B------:R-:W-:Y:S02]  /*9740*/  IMAD R202, R217.reuse, R33, RZ ;  /* 0x00000021d9ca7224 */ /* 0x040fe400078e02ff */
[----:B------:R-:W-:Y:S02]  /*9750*/  IMAD.MOV.U32 R194, RZ, RZ, R198 ;  /* 0x000000ffffc27224 */ /* 0x000fe400078e00c6 */
[----:B------:R-:W-:Y:S02]  /*9760*/  IMAD R198, R217, R29, RZ ;  /* 0x0000001dd9c67224 */ /* 0x000fe400078e02ff */
[----:B------:R-:W-:Y:S02]  /*9770*/  IMAD.SHL.U32 R229, R251, 0x100, RZ ;  /* 0x00000100fbe57824 */ /* 0x000fe400078e00ff */
[C---:B------:R-:W-:Y:S02]  /*9780*/  IMAD R118, R217.reuse, R118, RZ ;  /* 0x00000076d9767224 */ /* 0x040fe400078e02ff */
[C---:B------:R-:W-:Y:S01]  /*9790*/  IMAD R119, R217.reuse, R119, RZ ;  /* 0x00000077d9777224 */ /* 0x040fe200078e02ff */
[----:B------:R-:W-:Y:S01]  /*97a0*/  SHF.R.S32.HI R193, RZ, 0x18, R229 ;  /* 0x00000018ffc17819 */ /* 0x000fe200000114e5 */
[----:B------:R-:W-:Y:S02]  /*97b0*/  IMAD R58, R217, R58, RZ ;  /* 0x0000003ad93a7224 */ /* 0x000fe400078e02ff */
[----:B------:R-:W-:Y:S01]  /*97c0*/  IMAD.U32 R224, R230, 0x10000, RZ ;  /* 0x00010000e6e07824 */ /* 0x000fe200078e00ff */
[----:B------:R-:W-:Y:S01]  /*97d0*/  PRMT R230, R252, 0x8880, RZ ;  /* 0x00008880fce67816 */ /* 0x000fe200000000ff */
[----:B------:R-:W-:Y:S01]  /*97e0*/  IMAD R118, R193, R219, R118 ;  /* 0x000000dbc1767224 */ /* 0x000fe200078e0276 */
[----:B------:R-:W-:Y:S01]  /*97f0*/  SHF.R.S32.HI R193, RZ, 0x18, R200 ;  /* 0x00000018ffc17819 */ /* 0x000fe200000114c8 */
[----:B------:R-:W-:Y:S02]  /*9800*/  IMAD R200, R217, R31, RZ ;  /* 0x0000001fd9c87224 */ /* 0x000fe400078e02ff */
[-C--:B------:R-:W-:Y:S02]  /*9810*/  IMAD R119, R204, R219.reuse, R119 ;  /* 0x000000dbcc777224 */ /* 0x080fe400078e0277 */
[----:B------:R-:W-:Y:S01]  /*9820*/  IMAD R56, R194, R219, R56 ;  /* 0x000000dbc2387224 */ /* 0x000fe200078e0238 */
[----:B------:R-:W-:Y:S01]  /*9830*/  MOV R194, R213 ;  /* 0x000000d500c27202 */ /* 0x000fe20000000f00 */
[----:B------:R-:W-:Y:S02]  /*9840*/  IMAD R57, R193, R219, R57 ;  /* 0x000000dbc1397224 */ /* 0x000fe400078e0239 */
[----:B------:R-:W-:Y:S02]  /*9850*/  IMAD R204, R217, R35, RZ ;  /* 0x00000023d9cc7224 */ /* 0x000fe400078e02ff */
[-C--:B------:R-:W-:Y:S02]  /*9860*/  IMAD R58, R195, R219.reuse, R58 ;  /* 0x000000dbc33a7224 */ /* 0x080fe400078e023a */
[-C--:B------:R-:W-:Y:S02]  /*9870*/  IMAD R59, R197, R219.reuse, R59 ;  /* 0x000000dbc53b7224 */ /* 0x080fe400078e023b */
[C---:B------:R-:W-:Y:S02]  /*9880*/  IMAD R197, R217.reuse, R28, RZ ;  /* 0x0000001cd9c57224 */ /* 0x040fe400078e02ff */
[-C--:B------:R-:W-:Y:S02]  /*9890*/  IMAD R60, R194, R219.reuse, R60 ;  /* 0x000000dbc23c7224 */ /* 0x080fe400078e023c */
[----:B------:R-:W-:Y:S02]  /*98a0*/  IMAD R61, R196, R219, R61 ;  /* 0x000000dbc43d7224 */ /* 0x000fe400078e023d */
[C---:B------:R-:W-:Y:S02]  /*98b0*/  IMAD R196, R217.reuse, R27, RZ ;  /* 0x0000001bd9c47224 */ /* 0x040fe400078e02ff */
[C---:B------:R-:W-:Y:S01]  /*98c0*/  IMAD R193, R217.reuse, R24, RZ ;  /* 0x00000018d9c17224 */ /* 0x040fe200078e02ff */
[----:B------:R-:W-:Y:S01]  /*98d0*/  SHF.R.S32.HI R24, RZ, 0x18, R223 ;  /* 0x00000018ff187819 */ /* 0x000fe200000114df */
[C---:B------:R-:W-:Y:S01]  /*98e0*/  IMAD R195, R217.reuse, R26, RZ ;  /* 0x0000001ad9c37224 */ /* 0x040fe200078e02ff */
[----:B------:R-:W-:Y:S01]  /*98f0*/  I2IP.S8.S32.SAT R26, R4, R3, RZ ;  /* 0x00000003041a7239 */ /* 0x000fe200000014ff */
[----:B------:R-:W-:Y:S01]  /*9900*/  IMAD.MOV.U32 R3, RZ, RZ, R222 ;  /* 0x000000ffff037224 */ /* 0x000fe200078e00de */
[----:B------:R-:W-:Y:S01]  /*9910*/  SHF.R.S32.HI R4, RZ, 0x18, R224 ;  /* 0x00000018ff047819 */ /* 0x000fe200000114e0 */
[----:B------:R-:W-:Y:S02]  /*9920*/  IMAD R62, R24, R219, R62 ;  /* 0x000000db183e7224 */ /* 0x000fe400078e023e */
[C---:B------:R-:W-:Y:S01]  /*9930*/  IMAD R194, R217.reuse, R25, RZ ;  /* 0x00000019d9c27224 */ /* 0x040fe200078e02ff */
[----:B------:R-:W-:Y:S01]  /*9940*/  I2IP.S8.S32.SAT R25, R8, R7, RZ ;  /* 0x0000000708197239 */ /* 0x000fe200000014ff */
[C---:B------:R-:W-:Y:S01]  /*9950*/  IMAD R63, R217.reuse, R63, RZ ;  /* 0x0000003fd93f7224 */ /* 0x040fe200078e02ff */
[----:B------:R-:W-:Y:S01]  /*9960*/  SHF.R.S32.HI R7, RZ, 0x18, R225 ;  /* 0x00000018ff077819 */ /* 0x000fe200000114e1 */
[----:B------:R-:W-:Y:S02]  /*9970*/  IMAD R66, R217, R66, RZ ;  /* 0x00000042d9427224 */ /* 0x000fe400078e02ff */
[-C--:B------:R-:W-:Y:S02]  /*9980*/  IMAD R63, R205, R219.reuse, R63 ;  /* 0x000000dbcd3f7224 */ /* 0x080fe400078e023f */
[-C--:B------:R-:W-:Y:S01]  /*9990*/  IMAD R64, R3, R219.reuse, R64 ;  /* 0x000000db03407224 */ /* 0x080fe200078e0240 */
[----:B------:R-:W-:Y:S01]  /*99a0*/  MOV R3, R230 ;  /* 0x000000e600037202 */ /* 0x000fe20000000f00 */
[-C--:B------:R-:W-:Y:S01]  /*99b0*/  IMAD R65, R4, R219.reuse, R65 ;  /* 0x000000db04417224 */ /* 0x080fe200078e0241 */
[----:B------:R-:W-:Y:S01]  /*99c0*/  SHF.R.S32.HI R4, RZ, 0x18, R231 ;  /* 0x00000018ff047819 */ /* 0x000fe200000114e7 */
[----:B------:R-:W-:Y:S01]  /*99d0*/  IMAD R66, R7, R219, R66 ;  /* 0x000000db07427224 */ /* 0x000fe200078e0242 */
[C---:B------:R-:W-:Y:S01]  /*99e0*/  PRMT R218, R235.reuse, 0x8880, RZ ;  /* 0x00008880ebda7816 */ /* 0x040fe200000000ff */
[C---:B------:R-:W-:Y:S01]  /*99f0*/  IMAD.SHL.U32 R243, R235.reuse, 0x100, RZ ;  /* 0x00000100ebf37824 */ /* 0x040fe200078e00ff */
[----:B------:R-:W-:Y:S01]  /*9a00*/  SHF.L.U32 R220, R235, 0x10, RZ ;  /* 0x00000010ebdc7819 */ /* 0x000fe200000006ff */
[C---:B------:R-:W-:Y:S01]  /*9a10*/  IMAD R67, R217.reuse, R67, RZ ;  /* 0x00000043d9437224 */ /* 0x040fe200078e02ff */
[----:B------:R-:W-:Y:S01]  /*9a20*/  SHF.R.S32.HI R208, RZ, 0x18, R235 ;  /* 0x00000018ffd07819 */ /* 0x000fe200000114eb */
[----:B------:R-:W-:Y:S01]  /*9a30*/  IMAD R71, R217, R71, RZ ;  /* 0x00000047d9477224 */ /* 0x000fe200078e02ff */
[----:B------:R-:W-:Y:S01]  /*9a40*/  SHF.R.S32.HI R7, RZ, 0x18, R232 ;  /* 0x00000018ff077819 */ /* 0x000fe200000114e8 */
[-C--:B------:R-:W-:Y:S01]  /*9a50*/  IMAD R67, R206, R219.reuse, R67 ;  /* 0x000000dbce437224 */ /* 0x080fe200078e0243 */
[----:B------:R-:W-:Y:S01]  /*9a60*/  SHF.R.S32.HI R8, RZ, 0x18, R220 ;  /* 0x00000018ff087819 */ /* 0x000fe200000114dc */
[-C--:B------:R-:W-:Y:S01]  /*9a70*/  IMAD R68, R3, R219.reuse, R68 ;  /* 0x000000db03447224 */ /* 0x080fe200078e0244 */
[----:B------:R-:W-:Y:S01]  /*9a80*/  MOV R3, R218 ;  /* 0x000000da00037202 */ /* 0x000fe20000000f00 */
[----:B------:R-:W-:Y:S01]  /*9a90*/  IMAD R69, R4, R219, R69 ;  /* 0x000000db04457224 */ /* 0x000fe200078e0245 */
[----:B------:R-:W-:Y:S01]  /*9aa0*/  I2IP.S8.S32.SAT R4, R12, R11, RZ ;  /* 0x0000000b0c047239 */ /* 0x000fe200000014ff */
[-C--:B------:R-:W-:Y:S01]  /*9ab0*/  IMAD R70, R7, R219.reuse, R70 ;  /* 0x000000db07467224 */ /* 0x080fe200078e0246 */
[----:B------:R-:W-:Y:S01]  /*9ac0*/  I2IP.S8.S32.SAT R62, R63, R62, RZ ;  /* 0x0000003e3f3e7239 */ /* 0x000fe200000014ff */
[-C--:B------:R-:W-:Y:S02]  /*9ad0*/  IMAD R71, R207, R219.reuse, R71 ;  /* 0x000000dbcf477224 */ /* 0x080fe400078e0247 */
[-C--:B------:R-:W-:Y:S02]  /*9ae0*/  IMAD R72, R3, R219.reuse, R72 ;  /* 0x000000db03487224 */ /* 0x080fe400078e0248 */
[----:B------:R-:W-:Y:S01]  /*9af0*/  IMAD R73, R8, R219, R73 ;  /* 0x000000db08497224 */ /* 0x000fe200078e0249 */
[C---:B------:R-:W-:Y:S01]  /*9b00*/  PRMT R244, R136.reuse, 0x8880, RZ ;  /* 0x0000888088f47816 */ /* 0x040fe200000000ff */
[C---:B------:R-:W-:Y:S01]  /*9b10*/  IMAD R74, R217.reuse, R74, RZ ;  /* 0x0000004ad94a7224 */ /* 0x040fe200078e02ff */
[C---:B------:R-:W-:Y:S01]  /*9b20*/  SHF.L.U32 R245, R136.reuse, 0x10, RZ ;  /* 0x0000001088f57819 */ /* 0x040fe200000006ff */
[C---:B------:R-:W-:Y:S01]  /*9b30*/  IMAD R78, R217.reuse, R78, RZ ;  /* 0x0000004ed94e7224 */ /* 0x040fe200078e02ff */
[----:B------:R-:W-:Y:S01]  /*9b40*/  SHF.L.U32 R235, R136, 0x8, RZ ;  /* 0x0000000888eb7819 */ /* 0x000fe200000006ff */
[C---:B------:R-:W-:Y:S01]  /*9b50*/  IMAD.SHL.U32 R246, R138.reuse, 0x100, RZ ;  /* 0x000001008af67824 */ /* 0x040fe200078e00ff */
[----:B------:R-:W-:Y:S01]  /*9b60*/  SHF.R.S32.HI R209, RZ, 0x18, R136 ;  /* 0x00000018ffd17819 */ /* 0x000fe20000011488 */
[C---:B------:R-:W-:Y:S01]  /*9b70*/  IMAD R79, R217.reuse, R79, RZ ;  /* 0x0000004fd94f7224 */ /* 0x040fe200078e02ff */
[C---:B------:R-:W-:Y:S01]  /*9b80*/  PRMT R136, R138.reuse, 0x8880, RZ ;  /* 0x000088808a887816 */ /* 0x040fe200000000ff */
[C---:B------:R-:W-:Y:S01]  /*9b90*/  IMAD R82, R217.reuse, R82, RZ ;  /* 0x00000052d9527224 */ /* 0x040fe200078e02ff */
[----:B------:R-:W-:Y:S01]  /*9ba0*/  SHF.L.U32 R238, R138, 0x10, RZ ;  /* 0x000000108aee7819 */ /* 0x000fe200000006ff */
[C---:B------:R-:W-:Y:S01]  /*9bb0*/  IMAD R83, R217.reuse, R83, RZ ;  /* 0x00000053d9537224 */ /* 0x040fe200078e02ff */
[----:B------:R-:W-:Y:S01]  /*9bc0*/  SHF.R.S32.HI R210, RZ, 0x18, R138 ;  /* 0x00000018ffd27819 */ /* 0x000fe2000001148a */
[----:B------:R-:W-:Y:S01]  /*9bd0*/  IMAD R86, R217, R86, RZ ;  /* 0x00000056d9567224 */ /* 0x000fe200078e02ff */
[----:B------:R-:W-:Y:S01]  /*9be0*/  PRMT R240, R137, 0x8880, RZ ;  /* 0x0000888089f07816 */ /* 0x000fe200000000ff */
[----:B------:R-:W-:Y:S01]  /*9bf0*/  IMAD R87, R217, R87, RZ ;  /* 0x00000057d9577224 */ /* 0x000fe200078e02ff */
[----:B------:R-:W-:Y:S01]  /*9c00*/  SHF.L.U32 R237, R137, 0x10, RZ ;  /* 0x0000001089ed7819 */ /* 0x000fe200000006ff */
[----:B------:R-:W-:Y:S01]  /*9c10*/  IMAD R38, R217, R38, RZ ;  /* 0x00000026d9267224 */ /* 0x000fe200078e02ff */
[----:B------:R-:W-:Y:S01]  /*9c20*/  SHF.L.U32 R138, R137, 0x8, RZ ;  /* 0x00000008898a7819 */ /* 0x000fe200000006ff */
[----:B------:R-:W-:Y:S01]  /*9c30*/  IMAD.U32 R251, R139, 0x10000, RZ ;  /* 0x000100008bfb7824 */ /* 0x000fe200078e00ff */
[----:B------:R-:W-:Y:S01]  /*9c40*/  SHF.R.S32.HI R211, RZ, 0x18, R137 ;  /* 0x00000018ffd37819 */ /* 0x000fe20000011489 */
[C---:B------:R-:W-:Y:S01]  /*9c50*/  IMAD R46, R217.reuse, R46, RZ ;  /* 0x0000002ed92e7224 */ /* 0x040fe200078e02ff */
[----:B------:R-:W-:Y:S01]  /*9c60*/  MOV R228, R238 ;  /* 0x000000ee00e47202 */ /* 0x000fe20000000f00 */
[----:B------:R-:W2:Y:S01]  /*9c70*/  LDL.LU R137, [R1+0x28] ;  /* 0x0000280001897983 */ /* 0x000ea20000300800 */
[----:B------:R-:W-:Y:S01]  /*9c80*/  MOV R27, R235 ;  /* 0x000000eb001b7202 */ /* 0x000fe20000000f00 */
[----:B------:R-:W-:Y:S01]  /*9c90*/  IMAD R47, R217, R47, RZ ;  /* 0x0000002fd92f7224 */ /* 0x000fe200078e02ff */
[C---:B------:R-:W-:Y:S01]  /*9ca0*/  PRMT R250, R139.reuse, 0x8880, RZ ;  /* 0x000088808bfa7816 */ /* 0x040fe200000000ff */
[----:B------:R-:W3:Y:S01]  /*9cb0*/  LDL.LU R199, [R1+0x2c] ;  /* 0x00002c0001c77983 */ /* 0x000ee20000300800 */
[----:B------:R-:W-:Y:S01]  /*9cc0*/  SHF.L.U32 R252, R139, 0x8, RZ ;  /* 0x000000088bfc7819 */ /* 0x000fe200000006ff */
[C---:B------:R-:W-:Y:S01]  /*9cd0*/  IMAD R50, R217.reuse, R50, RZ ;  /* 0x00000032d9327224 */ /* 0x040fe200078e02ff */
[----:B------:R-:W-:Y:S01]  /*9ce0*/  SHF.R.S32.HI R213, RZ, 0x18, R139 ;  /* 0x00000018ffd57819 */ /* 0x000fe2000001148b */
[----:B------:R-:W4:Y:S01]  /*9cf0*/  LDL.LU R226, [R1+0x30] ;  /* 0x0000300001e27983 */ /* 0x000f220000300800 */
[----:B------:R-:W-:Y:S01]  /*9d00*/  MOV R35, R138 ;  /* 0x0000008a00237202 */ /* 0x000fe20000000f00 */
[C---:B------:R-:W-:Y:S01]  /*9d10*/  IMAD R51, R217.reuse, R51, RZ ;  /* 0x00000033d9337224 */ /* 0x040fe200078e02ff */
[----:B------:R-:W-:Y:S01]  /*9d20*/  I2IP.S8.S32.SAT R138, R10, R9, R4 ;  /* 0x000000090a8a7239 */ /* 0x000fe20000001404 */
[----:B------:R-:W5:Y:S01]  /*9d30*/  LDL.LU R233, [R1+0x34] ;  /* 0x0000340001e97983 */ /* 0x000f620000300800 */
[----:B------:R-:W-:Y:S01]  /*9d40*/  I2IP.S8.S32.SAT R4, R192, R191, RZ ;  /* 0x000000bfc0047239 */ /* 0x000fe200000014ff */
[C---:B------:R-:W-:Y:S01]  /*9d50*/  IMAD R54, R217.reuse, R54, RZ ;  /* 0x00000036d9367224 */ /* 0x040fe200078e02ff */
[C---:B------:R-:W-:Y:S01]  /*9d60*/  PRMT R247, R234.reuse, 0x8880, RZ ;  /* 0x00008880eaf77816 */ /* 0x040fe200000000ff */
[----:B------:R-:W4:Y:S01]  /*9d70*/  LDL.LU R238, [R1+0x38] ;  /* 0x0000380001ee7983 */ /* 0x000f220000300800 */
[C---:B------:R-:W-:Y:S01]  /*9d80*/  SHF.L.U32 R248, R234.reuse, 0x10, RZ ;  /* 0x00000010eaf87819 */ /* 0x040fe200000006ff */
[----:B------:R-:W-:Y:S01]  /*9d90*/  IMAD R55, R217, R55, RZ ;  /* 0x00000037d9377224 */ /* 0x000fe200078e02ff */
[----:B------:R-:W-:Y:S01]  /*9da0*/  SHF.L.U32 R249, R234, 0x8, RZ ;  /* 0x00000008eaf97819 */ /* 0x000fe200000006ff */
[----:B------:R-:W4:Y:S01]  /*9db0*/  LDL.LU R28, [R1+0x3c] ;  /* 0x00003c00011c7983 */ /* 0x000f220000300800 */
[----:B------:R-:W-:Y:S02]  /*9dc0*/  SHF.R.S32.HI R212, RZ, 0x18, R234 ;  /* 0x00000018ffd47819 */ /* 0x000fe400000114ea */
[----:B------:R-:W-:Y:S01]  /*9dd0*/  I2IP.S8.S32.SAT R9, R190, R189, R4 ;  /* 0x000000bdbe097239 */ /* 0x000fe20000001404 */
[----:B------:R-:W1:Y:S01]  /*9de0*/  S2R R235, SR_TID.X ;  /* 0x0000000000eb7919 */ /* 0x000e620000002100 */
[----:B------:R-:W-:Y:S02]  /*9df0*/  I2IP.S8.S32.SAT R4, R167, R166, RZ ;  /* 0x000000a6a7047239 */ /* 0x000fe400000014ff */
[----:B------:R-:W-:Y:S02]  /*9e00*/  MOV R12, R245 ;  /* 0x000000f5000c7202 */ /* 0x000fe40000000f00 */
[----:B------:R-:W-:Y:S02]  /*9e10*/  I2IP.S8.S32.SAT R191, R165, R164, R4 ;  /* 0x000000a4a5bf7239 */ /* 0x000fe40000001404 */
[----:B------:R-:W-:Y:S02]  /*9e20*/  MOV R11, R244 ;  /* 0x000000f4000b7202 */ /* 0x000fe40000000f00 */
[----:B------:R-:W-:Y:S02]  /*9e30*/  MOV R31, R237 ;  /* 0x000000ed001f7202 */ /* 0x000fe40000000f00 */
[----:B------:R-:W-:Y:S02]  /*9e40*/  I2IP.S8.S32.SAT R4, R183, R182, RZ ;  /* 0x000000b6b7047239 */ /* 0x000fe400000014ff */
[----:B------:R-:W-:Y:S02]  /*9e50*/  MOV R164, R11 ;  /* 0x0000000b00a47202 */ /* 0x000fe40000000f00 */
[C---:B-1----:R-:W-:Y:S01]  /*9e60*/  SHF.L.U32 R8, R235.reuse, 0x5, RZ ;  /* 0x00000005eb087819 */ /* 0x042fe200000006ff */
[----:B------:R-:W-:Y:S03]  /*9e70*/  IMAD.SHL.U32 R3, R235, 0x4, RZ ;  /* 0x00000004eb037824 */ /* 0x000fe600078e00ff */
[C---:B------:R-:W-:Y:S02]  /*9e80*/  LOP3.LUT R7, R8.reuse, 0x80, RZ, 0xc0, !PT ;  /* 0x0000008008077812 */ /* 0x040fe400078ec0ff */
[----:B------:R-:W-:Y:S02]  /*9e90*/  LOP3.LUT P0, RZ, R8, 0x80, RZ, 0xc0, !PT ;  /* 0x0000008008ff7812 */ /* 0x000fe4000780c0ff */
[----:B------:R-:W-:Y:S02]  /*9ea0*/  LOP3.LUT R7, R7, 0x10, R3, 0xf8, !PT ;  /* 0x0000001007077812 */ /* 0x000fe400078ef803 */
[----:B------:R-:W-:Y:S02]  /*9eb0*/  I2IP.S8.S32.SAT R3, R16, R15, RZ ;  /* 0x0000000f10037239 */ /* 0x000fe400000014ff */
[----:B------:R-:W-:Y:S02]  /*9ec0*/  MOV R16, R136 ;  /* 0x0000008800107202 */ /* 0x000fe40000000f00 */
[----:B------:R-:W-:Y:S01]  /*9ed0*/  I2IP.S8.S32.SAT R136, R2, R0, R26 ;  /* 0x0000000002887239 */ /* 0x000fe2000000141a */
[----:B------:R-:W-:Y:S01]  /*9ee0*/  IMAD.MOV.U32 R2, RZ, RZ, R246 ;  /* 0x000000ffff027224 */ /* 0x000fe200078e00f6 */
[----:B------:R-:W-:Y:S02]  /*9ef0*/  I2IP.S8.S32.SAT R0, R20, R19, RZ ;  /* 0x0000001314007239 */ /* 0x000fe400000014ff */
[----:B------:R-:W-:Y:S02]  /*9f00*/  MOV R15, R27 ;  /* 0x0000001b000f7202 */ /* 0x000fe40000000f00 */
[----:B------:R-:W-:Y:S02]  /*9f10*/  MOV R27, R243 ;  /* 0x000000f3001b7202 */ /* 0x000fe40000000f00 */
[----:B------:R-:W-:Y:S03]  /*9f20*/  MOV R26, R228 ;  /* 0x000000e4001a7202 */ /* 0x000fe60000000f00 */
[----:B------:R-:W-:Y:S01]  /*9f30*/  IMAD.MOV.U32 R165, RZ, RZ, R27 ;  /* 0x000000ffffa57224 */ /* 0x000fe200078e001b */
[C---:B--2---:R-:W-:Y:S02]  /*9f40*/  PRMT R236, R137.reuse, 0x8880, RZ ;  /* 0x0000888089ec7816 */ /* 0x044fe400000000ff */
[C---:B------:R-:W-:Y:S02]  /*9f50*/  SHF.L.U32 R221, R137.reuse, 0x10, RZ ;  /* 0x0000001089dd7819 */ /* 0x040fe400000006ff */
[----:B------:R-:W-:Y:S01]  /*9f60*/  SHF.L.U32 R139, R137, 0x8, RZ ;  /* 0x00000008898b7819 */ /* 0x000fe200000006ff */
[----:B------:R-:W-:Y:S01]  /*9f70*/  IMAD.MOV.U32 R32, RZ, RZ, R236 ;  /* 0x000000ffff207224 */ /* 0x000fe200078e00ec */
[----:B------:R-:W-:Y:S01]  /*9f80*/  SHF.R.S32.HI R214, RZ, 0x18, R137 ;  /* 0x00000018ffd67819 */ /* 0x000fe20000011489 */
[C---:B---3--:R-:W-:Y:S01]  /*9f90*/  IMAD.U32 R242, R199.reuse, 0x10000, RZ ;  /* 0x00010000c7f27824 */ /* 0x048fe200078e00ff */
[----:B------:R-:W-:Y:S02]  /*9fa0*/  SHF.L.U32 R137, R199, 0x8, RZ ;  /* 0x00000008c7897819 */ /* 0x000fe400000006ff */
[----:B------:R-:W-:Y:S02]  /*9fb0*/  MOV R34, R139 ;  /* 0x0000008b00227202 */ /* 0x000fe40000000f00 */
[----:B------:R-:W-:Y:S01]  /*9fc0*/  I2IP.S8.S32.SAT R139, R14, R13, R3 ;  /* 0x0000000d0e8b7239 */ /* 0x000fe20000001403 */
[----:B------:R-:W-:Y:S01]  /*9fd0*/  IMAD.MOV.U32 R24, RZ, RZ, R137 ;  /* 0x000000ffff187224 */ /* 0x000fe200078e0089 */
[----:B------:R-:W-:Y:S01]  /*9fe0*/  I2IP.S8.S32.SAT R137, R6, R5, R25 ;  /* 0x0000000506897239 */ /* 0x000fe20000001419 */
[----:B-----5:R-:W-:Y:S01]  /*9ff0*/  IMAD.SHL.U32 R229, R233, 0x100, RZ ;  /* 0x00000100e9e57824 */ /* 0x020fe200078e00ff */
[----:B------:R-:W-:Y:S02]  /*a000*/  I2IP.S8.S32.SAT R3, R184, R23, RZ ;  /* 0x00000017b8037239 */ /* 0x000fe400000014ff */
[----:B------:R-:W-:Y:S02]  /*a010*/  MOV R25, R2 ;  /* 0x0000000200197202 */ /* 0x000fe40000000f00 */
[----:B------:R-:W-:Y:S01]  /*a020*/  I2IP.S8.S32.SAT R2, R188, R187, RZ ;  /* 0x000000bbbc027239 */ /* 0x000fe200000014ff */
[----:B----4-:R-:W-:Y:S01]  /*a030*/  IMAD.SHL.U32 R241, R28, 0x100, RZ ;  /* 0x000001001cf17824 */ /* 0x010fe200078e00ff */
[----:B------:R-:W-:Y:S02]  /*a040*/  I2IP.S8.S32.SAT R6, R22, R21, R3 ;  /* 0x0000001516067239 */ /* 0x000fe40000001403 */
[----:B------:R-:W-:Y:S02]  /*a050*/  I2IP.S8.S32.SAT R5, R18, R17, R0 ;  /* 0x0000001112057239 */ /* 0x000fe40000001400 */
[----:B------:R-:W-:Y:S01]  /*a060*/  I2IP.S8.S32.SAT R10, R186, R185, R2 ;  /* 0x000000b9ba0a7239 */ /* 0x000fe20000001402 */
[----:B------:R-:W-:Y:S01]  /*a070*/  IMAD.MOV.U32 R185, RZ, RZ, R24 ;  /* 0x000000ffffb97224 */ /* 0x000fe200078e0018 */
[----:B------:R-:W-:Y:S02]  /*a080*/  I2IP.S8.S32.SAT R3, R159, R158, RZ ;  /* 0x0000009e9f037239 */ /* 0x000fe400000014ff */
[----:B------:R-:W-:Y:S02]  /*a090*/  PRMT R234, R199, 0x8880, RZ ;  /* 0x00008880c7ea7816 */ /* 0x000fe400000000ff */
[----:B------:R-:W-:Y:S02]  /*a0a0*/  I2IP.S8.S32.SAT R0, R155, R154, RZ ;  /* 0x0000009a9b007239 */ /* 0x000fe400000014ff */
[----:B------:R-:W-:Y:S01]  /*a0b0*/  I2IP.S8.S32.SAT R2, R163, R162, RZ ;  /* 0x000000a2a3027239 */ /* 0x000fe200000014ff */
[----:B------:R-:W-:Y:S01]  /*a0c0*/  IMAD.MOV.U32 R163, RZ, RZ, R32 ;  /* 0x000000ffffa37224 */ /* 0x000fe200078e0020 */
[C---:B------:R-:W-:Y:S02]  /*a0d0*/  PRMT R223, R226.reuse, 0x8880, RZ ;  /* 0x00008880e2df7816 */ /* 0x040fe400000000ff */
[C---:B------:R-:W-:Y:S02]  /*a0e0*/  SHF.L.U32 R224, R226.reuse, 0x10, RZ ;  /* 0x00000010e2e07819 */ /* 0x040fe400000006ff */
[----:B------:R-:W-:Y:S02]  /*a0f0*/  SHF.L.U32 R225, R226, 0x8, RZ ;  /* 0x00000008e2e17819 */ /* 0x000fe400000006ff */
[----:B------:R-:W-:Y:S02]  /*a100*/  SHF.R.S32.HI R205, RZ, 0x18, R226 ;  /* 0x00000018ffcd7819 */ /* 0x000fe400000114e2 */
[C---:B------:R-:W-:Y:S02]  /*a110*/  PRMT R226, R233.reuse, 0x8880, RZ ;  /* 0x00008880e9e27816 */ /* 0x040fe400000000ff */
[----:B------:R-:W-:Y:S02]  /*a120*/  SHF.L.U32 R227, R233, 0x10, RZ ;  /* 0x00000010e9e37819 */ /* 0x000fe400000006ff */
[----:B------:R-:W-:Y:S02]  /*a130*/  SHF.R.S32.HI R206, RZ, 0x18, R233 ;  /* 0x00000018ffce7819 */ /* 0x000fe400000114e9 */
[C---:B------:R-:W-:Y:S02]  /*a140*/  PRMT R232, R238.reuse, 0x8880, RZ ;  /* 0x00008880eee87816 */ /* 0x040fe400000000ff */
[C---:B------:R-:W-:Y:S02]  /*a150*/  SHF.L.U32 R233, R238.reuse, 0x10, RZ ;  /* 0x00000010eee97819 */ /* 0x040fe400000006ff */
[----:B------:R-:W-:Y:S02]  /*a160*/  SHF.L.U32 R235, R238, 0x8, RZ ;  /* 0x00000008eeeb7819 */ /* 0x000fe400000006ff */
[----:B------:R-:W-:Y:S02]  /*a170*/  SHF.R.S32.HI R207, RZ, 0x18, R238 ;  /* 0x00000018ffcf7819 */ /* 0x000fe400000114ee */
[----:B------:R-:W-:Y:S02]  /*a180*/  I2IP.S8.S32.SAT R189, R157, R156, R3 ;  /* 0x0000009c9dbd7239 */ /* 0x000fe40000001403 */
[----:B------:R-:W-:Y:S01]  /*a190*/  SHF.R.S32.HI R215, RZ, 0x18, R199 ;  /* 0x00000018ffd77819 */ /* 0x000fe200000114c7 */
[----:B------:R-:W-:Y:S01]  /*a1a0*/  IMAD R199, R217, R30, RZ ;  /* 0x0000001ed9c77224 */ /* 0x000fe200078e02ff */
[C---:B------:R-:W-:Y:S02]  /*a1b0*/  PRMT R238, R28.reuse, 0x8880, RZ ;  /* 0x000088801cee7816 */ /* 0x040fe400000000ff */
[----:B------:R-:W-:Y:S02]  /*a1c0*/  SHF.L.U32 R239, R28, 0x10, RZ ;  /* 0x000000101cef7819 */ /* 0x000fe400000006ff */
[----:B------:R-:W-:Y:S01]  /*a1d0*/  SHF.R.S32.HI R218, RZ, 0x18, R28 ;  /* 0x00000018ffda7819 */ /* 0x000fe2000001141c */
[----:B------:R-:W-:Y:S01]  /*a1e0*/  IMAD.MOV.U32 R28, RZ, RZ, R234 ;  /* 0x000000ffff1c7224 */ /* 0x000fe200078e00ea */
[----:B------:R-:W-:Y:S01]  /*a1f0*/  I2IP.S8.S32.SAT R188, R153, R152, R0 ;  /* 0x0000009899bc7239 */ /* 0x000fe20000001400 */
[----:B------:R-:W2:Y:S01]  /*a200*/  LDL.LU R234, [R1+0x40] ;  /* 0x0000400001ea7983 */ /* 0x000ea20000300800 */
[----:B------:R-:W-:Y:S02]  /*a210*/  I2IP.S8.S32.SAT R190, R161, R160, R2 ;  /* 0x000000a0a1be7239 */ /* 0x000fe40000001402 */
[----:B------:R-:W-:Y:S01]  /*a220*/  I2IP.S8.S32.SAT R3, R171, R170, RZ ;  /* 0x000000aaab037239 */ /* 0x000fe200000014ff */
[----:B------:R-:W3:Y:S01]  /*a230*/  LDL.LU R220, [R1+0x44] ;  /* 0x0000440001dc7983 */ /* 0x000ee20000300800 */
[----:B------:R-:W-:Y:S01]  /*a240*/  I2IP.S8.S32.SAT R2, R175, R174, RZ ;  /* 0x000000aeaf027239 */ /* 0x000fe200000014ff */
[----:B------:R-:W-:Y:S01]  /*a250*/  IMAD.MOV.U32 R175, RZ, RZ, R16 ;  /* 0x000000ffffaf7224 */ /* 0x000fe200078e0010 */
[----:B------:R-:W-:Y:S02]  /*a260*/  I2IP.S8.S32.SAT R0, R179, R178, RZ ;  /* 0x000000b2b3007239 */ /* 0x000fe400000014ff */
[----:B------:R-:W-:Y:S02]  /*a270*/  MOV R29, R242 ;  /* 0x000000f2001d7202 */ /* 0x000fe40000000f00 */
[----:B------:R-:W-:Y:S02]  /*a280*/  MOV R30, R240 ;  /* 0x000000f0001e7202 */ /* 0x000fe40000000f00 */
[----:B------:R-:W-:Y:S02]  /*a290*/  MOV R33, R221 ;  /* 0x000000dd00217202 */ /* 0x000fe40000000f00 */
[----:B------:R-:W-:Y:S01]  /*a2a0*/  I2IP.S8.S32.SAT R168, R169, R168, R3 ;  /* 0x000000a8a9a87239 */ /* 0x000fe20000001403 */
[----:B------:R-:W4:Y:S01]  /*a2b0*/  LDL.LU R221, [R1+0x48] ;  /* 0x0000480001dd7983 */ /* 0x000f220000300800 */
[----:B------:R-:W-:Y:S02]  /*a2c0*/  I2IP.S8.S32.SAT R169, R173, R172, R2 ;  /* 0x000000acada97239 */ /* 0x000fe40000001402 */
[----:B------:R-:W-:Y:S01]  /*a2d0*/  I2IP.S8.S32.SAT R170, R177, R176, R0 ;  /* 0x000000b0b1aa7239 */ /* 0x000fe20000001400 */
[----:B------:R-:W5:Y:S01]  /*a2e0*/  LDL.LU R222, [R1+0x4c] ;  /* 0x00004c0001de7983 */ /* 0x000f620000300800 */
[----:B------:R-:W-:Y:S01]  /*a2f0*/  LOP3.LUT R187, R7, 0xf60, R8, 0xf8, !PT ;  /* 0x00000f6007bb7812 */ /* 0x000fe200078ef808 */
[----:B------:R-:W-:Y:S01]  /*a300*/  IMAD.MOV.U32 R176, RZ, RZ, R6 ;  /* 0x000000ffffb07224 */ /* 0x000fe200078e0006 */
[----:B------:R-:W-:Y:S01]  /*a310*/  MOV R173, R10 ;  /* 0x0000000a00ad7202 */ /* 0x000fe20000000f00 */
[----:B------:R-:W5:Y:S01]  /*a320*/  LDL.LU R154, [R1+0x50] ;  /* 0x00005000019a7983 */ /* 0x000f620000300800 */
[----:B------:R-:W-:Y:S02]  /*a330*/  MOV R172, R9 ;  /* 0x0000000900ac7202 */ /* 0x000fe40000000f00 */
        /* <DEDUP_REMOVED lines=9> */
[----:B------:R-:W-:Y:S02]  /*a3d0*/  MOV R155, R34 ;  /* 0x00000022009b7202 */ /* 0x000fe40000000f00 */
[----:B------:R-:W-:Y:S02]  /*a3e0*/  MOV R162, R33 ;  /* 0x0000002100a27202 */ /* 0x000fe40000000f00 */
[----:B------:R-:W-:Y:S02]  /*a3f0*/  MOV R161, R31 ;  /* 0x0000001f00a17202 */ /* 0x000fe40000000f00 */
[----:B------:R-:W-:Y:S02]  /*a400*/  MOV R166, R30 ;  /* 0x0000001e00a67202 */ /* 0x000fe40000000f00 */
[----:B------:R-:W-:Y:S02]  /*a410*/  MOV R186, R29 ;  /* 0x0000001d00ba7202 */ /* 0x000fe40000000f00 */
[----:B------:R-:W-:Y:S02]  /*a420*/  MOV R192, R28 ;  /* 0x0000001c00c07202 */ /* 0x000fe40000000f00 */
[----:B------:R-:W-:Y:S02]  /*a430*/  I2IP.S8.S32.SAT R171, R181, R180, R4 ;  /* 0x000000b4b5ab7239 */ /* 0x000fe40000001404 */
[----:B------:R-:W-:Y:S01]  /*a440*/  I2IP.S8.S32.SAT R0, R131, R130, RZ ;  /* 0x0000008283007239 */ /* 0x000fe200000014ff */
[----:B------:R-:W1:Y:S01]  /*a450*/  LDTM.x32 R4, tmem[UR4+0xc0] ;  /* 0x0000c004000479ee */ /* 0x000e6200082c0000 */
[----:B------:R-:W-:Y:S01]  /*a460*/  I2IP.S8.S32.SAT R3, R123, R122, RZ ;  /* 0x0000007a7b037239 */ /* 0x000fe200000014ff */
[----:B------:R-:W-:Y:S01]  /*a470*/  UMOV UR4, 0x400 ;  /* 0x0000040000047882 */ /* 0x000fe20000000000 */
[----:B------:R-:W-:Y:S01]  /*a480*/  I2IP.S8.S32.SAT R2, R127, R126, RZ ;  /* 0x0000007e7f027239 */ /* 0x000fe200000014ff */
[----:B------:R-:W-:Y:S01]  /*a490*/  ULEA UR4, UR5, UR4, 0x18 ;  /* 0x0000000405047291 */ /* 0x000fe2000f8ec0ff */
[----:B------:R-:W-:Y:S01]  /*a4a0*/  I2IP.S8.S32.SAT R158, R129, R128, R0 ;  /* 0x00000080819e7239 */ /* 0x000fe20000001400 */
[----:B------:R-:W-:Y:S01]  /*a4b0*/  NOP ;  /* 0x0000000000007918 */ /* 0x000fe20000000000 */
[----:B------:R-:W-:Y:S01]  /*a4c0*/  I2IP.S8.S32.SAT R156, R121, R120, R3 ;  /* 0x00000078799c7239 */ /* 0x000fe20000001403 */
[----:B------:R-:W-:Y:S01]  /*a4d0*/  ULEA UR5, UR43, UR4, 0x3 ;  /* 0x000000042b057291 */ /* 0x000fe2000f8e18ff */
[----:B------:R-:W-:Y:S02]  /*a4e0*/  I2IP.S8.S32.SAT R157, R125, R124, R2 ;  /* 0x0000007c7d9d7239 */ /* 0x000fe40000001402 */
[----:B------:R-:W-:Y:S01]  /*a4f0*/  IADD3 R0, PT, PT, R187, UR4, RZ ;  /* 0x00000004bb007c10 */ /* 0x000fe2000fffe0ff */
[----:B------:R-:W-:Y:S01]  /*a500*/  UIADD3 UR5, UPT, UPT, UR5, 0x100, URZ ;  /* 0x0000010005057890 */ /* 0x000fe2000fffe0ff */
[----:B------:R-:W-:Y:S02]  /*a510*/  I2IP.S8.S32.SAT R159, R135, R134, RZ ;  /* 0x00000086879f7239 */ /* 0x000fe400000014ff */
[----:B------:R-:W-:Y:S01]  /*a520*/  MOV R180, R177 ;  /* 0x000000b100b47202 */ /* 0x000fe20000000f00 */
[----:B------:R-:W-:Y:S01]  /*a530*/  ULOP3.LUT UR5, UR5, 0xfefffff8, URZ, 0xc0, !UPT ;  /* 0xfefffff805057892 */ /* 0x000fe2000f8ec0ff */
[----:B------:R-:W-:Y:S02]  /*a540*/  MOV R181, R176 ;  /* 0x000000b000b57202 */ /* 0x000fe40000000f00 */
[----:B------:R-:W-:Y:S02]  /*a550*/  MOV R183, R172 ;  /* 0x000000ac00b77202 */ /* 0x000fe40000000f00 */
[----:B------:R-:W-:Y:S01]  /*a560*/  I2IP.S8.S32.SAT R159, R133, R132, R159 ;  /* 0x00000084859f7239 */ /* 0x000fe2000000149f */
[C---:B-1----:R-:W-:Y:S03]  /*a570*/  IMAD R2, R217.reuse, R5, RZ ;  /* 0x00000005d9027224 */ /* 0x042fe600078e02ff */
[----:B------:R-:W-:Y:S01]  /*a580*/  SYNCS.ARRIVE.TRANS64.RED.A1T0 RZ, [UR5], RZ ;  /* 0x000000ffffff79a7 */ /* 0x000fe20008100405 */
[----:B------:R1:W-:Y:S01]  /*a590*/  STS.128 [R187+UR4+0x7200], R136 ;  /* 0x00720088bb007988 */ /* 0x0003e20008000c04 */
[C---:B------:R-:W-:Y:S01]  /*a5a0*/  IMAD R5, R217.reuse, R9, RZ ;  /* 0x00000009d9057224 */ /* 0x040fe200078e02ff */
[----:B------:R-:W-:Y:S01]  /*a5b0*/  UIADD3 UR5, UPT, UPT, UR43, 0x1, URZ ;  /* 0x000000012b057890 */ /* 0x000fe2000fffe0ff */
[C---:B------:R-:W-:Y:S02]  /*a5c0*/  IMAD R9, R217.reuse, R13, RZ ;  /* 0x0000000dd9097224 */ /* 0x040fe400078e02ff */
[C---:B------:R-:W-:Y:S02]  /*a5d0*/  IMAD R13, R217.reuse, R17, RZ ;  /* 0x00000011d90d7224 */ /* 0x040fe400078e02ff */
[C---:B------:R-:W-:Y:S02]  /*a5e0*/  IMAD R17, R217.reuse, R21, RZ ;  /* 0x00000015d9117224 */ /* 0x040fe400078e02ff */
[C---:B------:R-:W-:Y:S02]  /*a5f0*/  IMAD R21, R217.reuse, R25, RZ ;  /* 0x00000019d9157224 */ /* 0x040fe400078e02ff */
[C---:B------:R-:W-:Y:S02]  /*a600*/  IMAD R25, R217.reuse, R29, RZ ;  /* 0x0000001dd9197224 */ /* 0x040fe400078e02ff */
[----:B------:R-:W-:Y:S01]  /*a610*/  IMAD R29, R217, R33, RZ ;  /* 0x00000021d91d7224 */ /* 0x000fe200078e02ff */
[----:B------:R-:W-:Y:S01]  /*a620*/  I2IP.S8.S32.SAT R33, R147, R146, RZ ;  /* 0x0000009293217239 */ /* 0x000fe200000014ff */
[C---:B------:R-:W-:Y:S02]  /*a630*/  IMAD R19, R217.reuse, R19, RZ ;  /* 0x00000013d9137224 */ /* 0x040fe400078e02ff */
[C---:B------:R-:W-:Y:S02]  /*a640*/  IMAD R3, R217.reuse, R6, RZ ;  /* 0x00000006d9037224 */ /* 0x040fe400078e02ff */
[C---:B------:R-:W-:Y:S02]  /*a650*/  IMAD R6, R217.reuse, R10, RZ ;  /* 0x0000000ad9067224 */ /* 0x040fe400078e02ff */
[C---:B------:R-:W-:Y:S02]  /*a660*/  IMAD R10, R217.reuse, R14, RZ ;  /* 0x0000000ed90a7224 */ /* 0x040fe400078e02ff */
[C---:B------:R-:W-:Y:S02]  /*a670*/  IMAD R14, R217.reuse, R18, RZ ;  /* 0x00000012d90e7224 */ /* 0x040fe400078e02ff */
[C---:B------:R-:W-:Y:S02]  /*a680*/  IMAD R18, R217.reuse, R22, RZ ;  /* 0x00000016d9127224 */ /* 0x040fe400078e02ff */
[C---:B------:R-:W-:Y:S02]  /*a690*/  IMAD R22, R217.reuse, R26, RZ ;  /* 0x0000001ad9167224 */ /* 0x040fe400078e02ff */
[C---:B------:R-:W-:Y:S01]  /*a6a0*/  IMAD R26, R217.reuse, R30, RZ ;  /* 0x0000001ed91a7224 */ /* 0x040fe200078e02ff */
[----:B-1----:R-:W5:Y:S01]  /*a6b0*/  LDL.LU.64 R138, [R1+0x70] ;  /* 0x00007000018a7983 */ /* 0x002f620000300a00 */
[----:B------:R-:W-:Y:S01]  /*a6c0*/  IMAD R30, R217, R34, RZ ;  /* 0x00000022d91e7224 */ /* 0x000fe200078e02ff */
[----:B------:R-:W-:Y:S01]  /*a6d0*/  I2IP.S8.S32.SAT R34, R143, R142, RZ ;  /* 0x0000008e8f227239 */ /* 0x000fe200000014ff */
[C---:B------:R-:W-:Y:S02]  /*a6e0*/  IMAD R7, R217.reuse, R7, RZ ;  /* 0x00000007d9077224 */ /* 0x040fe400078e02ff */
[C---:B------:R-:W-:Y:S01]  /*a6f0*/  IMAD R11, R217.reuse, R11, RZ ;  /* 0x0000000bd90b7224 */ /* 0x040fe200078e02ff */
[----:B------:R-:W5:Y:S01]  /*a700*/  LDL.LU.64 R136, [R1+0x68] ;  /* 0x0000680001887983 */ /* 0x000f620000300a00 */
[C---:B------:R-:W-:Y:S02]  /*a710*/  IMAD R15, R217.reuse, R15, RZ ;  /* 0x0000000fd90f7224 */ /* 0x040fe400078e02ff */
[C---:B------:R-:W-:Y:S02]  /*a720*/  IMAD R23, R217.reuse, R23, RZ ;  /* 0x00000017d9177224 */ /* 0x040fe400078e02ff */
[C---:B------:R-:W-:Y:S02]  /*a730*/  IMAD R27, R217.reuse, R27, RZ ;  /* 0x0000001bd91b7224 */ /* 0x040fe400078e02ff */
[C---:B------:R-:W-:Y:S02]  /*a740*/  IMAD R31, R217.reuse, R31, RZ ;  /* 0x0000001fd91f7224 */ /* 0x040fe400078e02ff */
[----:B------:R-:W-:Y:S01]  /*a750*/  IMAD R35, R217, R35, RZ ;  /* 0x00000023d9237224 */ /* 0x000fe200078e02ff */
[C---:B--2---:R-:W-:Y:S02]  /*a760*/  PRMT R228, R234.reuse, 0x8880, RZ ;  /* 0x00008880eae47816 */ /* 0x044fe400000000ff */
[C---:B------:R-:W-:Y:S02]  /*a770*/  SHF.L.U32 R230, R234.reuse, 0x10, RZ ;  /* 0x00000010eae67819 */ /* 0x040fe400000006ff */
[----:B------:R-:W-:Y:S01]  /*a780*/  SHF.L.U32 R231, R234, 0x8, RZ ;  /* 0x00000008eae77819 */ /* 0x000fe200000006ff */
[C---:B---3--:R-:W-:Y:S01]  /*a790*/  IMAD.SHL.U32 R237, R220.reuse, 0x100, RZ ;  /* 0x00000100dced7824 */ /* 0x048fe200078e00ff */
[----:B------:R-:W-:Y:S02]  /*a7a0*/  SHF.R.S32.HI R184, RZ, 0x18, R234 ;  /* 0x00000018ffb87819 */ /* 0x000fe400000114ea */
[C---:B------:R-:W-:Y:S02]  /*a7b0*/  PRMT R234, R220.reuse, 0x8880, RZ ;  /* 0x00008880dcea7816 */ /* 0x040fe400000000ff */
[----:B------:R-:W-:Y:S02]  /*a7c0*/  SHF.L.U32 R236, R220, 0x10, RZ ;  /* 0x00000010dcec7819 */ /* 0x000fe400000006ff */
[----:B------:R-:W-:Y:S02]  /*a7d0*/  SHF.R.S32.HI R220, RZ, 0x18, R220 ;  /* 0x00000018ffdc7819 */ /* 0x000fe400000114dc */
[C---:B----4-:R-:W-:Y:S02]  /*a7e0*/  PRMT R240, R221.reuse, 0x8880, RZ ;  /* 0x00008880ddf07816 */ /* 0x050fe400000000ff */
[C---:B------:R-:W-:Y:S02]  /*a7f0*/  SHF.L.U32 R242, R221.reuse, 0x10, RZ ;  /* 0x00000010ddf27819 */ /* 0x040fe400000006ff */
[----:B------:R-:W-:Y:S01]  /*a800*/  SHF.L.U32 R243, R221, 0x8, RZ ;  /* 0x00000008ddf37819 */ /* 0x000fe200000006ff */
[C---:B-----5:R-:W-:Y:S01]  /*a810*/  IMAD.SHL.U32 R246, R222.reuse, 0x100, RZ ;  /* 0x00000100def67824 */ /* 0x060fe200078e00ff */
[----:B------:R-:W-:Y:S02]  /*a820*/  PRMT R244, R222, 0x8880, RZ ;  /* 0x00008880def47816 */ /* 0x000fe400000000ff */
[C---:B------:R-:W-:Y:S02]  /*a830*/  PRMT R124, R154.reuse, 0x8880, RZ ;  /* 0x000088809a7c7816 */ /* 0x040fe400000000ff */
[C---:B------:R-:W-:Y:S02]  /*a840*/  SHF.L.U32 R125, R154.reuse, 0x10, RZ ;  /* 0x000000109a7d7819 */ /* 0x040fe400000006ff */
[----:B------:R-:W-:Y:S01]  /*a850*/  SHF.L.U32 R126, R154, 0x8, RZ ;  /* 0x000000089a7e7819 */ /* 0x000fe200000006ff */
[----:B------:R-:W-:Y:S01]  /*a860*/  IMAD.U32 R131, R152, 0x10000, RZ ;  /* 0x0001000098837824 */ /* 0x000fe200078e00ff */
[----:B------:R-:W-:Y:S02]  /*a870*/  SHF.R.S32.HI R120, RZ, 0x18, R154 ;  /* 0x00000018ff787819 */ /* 0x000fe4000001149a */
[C---:B------:R-:W-:Y:S02]  /*a880*/  PRMT R127, R153.reuse, 0x8880, RZ ;  /* 0x00008880997f7816 */ /* 0x040fe400000000ff */
[C---:B------:R-:W-:Y:S02]  /*a890*/  SHF.L.U32 R128, R153.reuse, 0x10, RZ ;  /* 0x0000001099807819 */ /* 0x040fe400000006ff */
[----:B------:R-:W-:Y:S02]  /*a8a0*/  SHF.L.U32 R129, R153, 0x8, RZ ;  /* 0x0000000899817819 */ /* 0x000fe400000006ff */
[----:B------:R-:W-:Y:S01]  /*a8b0*/  SHF.R.S32.HI R121, RZ, 0x18, R153 ;  /* 0x00000018ff797819 */ /* 0x000fe20000011499 */
[----:B------:R-:W-:Y:S01]  /*a8c0*/  IMAD.SHL.U32 R153, R182, 0x100, RZ ;  /* 0x00000100b6997824 */ /* 0x000fe200078e00ff */
[C---:B------:R-:W-:Y:S02]  /*a8d0*/  PRMT R130, R152.reuse, 0x8880, RZ ;  /* 0x0000888098827816 */ /* 0x040fe400000000ff */
[----:B------:R-:W-:Y:S02]  /*a8e0*/  SHF.L.U32 R134, R152, 0x8, RZ ;  /* 0x0000000898867819 */ /* 0x000fe400000006ff */
[----:B------:R-:W-:Y:S02]  /*a8f0*/  SHF.R.S32.HI R122, RZ, 0x18, R152 ;  /* 0x00000018ff7a7819 */ /* 0x000fe40000011498 */
[----:B------:R-:W-:Y:S02]  /*a900*/  PRMT R135, R182, 0x8880, RZ ;  /* 0x00008880b6877816 */ /* 0x000fe400000000ff */
[C---:B------:R-:W-:Y:S01]  /*a910*/  IADD3 R154, PT, PT, R0.reuse, 0x10, RZ ;  /* 0x00000010009a7810 */ /* 0x040fe20007ffe0ff */
[----:B------:R-:W-:Y:S01]  /*a920*/  @P0 VIADD R154, R0, 0xfffffff0 ;  /* 0xfffffff0009a0836 */ /* 0x000fe20000000000 */
[----:B------:R-:W-:Y:S01]  /*a930*/  SHF.L.U32 R152, R182, 0x10, RZ ;  /* 0x00000010b6987819 */ /* 0x000fe200000006ff */
[C---:B------:R-:W-:Y:S01]  /*a940*/  IMAD R0, R217.reuse, R4, RZ ;  /* 0x00000004d9007224 */ /* 0x040fe200078e02ff */
[----:B------:R-:W-:Y:S01]  /*a950*/  SHF.R.S32.HI R123, RZ, 0x18, R182 ;  /* 0x00000018ff7b7819 */ /* 0x000fe200000114b6 */
[C---:B------:R-:W-:Y:S01]  /*a960*/  IMAD R4, R217.reuse, R8, RZ ;  /* 0x00000008d9047224 */ /* 0x040fe200078e02ff */
[----:B------:R-:W-:Y:S01]  /*a970*/  MOV R182, R173 ;  /* 0x000000ad00b67202 */ /* 0x000fe20000000f00 */
[C---:B------:R-:W-:Y:S01]  /*a980*/  IMAD R8, R217.reuse, R12, RZ ;  /* 0x0000000cd9087224 */ /* 0x040fe200078e02ff */
[----:B------:R-:W-:Y:S01]  /*a990*/  SHF.R.S32.HI R221, RZ, 0x18, R221 ;  /* 0x00000018ffdd7819 */ /* 0x000fe200000114dd */
[C---:B------:R-:W-:Y:S01]  /*a9a0*/  IMAD R12, R217.reuse, R16, RZ ;  /* 0x00000010d90c7224 */ /* 0x040fe200078e02ff */
[----:B------:R-:W-:Y:S01]  /*a9b0*/  SHF.L.U32 R245, R222, 0x10, RZ ;  /* 0x00000010def57819 */ /* 0x000fe200000006ff */
[----:B------:R-:W-:Y:S01]  /*a9c0*/  STS.128 [R154+0x7200], R180 ;  /* 0x007200b49a007388 */ /* 0x000fe20000000c00 */
[----:B------:R-:W-:Y:S01]  /*a9d0*/  SHF.R.S32.HI R222, RZ, 0x18, R222 ;  /* 0x00000018ffde7819 */ /* 0x000fe200000114de */
[C---:B------:R-:W-:Y:S02]  /*a9e0*/  IMAD R16, R217.reuse, R20, RZ ;  /* 0x00000014d9107224 */ /* 0x040fe400078e02ff */
[C---:B------:R-:W-:Y:S02]  /*a9f0*/  IMAD R20, R217.reuse, R24, RZ ;  /* 0x00000018d9147224 */ /* 0x040fe400078e02ff */
[C---:B------:R-:W-:Y:S02]  /*aa00*/  IMAD R24, R217.reuse, R28, RZ ;  /* 0x0000001cd9187224 */ /* 0x040fe400078e02ff */
[----:B------:R-:W-:Y:S01]  /*aa10*/  IMAD R28, R217, R32, RZ ;  /* 0x00000020d91c7224 */ /* 0x000fe200078e02ff */
[----:B------:R-:W-:Y:S01]  /*aa20*/  I2IP.S8.S32.SAT R32, R151, R150, RZ ;  /* 0x0000009697207239 */ /* 0x000fe200000014ff */
[----:B------:R-:W-:Y:S08]  /*aa30*/  STS.128 [R187+UR4+0x8200], R188 ;  /* 0x008200bcbb007988 */ /* 0x000ff00008000c04 */
[----:B------:R-:W-:Y:S08]  /*aa40*/  STS.128 [R154+0x8200], R168 ;  /* 0x008200a89a007388 */ /* 0x000ff00000000c00 */
[----:B------:R-:W-:Y:S01]  /*aa50*/  STS.128 [R187+UR4+0x9200], R156 ;  /* 0x0092009cbb007988 */ /* 0x000fe20008000c04 */
[----:B------:R-:W-:Y:S02]  /*aa60*/  I2IP.S8.S32.SAT R132, R139, R138, RZ ;  /* 0x0000008a8b847239 */ /* 0x000fe400000014ff */
[----:B------:R-:W-:Y:S02]  /*aa70*/  I2IP.S8.S32.SAT R139, R149, R148, R32 ;  /* 0x00000094958b7239 */ /* 0x000fe40000001420 */
[----:B------:R-:W-:Y:S02]  /*aa80*/  I2IP.S8.S32.SAT R32, R103, R102, RZ ;  /* 0x0000006667207239 */ /* 0x000fe400000014ff */
[----:B------:R-:W-:Y:S02]  /*aa90*/  I2IP.S8.S32.SAT R136, R137, R136, R132 ;  /* 0x0000008889887239 */ /* 0x000fe40000001484 */
[----:B------:R-:W-:Y:S02]  /*aaa0*/  I2IP.S8.S32.SAT R137, R141, R140, R34 ;  /* 0x0000008c8d897239 */ /* 0x000fe40000001422 */
[----:B------:R-:W-:Y:S02]  /*aab0*/  I2IP.S8.S32.SAT R138, R145, R144, R33 ;  /* 0x00000090918a7239 */ /* 0x000fe40000001421 */
[----:B------:R-:W-:Y:S02]  /*aac0*/  I2IP.S8.S32.SAT R34, R95, R94, RZ ;  /* 0x0000005e5f227239 */ /* 0x000fe400000014ff */
[----:B------:R-:W-:Y:S01]  /*aad0*/  I2IP.S8.S32.SAT R33, R99, R98, RZ ;  /* 0x0000006263217239 */ /* 0x000fe200000014ff */
[----:B------:R-:W-:Y:S01]  /*aae0*/  STS.128 [R154+0x9200], R136 ;  /* 0x009200889a007388 */ /* 0x000fe20000000c00 */
[----:B------:R-:W-:Y:S02]  /*aaf0*/  I2IP.S8.S32.SAT R91, R101, R100, R32 ;  /* 0x00000064655b7239 */ /* 0x000fe40000001420 */
[----:B------:R-:W-:Y:S02]  /*ab00*/  I2IP.S8.S32.SAT R32, R119, R118, RZ ;  /* 0x0000007677207239 */ /* 0x000fe400000014ff */
[----:B------:R-:W-:Y:S02]  /*ab10*/  I2IP.S8.S32.SAT R89, R93, R92, R34 ;  /* 0x0000005c5d597239 */ /* 0x000fe40000001422 */
[----:B------:R-:W-:Y:S02]  /*ab20*/  I2IP.S8.S32.SAT R90, R97, R96, R33 ;  /* 0x00000060615a7239 */ /* 0x000fe40000001421 */
[----:B------:R-:W-:Y:S02]  /*ab30*/  I2IP.S8.S32.SAT R92, R107, R106, RZ ;  /* 0x0000006a6b5c7239 */ /* 0x000fe400000014ff */
[----:B------:R-:W-:Y:S01]  /*ab40*/  I2IP.S8.S32.SAT R33, R115, R114, RZ ;  /* 0x0000007273217239 */ /* 0x000fe200000014ff */
[----:B------:R-:W-:Y:S01]  /*ab50*/  STS.128 [R187+UR4+0xa200], R88 ;  /* 0x00a20058bb007988 */ /* 0x000fe20008000c04 */
[----:B------:R-:W-:Y:S02]  /*ab60*/  I2IP.S8.S32.SAT R107, R117, R116, R32 ;  /* 0x00000074756b7239 */ /* 0x000fe40000001420 */
[----:B------:R-:W-:Y:S02]  /*ab70*/  SHF.R.S32.HI R32, RZ, 0x18, R165 ;  /* 0x00000018ff207819 */ /* 0x000fe400000114a5 */
[----:B------:R-:W-:Y:S02]  /*ab80*/  I2IP.S8.S32.SAT R106, R113, R112, R33 ;  /* 0x00000070716a7239 */ /* 0x000fe40000001421 */
[----:B------:R-:W-:Y:S01]  /*ab90*/  I2IP.S8.S32.SAT R33, R59, R58, RZ ;  /* 0x0000003a3b217239 */ /* 0x000fe200000014ff */
[-C--:B------:R-:W-:Y:S01]  /*aba0*/  IMAD R74, R32, R219.reuse, R74 ;  /* 0x000000db204a7224 */ /* 0x080fe200078e024a */
[----:B------:R-:W-:Y:S01]  /*abb0*/  I2IP.S8.S32.SAT R34, R111, R110, RZ ;  /* 0x0000006e6f227239 */ /* 0x000fe200000014ff */
[-C--:B------:R-:W-:Y:S01]  /*abc0*/  IMAD R75, R208, R219.reuse, R75 ;  /* 0x000000dbd04b7224 */ /* 0x080fe200078e024b */
[----:B------:R-:W-:Y:S02]  /*abd0*/  MOV R32, R164 ;  /* 0x000000a400207202 */ /* 0x000fe40000000f00 */
[----:B------:R-:W-:Y:S02]  /*abe0*/  I2IP.S8.S32.SAT R56, R57, R56, R33 ;  /* 0x0000003839387239 */ /* 0x000fe40000001421 */
[----:B------:R-:W-:Y:S01]  /*abf0*/  I2IP.S8.S32.SAT R104, R105, R104, R92 ;  /* 0x0000006869687239 */ /* 0x000fe2000000145c */
[-C--:B------:R-:W-:Y:S01]  /*ac00*/  IMAD R76, R32, R219.reuse, R76 ;  /* 0x000000db204c7224 */ /* 0x080fe200078e024c */
[----:B------:R-:W-:Y:S02]  /*ac10*/  SHF.R.S32.HI R33, RZ, 0x18, R179 ;  /* 0x00000018ff217819 */ /* 0x000fe400000114b3 */
[----:B------:R-:W-:Y:S02]  /*ac20*/  I2IP.S8.S32.SAT R105, R109, R108, R34 ;  /* 0x0000006c6d697239 */ /* 0x000fe40000001422 */
[----:B------:R-:W-:Y:S01]  /*ac30*/  SHF.R.S32.HI R34, RZ, 0x18, R178 ;  /* 0x00000018ff227819 */ /* 0x000fe200000114b2 */
[----:B------:R-:W-:Y:S01]  /*ac40*/  IMAD R77, R33, R219, R77 ;  /* 0x000000db214d7224 */ /* 0x000fe200078e024d */
[----:B------:R-:W-:Y:S01]  /*ac50*/  MOV R32, R175 ;  /* 0x000000af00207202 */ /* 0x000fe20000000f00 */
[----:B------:R-:W-:Y:S01]  /*ac60*/  STS.128 [R154+0xa200], R104 ;  /* 0x00a200689a007388 */ /* 0x000fe20000000c00 */
[----:B------:R-:W-:Y:S01]  /*ac70*/  SHF.R.S32.HI R33, RZ, 0x18, R174 ;  /* 0x00000018ff217819 */ /* 0x000fe200000114ae */
[-C--:B------:R-:W-:Y:S01]  /*ac80*/  IMAD R78, R34, R219.reuse, R78 ;  /* 0x000000db224e7224 */ /* 0x080fe200078e024e */
[----:B------:R-:W-:Y:S01]  /*ac90*/  SHF.R.S32.HI R34, RZ, 0x18, R167 ;  /* 0x00000018ff227819 */ /* 0x000fe200000114a7 */
[-C--:B------:R-:W-:Y:S01]  /*aca0*/  IMAD R79, R209, R219.reuse, R79 ;  /* 0x000000dbd14f7224 */ /* 0x080fe200078e024f */
[----:B------:R-:W-:Y:S01]  /*acb0*/  I2IP.S8.S32.SAT R58, R67, R66, RZ ;  /* 0x00000042433a7239 */ /* 0x000fe200000014ff */
[-C--:B------:R-:W-:Y:S01]  /*acc0*/  IMAD R80, R32, R219.reuse, R80 ;  /* 0x000000db20507224 */ /* 0x080fe200078e0250 */
[----:B------:R-:W-:Y:S01]  /*acd0*/  MOV R32, R166 ;  /* 0x000000a600207202 */ /* 0x000fe20000000f00 */
[-C--:B------:R-:W-:Y:S01]  /*ace0*/  IMAD R81, R33, R219.reuse, R81 ;  /* 0x000000db21517224 */ /* 0x080fe200078e0251 */
[----:B------:R-:W-:Y:S01]  /*acf0*/  SHF.R.S32.HI R33, RZ, 0x18, R161 ;  /* 0x00000018ff217819 */ /* 0x000fe200000114a1 */
[-C--:B------:R-:W-:Y:S01]  /*ad00*/  IMAD R82, R34, R219.reuse, R82 ;  /* 0x000000db22527224 */ /* 0x080fe200078e0252 */
[----:B------:R-:W-:Y:S01]  /*ad10*/  SHF.R.S32.HI R34, RZ, 0x18, R160 ;  /* 0x00000018ff227819 */ /* 0x000fe200000114a0 */
[-C--:B------:R-:W-:Y:S01]  /*ad20*/  IMAD R83, R210, R219.reuse, R83 ;  /* 0x000000dbd2537224 */ /* 0x080fe200078e0253 */
[----:B------:R-:W-:Y:S01]  /*ad30*/  I2IP.S8.S32.SAT R59, R71, R70, RZ ;  /* 0x00000046473b7239 */ /* 0x000fe200000014ff */
[----:B------:R-:W-:Y:S01]  /*ad40*/  IMAD R84, R32, R219, R84 ;  /* 0x000000db20547224 */ /* 0x000fe200078e0254 */
[----:B------:R-:W-:Y:S01]  /*ad50*/  MOV R32, R247 ;  /* 0x000000f700207202 */ /* 0x000fe20000000f00 */
[-C--:B------:R-:W-:Y:S01]  /*ad60*/  IMAD R85, R33, R219.reuse, R85 ;  /* 0x000000db21557224 */ /* 0x080fe200078e0255 */
[----:B------:R-:W-:Y:S01]  /*ad70*/  I2IP.S8.S32.SAT R57, R61, R60, R62 ;  /* 0x0000003c3d397239 */ /* 0x000fe2000000143e */
[-C--:B------:R-:W-:Y:S01]  /*ad80*/  IMAD R86, R34, R219.reuse, R86 ;  /* 0x000000db22567224 */ /* 0x080fe200078e0256 */
[----:B------:R-:W-:Y:S01]  /*ad90*/  I2IP.S8.S32.SAT R58, R65, R64, R58 ;  /* 0x00000040413a7239 */ /* 0x000fe2000000143a */
[-C--:B------:R-:W-:Y:S01]  /*ada0*/  IMAD R87, R211, R219.reuse, R87 ;  /* 0x000000dbd3577224 */ /* 0x080fe200078e0257 */
[----:B------:R-:W-:Y:S01]  /*adb0*/  I2IP.S8.S32.SAT R59, R69, R68, R59 ;  /* 0x00000044453b7239 */ /* 0x000fe2000000143b */
[-C--:B------:R-:W-:Y:S01]  /*adc0*/  IMAD R193, R32, R219.reuse, R193 ;  /* 0x000000db20c17224 */ /* 0x080fe200078e02c1 */
[----:B------:R-:W-:Y:S01]  /*add0*/  SHF.R.S32.HI R33, RZ, 0x18, R248 ;  /* 0x00000018ff217819 */ /* 0x000fe200000114f8 */
[----:B------:R-:W-:Y:S01]  /*ade0*/  IMAD.MOV.U32 R32, RZ, RZ, R250 ;  /* 0x000000ffff207224 */ /* 0x000fe200078e00fa */
[----:B------:R-:W-:Y:S01]  /*adf0*/  SHF.R.S32.HI R34, RZ, 0x18, R249 ;  /* 0x00000018ff227819 */ /* 0x000fe200000114f9 */
[----:B------:R1:W-:Y:S01]  /*ae00*/  STS.128 [R187+UR4+0xb200], R56 ;  /* 0x00b20038bb007988 */ /* 0x0003e20008000c04 */
[----:B------:R-:W-:Y:S01]  /*ae10*/  I2IP.S8.S32.SAT R74, R75, R74, RZ ;  /* 0x0000004a4b4a7239 */ /* 0x000fe200000014ff */
[-C--:B------:R-:W-:Y:S01]  /*ae20*/  IMAD R194, R33, R219.reuse, R194 ;  /* 0x000000db21c27224 */ /* 0x080fe200078e02c2 */
[----:B------:R-:W-:Y:S01]  /*ae30*/  SHF.R.S32.HI R33, RZ, 0x18, R251 ;  /* 0x00000018ff217819 */ /* 0x000fe200000114fb */
[-C--:B------:R-:W-:Y:S01]  /*ae40*/  IMAD R195, R34, R219.reuse, R195 ;  /* 0x000000db22c37224 */ /* 0x080fe200078e02c3 */
[----:B------:R-:W-:Y:S01]  /*ae50*/  SHF.R.S32.HI R34, RZ, 0x18, R252 ;  /* 0x00000018ff227819 */ /* 0x000fe200000114fc */
[-C--:B------:R-:W-:Y:S01]  /*ae60*/  IMAD R196, R212, R219.reuse, R196 ;  /* 0x000000dbd4c47224 */ /* 0x080fe200078e02c4 */
[----:B------:R-:W-:Y:S01]  /*ae70*/  I2IP.S8.S32.SAT R72, R73, R72, R74 ;  /* 0x0000004849487239 */ /* 0x000fe2000000144a */
[----:B------:R-:W-:Y:S01]  /*ae80*/  IMAD R197, R32, R219, R197 ;  /* 0x000000db20c57224 */ /* 0x000fe200078e02c5 */
[----:B------:R-:W-:Y:S01]  /*ae90*/  MOV R32, R163 ;  /* 0x000000a300207202 */ /* 0x000fe20000000f00 */
[-C--:B------:R-:W-:Y:S01]  /*aea0*/  IMAD R198, R33, R219.reuse, R198 ;  /* 0x000000db21c67224 */ /* 0x080fe200078e02c6 */
[----:B------:R-:W-:Y:S01]  /*aeb0*/  SHF.R.S32.HI R33, RZ, 0x18, R162 ;  /* 0x00000018ff217819 */ /* 0x000fe200000114a2 */
[-C--:B------:R-:W-:Y:S01]  /*aec0*/  IMAD R199, R34, R219.reuse, R199 ;  /* 0x000000db22c77224 */ /* 0x080fe200078e02c7 */
[----:B------:R-:W-:Y:S01]  /*aed0*/  SHF.R.S32.HI R34, RZ, 0x18, R155 ;  /* 0x00000018ff227819 */ /* 0x000fe2000001149b */
[-C--:B------:R-:W-:Y:S02]  /*aee0*/  IMAD R200, R213, R219.reuse, R200 ;  /* 0x000000dbd5c87224 */ /* 0x080fe400078e02c8 */
[-C--:B------:R-:W-:Y:S01]  /*aef0*/  IMAD R201, R32, R219.reuse, R201 ;  /* 0x000000db20c97224 */ /* 0x080fe200078e02c9 */
[----:B------:R-:W-:Y:S01]  /*af00*/  MOV R32, R192 ;  /* 0x000000c000207202 */ /* 0x000fe20000000f00 */
[-C--:B------:R-:W-:Y:S01]  /*af10*/  IMAD R202, R33, R219.reuse, R202 ;  /* 0x000000db21ca7224 */ /* 0x080fe200078e02ca */
[----:B------:R-:W-:Y:S01]  /*af20*/  SHF.R.S32.HI R33, RZ, 0x18, R186 ;  /* 0x00000018ff217819 */ /* 0x000fe200000114ba */
[-C--:B------:R-:W-:Y:S01]  /*af30*/  IMAD R203, R34, R219.reuse, R203 ;  /* 0x000000db22cb7224 */ /* 0x080fe200078e02cb */
[----:B------:R-:W-:Y:S01]  /*af40*/  SHF.R.S32.HI R34, RZ, 0x18, R185 ;  /* 0x00000018ff227819 */ /* 0x000fe200000114b9 */
[-C--:B------:R-:W-:Y:S02]  /*af50*/  IMAD R204, R214, R219.reuse, R204 ;  /* 0x000000dbd6cc7224 */ /* 0x080fe400078e02cc */
[----:B------:R-:W-:Y:S01]  /*af60*/  IMAD R36, R32, R219, R36 ;  /* 0x000000db20247224 */ /* 0x000fe200078e0224 */
[----:B------:R-:W-:Y:S01]  /*af70*/  MOV R32, R223 ;  /* 0x000000df00207202 */ /* 0x000fe20000000f00 */
[-C--:B------:R-:W-:Y:S01]  /*af80*/  IMAD R37, R33, R219.reuse, R37 ;  /* 0x000000db21257224 */ /* 0x080fe200078e0225 */
[----:B------:R-:W-:Y:S01]  /*af90*/  SHF.R.S32.HI R33, RZ, 0x18, R224 ;  /* 0x00000018ff217819 */ /* 0x000fe200000114e0 */
[-C--:B------:R-:W-:Y:S01]  /*afa0*/  IMAD R38, R34, R219.reuse, R38 ;  /* 0x000000db22267224 */ /* 0x080fe200078e0226 */
[----:B------:R-:W-:Y:S01]  /*afb0*/  SHF.R.S32.HI R34, RZ, 0x18, R225 ;  /* 0x00000018ff227819 */ /* 0x000fe200000114e1 */
[-C--:B------:R-:W-:Y:S01]  /*afc0*/  IMAD R39, R215, R219.reuse, R39 ;  /* 0x000000dbd7277224 */ /* 0x080fe200078e0227 */
[----:B-1----:R-:W-:Y:S01]  /*afd0*/  I2IP.S8.S32.SAT R56, R79, R78, RZ ;  /* 0x0000004e4f387239 */ /* 0x002fe200000014ff */
[-C--:B------:R-:W-:Y:S01]  /*afe0*/  IMAD R40, R32, R219.reuse, R40 ;  /* 0x000000db20287224 */ /* 0x080fe200078e0228 */
[----:B------:R-:W-:Y:S01]  /*aff0*/  MOV R32, R226 ;  /* 0x000000e200207202 */ /* 0x000fe20000000f00 */
[-C--:B------:R-:W-:Y:S01]  /*b000*/  IMAD R41, R33, R219.reuse, R41 ;  /* 0x000000db21297224 */ /* 0x080fe200078e0229 */
[----:B------:R-:W-:Y:S01]  /*b010*/  I2IP.S8.S32.SAT R73, R77, R76, R56 ;  /* 0x0000004c4d497239 */ /* 0x000fe20000001438 */
[-C--:B------:R-:W-:Y:S01]  /*b020*/  IMAD R42, R34, R219.reuse, R42 ;  /* 0x000000db222a7224 */ /* 0x080fe200078e022a */
[----:B------:R-:W-:Y:S01]  /*b030*/  SHF.R.S32.HI R33, RZ, 0x18, R227 ;  /* 0x00000018ff217819 */ /* 0x000fe200000114e3 */
[-C--:B------:R-:W-:Y:S01]  /*b040*/  IMAD R43, R205, R219.reuse, R43 ;  /* 0x000000dbcd2b7224 */ /* 0x080fe200078e022b */
[----:B------:R-:W-:Y:S01]  /*b050*/  I2IP.S8.S32.SAT R56, R83, R82, RZ ;  /* 0x0000005253387239 */ /* 0x000fe200000014ff */
[-C--:B------:R-:W-:Y:S01]  /*b060*/  IMAD R44, R32, R219.reuse, R44 ;  /* 0x000000db202c7224 */ /* 0x080fe200078e022c */
[----:B------:R-:W-:Y:S01]  /*b070*/  SHF.R.S32.HI R34, RZ, 0x18, R229 ;  /* 0x00000018ff227819 */ /* 0x000fe200000114e5 */
[-C--:B------:R-:W-:Y:S01]  /*b080*/  IMAD R45, R33, R219.reuse, R45 ;  /* 0x000000db212d7224 */ /* 0x080fe200078e022d */
[----:B------:R-:W-:Y:S01]  /*b090*/  I2IP.S8.S32.SAT R74, R81, R80, R56 ;  /* 0x00000050514a7239 */ /* 0x000fe20000001438 */
[----:B------:R-:W-:Y:S01]  /*b0a0*/  IMAD.MOV.U32 R32, RZ, RZ, R232 ;  /* 0x000000ffff207224 */ /* 0x000fe200078e00e8 */
[----:B------:R-:W-:Y:S01]  /*b0b0*/  I2IP.S8.S32.SAT R56, R87, R86, RZ ;  /* 0x0000005657387239 */ /* 0x000fe200000014ff */
[-C--:B------:R-:W-:Y:S01]  /*b0c0*/  IMAD R46, R34, R219.reuse, R46 ;  /* 0x000000db222e7224 */ /* 0x080fe200078e022e */
[----:B------:R-:W-:Y:S01]  /*b0d0*/  SHF.R.S32.HI R33, RZ, 0x18, R233 ;  /* 0x00000018ff217819 */ /* 0x000fe200000114e9 */
[-C--:B------:R-:W-:Y:S01]  /*b0e0*/  IMAD R47, R206, R219.reuse, R47 ;  /* 0x000000dbce2f7224 */ /* 0x080fe200078e022f */
[----:B------:R-:W-:Y:S01]  /*b0f0*/  I2IP.S8.S32.SAT R75, R85, R84, R56 ;  /* 0x00000054554b7239 */ /* 0x000fe20000001438 */
[-C--:B------:R-:W-:Y:S01]  /*b100*/  IMAD R48, R32, R219.reuse, R48 ;  /* 0x000000db20307224 */ /* 0x080fe200078e0230 */
[----:B------:R-:W-:Y:S01]  /*b110*/  SHF.R.S32.HI R34, RZ, 0x18, R235 ;  /* 0x00000018ff227819 */ /* 0x000fe200000114eb */
[----:B------:R-:W-:Y:S01]  /*b120*/  IMAD R49, R33, R219, R49 ;  /* 0x000000db21317224 */ /* 0x000fe200078e0231 */
[----:B------:R-:W-:Y:S01]  /*b130*/  I2IP.S8.S32.SAT R56, R196, R195, RZ ;  /* 0x000000c3c4387239 */ /* 0x000fe200000014ff */
[----:B------:R1:W-:Y:S01]  /*b140*/  STS.128 [R154+0xb200], R72 ;  /* 0x00b200489a007388 */ /* 0x0003e20000000c00 */
[----:B------:R-:W-:Y:S01]  /*b150*/  I2IP.S8.S32.SAT R38, R39, R38, RZ ;  /* 0x0000002627267239 */ /* 0x000fe200000014ff */
[-C--:B------:R-:W-:Y:S01]  /*b160*/  IMAD R50, R34, R219.reuse, R50 ;  /* 0x000000db22327224 */ /* 0x080fe200078e0232 */
[----:B------:R-:W-:Y:S01]  /*b170*/  MOV R32, R238 ;  /* 0x000000ee00207202 */ /* 0x000fe20000000f00 */
[----:B------:R-:W-:Y:S01]  /*b180*/  IMAD R51, R207, R219, R51 ;  /* 0x000000dbcf337224 */ /* 0x000fe200078e0233 */
[----:B------:R-:W-:Y:S02]  /*b190*/  I2IP.S8.S32.SAT R196, R194, R193, R56 ;  /* 0x000000c1c2c47239 */ /* 0x000fe40000001438 */
[----:B------:R-:W-:Y:S01]  /*b1a0*/  I2IP.S8.S32.SAT R56, R200, R199, RZ ;  /* 0x000000c7c8387239 */ /* 0x000fe200000014ff */
[-C--:B------:R-:W-:Y:S01]  /*b1b0*/  IMAD R52, R32, R219.reuse, R52 ;  /* 0x000000db20347224 */ /* 0x080fe200078e0234 */
[----:B------:R-:W-:Y:S02]  /*b1c0*/  SHF.R.S32.HI R33, RZ, 0x18, R239 ;  /* 0x00000018ff217819 */ /* 0x000fe400000114ef */
[----:B------:R-:W-:Y:S02]  /*b1d0*/  I2IP.S8.S32.SAT R199, R37, R36, R38 ;  /* 0x0000002425c77239 */ /* 0x000fe40000001426 */
[----:B------:R-:W-:Y:S01]  /*b1e0*/  I2IP.S8.S32.SAT R36, R43, R42, RZ ;  /* 0x0000002a2b247239 */ /* 0x000fe200000014ff */
[-C--:B------:R-:W-:Y:S01]  /*b1f0*/  IMAD R53, R33, R219.reuse, R53 ;  /* 0x000000db21357224 */ /* 0x080fe200078e0235 */
[----:B------:R-:W-:Y:S02]  /*b200*/  SHF.R.S32.HI R34, RZ, 0x18, R241 ;  /* 0x00000018ff227819 */ /* 0x000fe400000114f1 */
[----:B------:R-:W-:Y:S02]  /*b210*/  I2IP.S8.S32.SAT R40, R41, R40, R36 ;  /* 0x0000002829287239 */ /* 0x000fe40000001424 */
[----:B------:R-:W-:Y:S01]  /*b220*/  MOV R32, R228 ;  /* 0x000000e400207202 */ /* 0x000fe20000000f00 */
[-C--:B------:R-:W-:Y:S01]  /*b230*/  IMAD R54, R34, R219.reuse, R54 ;  /* 0x000000db22367224 */ /* 0x080fe200078e0236 */
[----:B------:R-:W-:Y:S01]  /*b240*/  I2IP.S8.S32.SAT R36, R47, R46, RZ ;  /* 0x0000002e2f247239 */ /* 0x000fe200000014ff */
[-C--:B------:R-:W-:Y:S01]  /*b250*/  IMAD R55, R218, R219.reuse, R55 ;  /* 0x000000dbda377224 */ /* 0x080fe200078e0237 */
[----:B------:R-:W-:Y:S01]  /*b260*/  SHF.R.S32.HI R33, RZ, 0x18, R230 ;  /* 0x00000018ff217819 */ /* 0x000fe200000114e6 */
[-C--:B------:R-:W-:Y:S01]  /*b270*/  IMAD R0, R32, R219.reuse, R0 ;  /* 0x000000db20007224 */ /* 0x080fe200078e0200 */
[----:B------:R-:W-:Y:S02]  /*b280*/  SHF.R.S32.HI R34, RZ, 0x18, R231 ;  /* 0x00000018ff227819 */ /* 0x000fe400000114e7 */
[----:B------:R-:W-:Y:S01]  /*b290*/  I2IP.S8.S32.SAT R41, R45, R44, R36 ;  /* 0x0000002c2d297239 */ /* 0x000fe20000001424 */
[-C--:B------:R-:W-:Y:S01]  /*b2a0*/  IMAD R2, R33, R219.reuse, R2 ;  /* 0x000000db21027224 */ /* 0x080fe200078e0202 */
[----:B------:R-:W-:Y:S01]  /*b2b0*/  I2IP.S8.S32.SAT R36, R51, R50, RZ ;  /* 0x0000003233247239 */ /* 0x000fe200000014ff */
[-C--:B------:R-:W-:Y:S01]  /*b2c0*/  IMAD R3, R34, R219.reuse, R3 ;  /* 0x000000db22037224 */ /* 0x080fe200078e0203 */
[----:B------:R-:W-:Y:S01]  /*b2d0*/  MOV R32, R234 ;  /* 0x000000ea00207202 */ /* 0x000fe20000000f00 */
[-C--:B------:R-:W-:Y:S01]  /*b2e0*/  IMAD R7, R184, R219.reuse, R7 ;  /* 0x000000dbb8077224 */ /* 0x080fe200078e0207 */
[----:B------:R-:W-:Y:S02]  /*b2f0*/  I2IP.S8.S32.SAT R42, R49, R48, R36 ;  /* 0x00000030312a7239 */ /* 0x000fe40000001424 */
[----:B------:R-:W-:Y:S01]  /*b300*/  I2IP.S8.S32.SAT R36, R55, R54, RZ ;  /* 0x0000003637247239 */ /* 0x000fe200000014ff */
[-C--:B------:R-:W-:Y:S01]  /*b310*/  IMAD R4, R32, R219.reuse, R4 ;  /* 0x000000db20047224 */ /* 0x080fe200078e0204 */
[----:B------:R-:W-:Y:S02]  /*b320*/  SHF.R.S32.HI R33, RZ, 0x18, R236 ;  /* 0x00000018ff217819 */ /* 0x000fe400000114ec */
[----:B------:R-:W-:Y:S02]  /*b330*/  SHF.R.S32.HI R34, RZ, 0x18, R237 ;  /* 0x00000018ff227819 */ /* 0x000fe400000114ed */
[----:B------:R-:W-:Y:S01]  /*b340*/  I2IP.S8.S32.SAT R43, R53, R52, R36 ;  /* 0x00000034352b7239 */ /* 0x000fe20000001424 */
[----:B------:R-:W-:Y:S01]  /*b350*/  IMAD R5, R33, R219, R5 ;  /* 0x000000db21057224 */ /* 0x000fe200078e0205 */
[----:B------:R-:W-:Y:S01]  /*b360*/  I2IP.S8.S32.SAT R36, R7, R3, RZ ;  /* 0x0000000307247239 */ /* 0x000fe200000014ff */
[-C--:B------:R-:W-:Y:S01]  /*b370*/  IMAD R6, R34, R219.reuse, R6 ;  /* 0x000000db22067224 */ /* 0x080fe200078e0206 */
[----:B------:R-:W-:Y:S01]  /*b380*/  MOV R3, R240 ;  /* 0x000000f000037202 */ /* 0x000fe20000000f00 */
[-C--:B------:R-:W-:Y:S01]  /*b390*/  IMAD R11, R220, R219.reuse, R11 ;  /* 0x000000dbdc0b7224 */ /* 0x080fe200078e020b */
[----:B------:R-:W-:Y:S02]  /*b3a0*/  SHF.R.S32.HI R7, RZ, 0x18, R242 ;  /* 0x00000018ff077819 */ /* 0x000fe400000114f2 */
[----:B------:R-:W-:Y:S01]  /*b3b0*/  SHF.R.S32.HI R32, RZ, 0x18, R243 ;  /* 0x00000018ff207819 */ /* 0x000fe200000114f3 */
[-C--:B------:R-:W-:Y:S01]  /*b3c0*/  IMAD R8, R3, R219.reuse, R8 ;  /* 0x000000db03087224 */ /* 0x080fe200078e0208 */
[----:B------:R-:W-:Y:S01]  /*b3d0*/  I2IP.S8.S32.SAT R36, R2, R0, R36 ;  /* 0x0000000002247239 */ /* 0x000fe20000001424 */
[-C--:B------:R-:W-:Y:S01]  /*b3e0*/  IMAD R9, R7, R219.reuse, R9 ;  /* 0x000000db07097224 */ /* 0x080fe200078e0209 */
[----:B------:R-:W-:Y:S01]  /*b3f0*/  SHF.R.S32.HI R2, RZ, 0x18, R245 ;  /* 0x00000018ff027819 */ /* 0x000fe200000114f5 */
[----:B------:R-:W-:Y:S01]  /*b400*/  IMAD R10, R32, R219, R10 ;  /* 0x000000db200a7224 */ /* 0x000fe200078e020a */
[----:B------:R-:W-:Y:S01]  /*b410*/  SHF.R.S32.HI R3, RZ, 0x18, R246 ;  /* 0x00000018ff037819 */ /* 0x000fe200000114f6 */
[----:B------:R-:W-:Y:S01]  /*b420*/  IMAD.MOV.U32 R0, RZ, RZ, R244 ;  /* 0x000000ffff007224 */ /* 0x000fe200078e00f4 */
[----:B------:R-:W-:Y:S01]  /*b430*/  I2IP.S8.S32.SAT R197, R198, R197, R56 ;  /* 0x000000c5c6c57239 */ /* 0x000fe20000001438 */
[----:B------:R-:W-:Y:S01]  /*b440*/  IMAD R15, R221, R219, R15 ;  /* 0x000000dbdd0f7224 */ /* 0x000fe200078e020f */
        /* <DEDUP_REMOVED lines=12> */
[----:B------:R-:W-:Y:S01]  /*b510*/  SHF.R.S32.HI R2, RZ, 0x18, R128 ;  /* 0x00000018ff027819 */ /* 0x000fe20000011480 */
[-C--:B------:R-:W-:Y:S01]  /*b520*/  IMAD R18, R3, R219.reuse, R18 ;  /* 0x000000db03127224 */ /* 0x080fe200078e0212 */
[----:B------:R-:W-:Y:S01]  /*b530*/  SHF.R.S32.HI R3, RZ, 0x18, R129 ;  /* 0x00000018ff037819 */ /* 0x000fe20000011481 */
[----:B------:R-:W-:Y:S01]  /*b540*/  IMAD R23, R120, R219, R23 ;  /* 0x000000db78177224 */ /* 0x000fe200078e0217 */
[----:B------:R-:W-:Y:S01]  /*b550*/  I2IP.S8.S32.SAT R198, R202, R201, R56 ;  /* 0x000000c9cac67239 */ /* 0x000fe20000001438 */
[-C--:B------:R-:W-:Y:S01]  /*b560*/  IMAD R20, R0, R219.reuse, R20 ;  /* 0x000000db00147224 */ /* 0x080fe200078e0214 */
[----:B------:R-:W-:Y:S01]  /*b570*/  MOV R0, R130 ;  /* 0x0000008200007202 */ /* 0x000fe20000000f00 */
[-C--:B------:R-:W-:Y:S01]  /*b580*/  IMAD R21, R2, R219.reuse, R21 ;  /* 0x000000db02157224 */ /* 0x080fe200078e0215 */
[----:B------:R-:W-:Y:S01]  /*b590*/  SHF.R.S32.HI R2, RZ, 0x18, R131 ;  /* 0x00000018ff027819 */ /* 0x000fe20000011483 */
[----:B------:R1:W-:Y:S01]  /*b5a0*/  STS.128 [R187+UR4+0xc200], R196 ;  /* 0x00c200c4bb007988 */ /* 0x0003e20008000c04 */
[-C--:B------:R-:W-:Y:S01]  /*b5b0*/  IMAD R22, R3, R219.reuse, R22 ;  /* 0x000000db03167224 */ /* 0x080fe200078e0216 */
[----:B------:R-:W-:Y:S01]  /*b5c0*/  I2IP.S8.S32.SAT R37, R5, R4, R6 ;  /* 0x0000000405257239 */ /* 0x000fe20000001406 */
[-C--:B------:R-:W-:Y:S01]  /*b5d0*/  IMAD R27, R121, R219.reuse, R27 ;  /* 0x000000db791b7224 */ /* 0x080fe200078e021b */
[----:B------:R-:W-:Y:S01]  /*b5e0*/  I2IP.S8.S32.SAT R4, R15, R10, RZ ;  /* 0x0000000a0f047239 */ /* 0x000fe200000014ff */
[-C--:B------:R-:W-:Y:S01]  /*b5f0*/  IMAD R24, R0, R219.reuse, R24 ;  /* 0x000000db00187224 */ /* 0x080fe200078e0218 */
[----:B------:R-:W-:Y:S01]  /*b600*/  SHF.R.S32.HI R0, RZ, 0x18, R134 ;  /* 0x00000018ff007819 */ /* 0x000fe20000011486 */
[----:B------:R-:W-:Y:S01]  /*b610*/  IMAD R25, R2, R219, R25 ;  /* 0x000000db02197224 */ /* 0x000fe200078e0219 */
[----:B------:R1:W-:Y:S01]  /*b620*/  STS.128 [R154+0xc200], R40 ;  /* 0x00c200289a007388 */ /* 0x0003e20000000c00 */
[----:B------:R-:W-:Y:S02]  /*b630*/  MOV R2, R135 ;  /* 0x0000008700027202 */ /* 0x000fe40000000f00 */
[-C--:B------:R-:W-:Y:S01]  /*b640*/  IMAD R26, R0, R219.reuse, R26 ;  /* 0x000000db001a7224 */ /* 0x080fe200078e021a */
[----:B------:R-:W-:Y:S01]  /*b650*/  SHF.R.S32.HI R3, RZ, 0x18, R152 ;  /* 0x00000018ff037819 */ /* 0x000fe20000011498 */
[-C--:B------:R-:W-:Y:S01]  /*b660*/  IMAD R31, R122, R219.reuse, R31 ;  /* 0x000000db7a1f7224 */ /* 0x080fe200078e021f */
[----:B------:R-:W-:Y:S01]  /*b670*/  I2IP.S8.S32.SAT R38, R9, R8, R4 ;  /* 0x0000000809267239 */ /* 0x000fe20000001404 */
[-C--:B------:R-:W-:Y:S01]  /*b680*/  IMAD R28, R2, R219.reuse, R28 ;  /* 0x000000db021c7224 */ /* 0x080fe200078e021c */
[----:B------:R-:W-:Y:S01]  /*b690*/  SHF.R.S32.HI R4, RZ, 0x18, R153 ;  /* 0x00000018ff047819 */ /* 0x000fe20000011499 */
[-C--:B------:R-:W-:Y:S01]  /*b6a0*/  IMAD R29, R3, R219.reuse, R29 ;  /* 0x000000db031d7224 */ /* 0x080fe200078e021d */
[----:B------:R-:W-:Y:S02]  /*b6b0*/  I2IP.S8.S32.SAT R5, R19, R14, RZ ;  /* 0x0000000e13057239 */ /* 0x000fe400000014ff */
[----:B------:R-:W-:Y:S01]  /*b6c0*/  I2IP.S8.S32.SAT R3, R27, R22, RZ ;  /* 0x000000161b037239 */ /* 0x000fe200000014ff */
[-C--:B------:R-:W-:Y:S01]  /*b6d0*/  IMAD R30, R4, R219.reuse, R30 ;  /* 0x000000db041e7224 */ /* 0x080fe200078e021e */
[----:B------:R-:W-:Y:S01]  /*b6e0*/  I2IP.S8.S32.SAT R39, R13, R12, R5 ;  /* 0x0000000c0d277239 */ /* 0x000fe20000001405 */
[----:B------:R-:W-:Y:S01]  /*b6f0*/  IMAD R35, R123, R219, R35 ;  /* 0x000000db7b237224 */ /* 0x000fe200078e0223 */
[----:B------:R-:W-:Y:S02]  /*b700*/  I2IP.S8.S32.SAT R4, R23, R18, RZ ;  /* 0x0000001217047239 */ /* 0x000fe400000014ff */
[----:B------:R-:W-:Y:S01]  /*b710*/  I2IP.S8.S32.SAT R2, R31, R26, RZ ;  /* 0x0000001a1f027239 */ /* 0x000fe200000014ff */
[----:B------:R1:W-:Y:S01]  /*b720*/  STS.128 [R187+UR4+0xd200], R36 ;  /* 0x00d20024bb007988 */ /* 0x0003e20008000c04 */
[----:B------:R-:W-:Y:S02]  /*b730*/  I2IP.S8.S32.SAT R0, R35, R30, RZ ;  /* 0x0000001e23007239 */ /* 0x000fe400000014ff */
[----:B------:R-:W-:Y:S02]  /*b740*/  I2IP.S8.S32.SAT R16, R17, R16, R4 ;  /* 0x0000001011107239 */ /* 0x000fe40000001404 */
[----:B------:R-:W-:Y:S02]  /*b750*/  I2IP.S8.S32.SAT R17, R21, R20, R3 ;  /* 0x0000001415117239 */ /* 0x000fe40000001403 */
[----:B------:R-:W-:Y:S02]  /*b760*/  I2IP.S8.S32.SAT R18, R25, R24, R2 ;  /* 0x0000001819127239 */ /* 0x000fe40000001402 */
[----:B------:R-:W-:Y:S05]  /*b770*/  I2IP.S8.S32.SAT R19, R29, R28, R0 ;  /* 0x0000001c1d137239 */ /* 0x000fea0000001400 */
[----:B------:R1:W-:Y:S01]  /*b780*/  STS.128 [R154+0xd200], R16 ;  /* 0x00d200109a007388 */ /* 0x0003e20000000c00 */
[----:B------:R-:W-:Y:S01]  /*b790*/  @!PT LDS RZ, [RZ] ;  /* 0x00000000fffff984 */ /* 0x000fe20000000800 */
[----:B------:R-:W-:Y:S01]  /*b7a0*/  @!PT LDS RZ, [RZ] ;  /* 0x00000000fffff984 */ /* 0x000fe20000000800 */
[----:B------:R-:W-:Y:S01]  /*b7b0*/  @!PT LDS RZ, [RZ] ;  /* 0x00000000fffff984 */ /* 0x000fe20000000800 */
[----:B------:R-:W-:Y:S01]  /*b7c0*/  @!PT LDS RZ, [RZ] ;  /* 0x00000000fffff984 */ /* 0x000fe20000000800 */
[----:B------:R2:W-:Y:S07]  /*b7d0*/  MEMBAR.ALL.CTA ;  /* 0x0000000000007992 */ /* 0x0005ee0000008000 */
[----:B--2---:R-:W2:Y:S02]  /*b7e0*/  FENCE.VIEW.ASYNC.S ;  /* 0x00000000000073c6 */ /* 0x004ea40000000000 */
[----:B--2---:R-:W-:Y:S06]  /*b7f0*/  BAR.SYNC.DEFER_BLOCKING 0x1, 0x80 ;  /* 0x0042000000007b1d */ /* 0x004fec0000010000 */
[----:B------:R-:W-:Y:S05]  /*b800*/  @P1 BRA `(.L_x_122) ;  /* 0x0000000000a01947 */ /* 0x000fea0003800000 */
[----:B------:R-:W2:Y:S01]  /*b810*/  LDCU.64 UR6, c[0x0][0x348] ;  /* 0x00006900ff0677ac */ /* 0x000ea20008000a00 */
[----:B------:R-:W-:Y:S02]  /*b820*/  UIMAD UR9, UR47, 0xe0, URZ ;  /* 0x000000e02f0978a4 */ /* 0x000fe4000f8e02ff */
[----:B------:R-:W-:Y:S02]  /*b830*/  USHF.L.U32 UR10, UR46, 0x7, URZ ;  /* 0x000000072e0a7899 */ /* 0x000fe400080006ff */
[----:B------:R-:W-:Y:S01]  /*b840*/  UIADD3 UR8, UPT, UPT, UR4, 0x7200, URZ ;  /* 0x0000720004087890 */ /* 0x000fe2000fffe0ff */
[----:B------:R-:W-:Y:S01]  /*b850*/  UMOV UR11, UR36 ;  /* 0x00000024000b7c82 */ /* 0x000fe20008000000 */
[----:B------:R-:W-:Y:S02]  /*b860*/  UIADD3 UR16, UPT, UPT, UR4, 0x8200, URZ ;  /* 0x0000820004107890 */ /* 0x000fe4000fffe0ff */
[----:B------:R-:W-:Y:S01]  /*b870*/  UIADD3 UR17, UPT, UPT, UR9, 0x20, URZ ;  /* 0x0000002009117890 */ /* 0x000fe2000fffe0ff */
[----:B------:R-:W-:Y:S01]  /*b880*/  UMOV UR19, UR36 ;  /* 0x0000002400137c82 */ /* 0x000fe20008000000 */
[----:B------:R-:W-:Y:S01]  /*b890*/  UMOV UR18, UR10 ;  /* 0x0000000a00127c82 */ /* 0x000fe20008000000 */
[----:B------:R-:W-:Y:S02]  /*b8a0*/  UIADD3 UR28, UPT, UPT, UR4, 0x9200, URZ ;  /* 0x00009200041c7890 */ /* 0x000fe4000fffe0ff */
[----:B--2---:R-:W-:Y:S02]  /*b8b0*/  UIADD3 UR6, UP0, UPT, UR6, 0x680, URZ ;  /* 0x0000068006067890 */ /* 0x004fe4000ff1e0ff */
[----:B------:R-:W-:Y:S02]  /*b8c0*/  UIADD3 UR29, UPT, UPT, UR9, 0x40, URZ ;  /* 0x00000040091d7890 */ /* 0x000fe4000fffe0ff */
[----:B------:R-:W-:Y:S01]  /*b8d0*/  UIADD3.X UR7, UPT, UPT, URZ, UR7, URZ, UP0, !UPT ;  /* 0x00000007ff077290 */ /* 0x000fe200087fe4ff */
[----:B------:R-:W-:Y:S01]  /*b8e0*/  UMOV UR31, UR36 ;  /* 0x00000024001f7c82 */ /* 0x000fe20008000000 */
[----:B------:R-:W-:Y:S01]  /*b8f0*/  UMOV UR30, UR10 ;  /* 0x0000000a001e7c82 */ /* 0x000fe20008000000 */
[----:B------:R-:W-:Y:S02]  /*b900*/  UIADD3 UR32, UPT, UPT, UR4, 0xa200, URZ ;  /* 0x0000a20004207890 */ /* 0x000fe4000fffe0ff */
[----:B------:R-:W-:Y:S01]  /*b910*/  UIADD3 UR33, UPT, UPT, UR9, 0x60, URZ ;  /* 0x0000006009217890 */ /* 0x000fe2000fffe0ff */
[----:B------:R-:W-:Y:S03]  /*b920*/  UMOV UR35, UR36 ;  /* 0x0000002400237c82 */ /* 0x000fe60008000000 */
[----:B------:R2:W-:Y:S01]  /*b930*/  UTMASTG.3D [UR8], [UR6] ;  /* 0x00000008060073b5 */ /* 0x0005e20008010000 */
[----:B------:R-:W-:Y:S01]  /*b940*/  UMOV UR34, UR10 ;  /* 0x0000000a00227c82 */ /* 0x000fe20008000000 */
[----:B------:R-:W-:Y:S02]  /*b950*/  UIADD3 UR24, UPT, UPT, UR4, 0xb200, URZ ;  /* 0x0000b20004187890 */ /* 0x000fe4000fffe0ff */
[----:B------:R-:W-:Y:S01]  /*b960*/  UIADD3 UR25, UPT, UPT, UR9, 0x80, URZ ;  /* 0x0000008009197890 */ /* 0x000fe2000fffe0ff */
[----:B------:R-:W-:Y:S01]  /*b970*/  UMOV UR27, UR36 ;  /* 0x00000024001b7c82 */ /* 0x000fe20008000000 */
[----:B------:R-:W-:Y:S01]  /*b980*/  UMOV UR26, UR10 ;  /* 0x0000000a001a7c82 */ /* 0x000fe20008000000 */
[----:B------:R2:W-:Y:S01]  /*b990*/  UTMASTG.3D [UR16], [UR6] ;  /* 0x00000010060073b5 */ /* 0x0005e20008010000 */
[----:B------:R-:W-:Y:S02]  /*b9a0*/  UIADD3 UR20, UPT, UPT, UR4, 0xc200, URZ ;  /* 0x0000c20004147890 */ /* 0x000fe4000fffe0ff */
[----:B------:R-:W-:Y:S01]  /*b9b0*/  UIADD3 UR21, UPT, UPT, UR9, 0xa0, URZ ;  /* 0x000000a009157890 */ /* 0x000fe2000fffe0ff */
[----:B------:R-:W-:Y:S01]  /*b9c0*/  UMOV UR23, UR36 ;  /* 0x0000002400177c82 */ /* 0x000fe20008000000 */
[----:B------:R-:W-:Y:S01]  /*b9d0*/  UMOV UR22, UR10 ;  /* 0x0000000a00167c82 */ /* 0x000fe20008000000 */
[----:B------:R-:W-:Y:S01]  /*b9e0*/  UIADD3 UR12, UPT, UPT, UR4, 0xd200, URZ ;  /* 0x0000d200040c7890 */ /* 0x000fe2000fffe0ff */
[----:B------:R2:W-:Y:S01]  /*b9f0*/  UTMASTG.3D [UR28], [UR6] ;  /* 0x0000001c060073b5 */ /* 0x0005e20008010000 */
[----:B------:R-:W-:Y:S01]  /*ba00*/  UIADD3 UR13, UPT, UPT, UR9, 0xc0, URZ ;  /* 0x000000c0090d7890 */ /* 0x000fe2000fffe0ff */
[----:B------:R-:W-:Y:S01]  /*ba10*/  UMOV UR15, UR36 ;  /* 0x00000024000f7c82 */ /* 0x000fe20008000000 */
[----:B------:R-:W-:Y:S01]  /*ba20*/  UMOV UR14, UR10 ;  /* 0x0000000a000e7c82 */ /* 0x000fe20008000000 */
[----:B------:R2:W-:Y:S01]  /*ba30*/  UTMASTG.3D [UR32], [UR6] ;  /* 0x00000020060073b5 */ /* 0x0005e20008010000 */
[----:B------:R2:W-:Y:S01]  /*ba40*/  UTMASTG.3D [UR24], [UR6] ;  /* 0x00000018060073b5 */ /* 0x0005e20008010000 */
[----:B------:R2:W-:Y:S04]  /*ba50*/  UTMASTG.3D [UR20], [UR6] ;  /* 0x00000014060073b5 */ /* 0x0005e80008010000 */
[----:B------:R2:W-:Y:S01]  /*ba60*/  UTMASTG.3D [UR12], [UR6] ;  /* 0x0000000c060073b5 */ /* 0x0005e20008010000 */
[----:B------:R0:W-:Y:S01]  /*ba70*/  UTMACMDFLUSH ;  /* 0x00000000000079b7 */ /* 0x0001e20000000000 */
[----:B--2---:R-:W-:Y:S04]  /*ba80*/  DEPBAR.LE SB0, 0x0 ;  /* 0x000080000000791a */ /* 0x004fe80000000000 */
.L_x_122:
[----:B------:R-:W-:Y:S05]  /*ba90*/  BSYNC.RECONVERGENT B0 ;  /* 0x0000000000007941 */ /* 0x000fea0003800200 */
.L_x_121:
[----:B------:R-:W-:Y:S01]  /*baa0*/  UISETP.NE.AND UP2, UPT, UR48, URZ, UPT ;  /* 0x000000ff3000728c */ /* 0x000fe2000bf45270 */
[----:B------:R-:W-:Y:S01]  /*bab0*/  BAR.SYNC.DEFER_BLOCKING 0x1, 0x80 ;  /* 0x0042000000007b1d */ /* 0x000fe20000010000 */
[----:B------:R-:W-:Y:S02]  /*bac0*/  UISETP.NE.AND UP0, UPT, UR45, 0x2, UPT ;  /* 0x000000022d00788c */ /* 0x000fe4000bf05270 */
[----:B------:R-:W-:Y:S02]  /*bad0*/  UISETP.NE.AND UP1, UPT, UR5, 0x2, UPT ;  /* 0x000000020500788c */ /* 0x000fe4000bf25270 */
[----:B------:R-:W-:Y:S02]  /*bae0*/  USEL UR6, URZ, 0x1, UP0 ;  /* 0x00000001ff067887 */ /* 0x000fe40008000000 */
[----:B------:R-:W-:Y:S02]  /*baf0*/  USEL UR4, URZ, 0x1, UP1 ;  /* 0x00000001ff047887 */ /* 0x000fe40008800000 */
[----:B------:R-:W-:Y:S02]  /*bb00*/  UIADD3 UR47, UPT, UPT, UR37, UR57, URZ ;  /* 0x00000039252f7290 */ /* 0x000fe4000fffe0ff */
[----:B------:R-:W-:Y:S02]  /*bb10*/  UIADD3 UR46, UPT, UPT, UR38, UR56, URZ ;  /* 0x00000038262e7290 */ /* 0x000fe4000fffe0ff */
[----:B------:R-:W-:Y:S02]  /*bb20*/  USEL UR18, UR45, URZ, UP0 ;  /* 0x000000ff2d127287 */ /* 0x000fe40008000000 */
[----:B------:R-:W-:Y:S02]  /*bb30*/  USEL UR43, UR5, URZ, UP1 ;  /* 0x000000ff052b7287 */ /* 0x000fe40008800000 */
[----:B------:R-:W-:Y:S02]  /*bb40*/  ULOP3.LUT UR49, UR49, UR6, URZ, 0x3c, !UPT ;  /* 0x0000000631317292 */ /* 0x000fe4000f8e3cff */
[----:B------:R-:W-:Y:S01]  /*bb50*/  ULOP3.LUT UR50, UR50, UR4, URZ, 0x3c, !UPT ;  /* 0x0000000432327292 */ /* 0x000fe2000f8e3cff */
[----:B------:R-:W-:Y:S01]  /*bb60*/  UMOV UR36, UR51 ;  /* 0x0000003300247c82 */ /* 0x000fe20008000000 */
[----:B------:R-:W-:Y:S10]  /*bb70*/  BRA.U UP2, `(.L_x_123) ;  /* 0xffffff9902807547 */ /* 0x000ff4000b83ffff */
[----:B------:R-:W-:Y:S05]  /*bb80*/  EXIT ;  /* 0x000000000000794d */ /* 0x000fea0003800000 */
.L_x_25:
[----:B--2---:R2:W3:Y:S02]  /*bb90*/  SYNCS.PHASECHK.TRANS64.TRYWAIT P0, [R2+URZ+0x120], R3 ;  /* 0x00012003020075a7 */ /* 0x0044e400080011ff */
[----:B---3--:R-:W-:Y:S05]  /*bba0*/  @!P0 NANOSLEEP.SYNCS 0x989680 ;  /* 0x009896800000895d */ /* 0x008fea0003900000 */
[----:B------:R-:W3:Y:S02]  /*bbb0*/  @!P0 SYNCS.PHASECHK.TRANS64 P0, [R2+URZ+0x120], R3 ;  /* 0x00012003020085a7 */ /* 0x000ee400080010ff */
[----:B---3--:R-:W-:Y:S05]  /*bbc0*/  @!P0 BRA `(.L_x_25) ;  /* 0xfffffffc00f08947 */ /* 0x008fea000383ffff */
[----:B------:R-:W-:Y:S05]  /*bbd0*/  BRA `(.L_x_124) ;  /* 0xffffff5c00787947 */ /* 0x000fea000383ffff */
.L_x_28:
[----:B------:R-:W-:Y:S07]  /*bbe0*/  MOV R4, UR33 ;  /* 0x0000002100047c02 */ /* 0x000fee0008000f00 */
.L_x_125:
[----:B-1----:R1:W2:Y:S02]  /*bbf0*/  SYNCS.PHASECHK.TRANS64.TRYWAIT P0, [R4+URZ+0x58], R2 ;  /* 0x00005802040075a7 */ /* 0x0022a400080011ff */
[----:B--2---:R-:W-:Y:S05]  /*bc00*/  @!P0 NANOSLEEP.SYNCS 0x989680 ;  /* 0x009896800000895d */ /* 0x004fea0003900000 */
[----:B------:R-:W2:Y:S02]  /*bc10*/  @!P0 SYNCS.PHASECHK.TRANS64 P0, [R4+URZ+0x58], R2 ;  /* 0x00005802040085a7 */ /* 0x000ea400080010ff */
[----:B--2---:R-:W-:Y:S05]  /*bc20*/  @!P0 BRA `(.L_x_125) ;  /* 0xfffffffc00f08947 */ /* 0x004fea000383ffff */
[----:B------:R-:W-:Y:S05]  /*bc30*/  BRA `(.L_x_27) ;  /* 0xffffff5c00d47947 */ /* 0x000fea000383ffff */
.L_x_35:
[----:B------:R-:W-:Y:S07]  /*bc40*/  MOV R4, UR17 ;  /* 0x0000001100047c02 */ /* 0x000fee0008000f00 */
.L_x_126:
[----:B-1----:R1:W2:Y:S02]  /*bc50*/  SYNCS.PHASECHK.TRANS64.TRYWAIT P0, [R4+URZ+0x58], R2 ;  /* 0x00005802040075a7 */ /* 0x0022a400080011ff */
[----:B--2---:R-:W-:Y:S05]  /*bc60*/  @!P0 NANOSLEEP.SYNCS 0x989680 ;  /* 0x009896800000895d */ /* 0x004fea0003900000 */
[----:B------:R-:W2:Y:S02]  /*bc70*/  @!P0 SYNCS.PHASECHK.TRANS64 P0, [R4+URZ+0x58], R2 ;  /* 0x00005802040085a7 */ /* 0x000ea400080010ff */
[----:B--2---:R-:W-:Y:S05]  /*bc80*/  @!P0 BRA `(.L_x_126) ;  /* 0xfffffffc00f08947 */ /* 0x004fea000383ffff */
[----:B------:R-:W-:Y:S05]  /*bc90*/  BRA `(.L_x_34) ;  /* 0xffffff6000907947 */ /* 0x000fea000383ffff */
.L_x_40:
[----:B-1----:R1:W2:Y:S02]  /*bca0*/  SYNCS.PHASECHK.TRANS64.TRYWAIT P0, [R3+URZ+0xd0], R2 ;  /* 0x0000d002030075a7 */ /* 0x0022a400080011ff */
[----:B--2---:R-:W-:Y:S05]  /*bcb0*/  @!P0 NANOSLEEP.SYNCS 0x989680 ;  /* 0x009896800000895d */ /* 0x004fea0003900000 */
[----:B------:R-:W2:Y:S02]  /*bcc0*/  @!P0 SYNCS.PHASECHK.TRANS64 P0, [R3+URZ+0xd0], R2 ;  /* 0x0000d002030085a7 */ /* 0x000ea400080010ff */
[----:B--2---:R-:W-:Y:S05]  /*bcd0*/  @!P0 BRA `(.L_x_40) ;  /* 0xfffffffc00f08947 */ /* 0x004fea000383ffff */
[----:B------:R-:W-:Y:S05]  /*bce0*/  BRA `(.L_x_127) ;  /* 0xffffff6400347947 */ /* 0x000fea000383ffff */
.L_x_44:
[----:B------:R-:W-:-:S07]  /*bcf0*/  MOV R3, UR4 ;  /* 0x0000000400037c02 */ /* 0x000fce0008000f00 */
.L_x_128:
[----:B-1----:R1:W2:Y:S02]  /*bd00*/  SYNCS.PHASECHK.TRANS64.TRYWAIT P0, [R3+URZ], R2 ;  /* 0x00000002030075a7 */ /* 0x0022a400080011ff */
[----:B--2---:R-:W-:Y:S05]  /*bd10*/  @!P0 NANOSLEEP.SYNCS 0x989680 ;  /* 0x009896800000895d */ /* 0x004fea0003900000 */
[----:B------:R-:W2:Y:S02]  /*bd20*/  @!P0 SYNCS.PHASECHK.TRANS64 P0, [R3+URZ], R2 ;  /* 0x00000002030085a7 */ /* 0x000ea400080010ff */
[----:B--2---:R-:W-:Y:S05]  /*bd30*/  @!P0 BRA `(.L_x_128) ;  /* 0xfffffffc00f08947 */ /* 0x004fea000383ffff */
[----:B------:R-:W-:Y:S05]  /*bd40*/  BRA `(.L_x_129) ;  /* 0xffffff6800d87947 */ /* 0x000fea000383ffff */
.L_x_45:
[----:B------:R-:W-:-:S07]  /*bd50*/  MOV R3, UR5 ;  /* 0x0000000500037c02 */ /* 0x000fce0008000f00 */
.L_x_130:
[----:B-1----:R1:W2:Y:S02]  /*bd60*/  SYNCS.PHASECHK.TRANS64.TRYWAIT P0, [R3+URZ], R2 ;  /* 0x00000002030075a7 */ /* 0x0022a400080011ff */
[----:B--2---:R-:W-:Y:S05]  /*bd70*/  @!P0 NANOSLEEP.SYNCS 0x989680 ;  /* 0x009896800000895d */ /* 0x004fea0003900000 */
[----:B------:R-:W2:Y:S02]  /*bd80*/  @!P0 SYNCS.PHASECHK.TRANS64 P0, [R3+URZ], R2 ;  /* 0x00000002030085a7 */ /* 0x000ea400080010ff */
[----:B--2---:R-:W-:Y:S05]  /*bd90*/  @!P0 BRA `(.L_x_130) ;  /* 0xfffffffc00f08947 */ /* 0x004fea000383ffff */
[----:B------:R-:W-:Y:S05]  /*bda0*/  BRA `(.L_x_131) ;  /* 0xffffff6800e47947 */ /* 0x000fea000383ffff */
.L_x_46:
[----:B------:R-:W-:-:S07]  /*bdb0*/  MOV R3, UR5 ;  /* 0x0000000500037c02 */ /* 0x000fce0008000f00 */
.L_x_132:
[----:B-1----:R1:W2:Y:S02]  /*bdc0*/  SYNCS.PHASECHK.TRANS64.TRYWAIT P0, [R3+URZ], R2 ;  /* 0x00000002030075a7 */ /* 0x0022a400080011ff */
[----:B--2---:R-:W-:Y:S05]  /*bdd0*/  @!P0 NANOSLEEP.SYNCS 0x989680 ;  /* 0x009896800000895d */ /* 0x004fea0003900000 */
[----:B------:R-:W2:Y:S02]  /*bde0*/  @!P0 SYNCS.PHASECHK.TRANS64 P0, [R3+URZ], R2 ;  /* 0x00000002030085a7 */ /* 0x000ea400080010ff */
[----:B--2---:R-:W-:Y:S05]  /*bdf0*/  @!P0 BRA `(.L_x_132) ;  /* 0xfffffffc00f08947 */ /* 0x004fea000383ffff */
[----:B------:R-:W-:Y:S05]  /*be00*/  BRA `(.L_x_133) ;  /* 0xffffff6800f07947 */ /* 0x000fea000383ffff */
.L_x_47:
[----:B------:R-:W-:-:S07]  /*be10*/  MOV R3, UR5 ;  /* 0x0000000500037c02 */ /* 0x000fce0008000f00 */
.L_x_134:
[----:B-1----:R1:W2:Y:S02]  /*be20*/  SYNCS.PHASECHK.TRANS64.TRYWAIT P0, [R3+URZ], R2 ;  /* 0x00000002030075a7 */ /* 0x0022a400080011ff */
[----:B--2---:R-:W-:Y:S05]  /*be30*/  @!P0 NANOSLEEP.SYNCS 0x989680 ;  /* 0x009896800000895d */ /* 0x004fea0003900000 */
[----:B------:R-:W2:Y:S02]  /*be40*/  @!P0 SYNCS.PHASECHK.TRANS64 P0, [R3+URZ], R2 ;  /* 0x00000002030085a7 */ /* 0x000ea400080010ff */
[----:B--2---:R-:W-:Y:S05]  /*be50*/  @!P0 BRA `(.L_x_134) ;  /* 0xfffffffc00f08947 */ /* 0x004fea000383ffff */
[----:B------:R-:W-:Y:S05]  /*be60*/  BRA `(.L_x_135) ;  /* 0xffffff6800fc7947 */ /* 0x000fea000383ffff */
.L_x_48:
[----:B------:R-:W-:-:S07]  /*be70*/  MOV R3, UR5 ;  /* 0x0000000500037c02 */ /* 0x000fce0008000f00 */
.L_x_136:
[----:B-1----:R1:W2:Y:S02]  /*be80*/  SYNCS.PHASECHK.TRANS64.TRYWAIT P0, [R3+URZ], R2 ;  /* 0x00000002030075a7 */ /* 0x0022a400080011ff */
[----:B--2---:R-:W-:Y:S05]  /*be90*/  @!P0 NANOSLEEP.SYNCS 0x989680 ;  /* 0x009896800000895d */ /* 0x004fea0003900000 */
[----:B------:R-:W2:Y:S02]  /*bea0*/  @!P0 SYNCS.PHASECHK.TRANS64 P0, [R3+URZ], R2 ;  /* 0x00000002030085a7 */ /* 0x000ea400080010ff */
[----:B--2---:R-:W-:Y:S05]  /*beb0*/  @!P0 BRA `(.L_x_136) ;  /* 0xfffffffc00f08947 */ /* 0x004fea000383ffff */
[----:B------:R-:W-:Y:S05]  /*bec0*/  BRA `(.L_x_137) ;  /* 0xffffff6c00087947 */ /* 0x000fea000383ffff */
.L_x_49:
[----:B------:R-:W-:-:S07]  /*bed0*/  MOV R3, UR5 ;  /* 0x0000000500037c02 */ /* 0x000fce0008000f00 */
.L_x_138:
[----:B-1----:R1:W2:Y:S02]  /*bee0*/  SYNCS.PHASECHK.TRANS64.TRYWAIT P0, [R3+URZ], R2 ;  /* 0x00000002030075a7 */ /* 0x0022a400080011ff */
[----:B--2---:R-:W-:Y:S05]  /*bef0*/  @!P0 NANOSLEEP.SYNCS 0x989680 ;  /* 0x009896800000895d */ /* 0x004fea0003900000 */
[----:B------:R-:W2:Y:S02]  /*bf00*/  @!P0 SYNCS.PHASECHK.TRANS64 P0, [R3+URZ], R2 ;  /* 0x00000002030085a7 */ /* 0x000ea400080010ff */
[----:B--2---:R-:W-:Y:S05]  /*bf10*/  @!P0 BRA `(.L_x_138) ;  /* 0xfffffffc00f08947 */ /* 0x004fea000383ffff */
[----:B------:R-:W-:Y:S05]  /*bf20*/  BRA `(.L_x_139) ;  /* 0xffffff6c00147947 */ /* 0x000fea000383ffff */
.L_x_50:
[----:B------:R-:W-:-:S07]  /*bf30*/  MOV R3, UR5 ;  /* 0x0000000500037c02 */ /* 0x000fce0008000f00 */
.L_x_140:
[----:B-1----:R1:W2:Y:S02]  /*bf40*/  SYNCS.PHASECHK.TRANS64.TRYWAIT P0, [R3+URZ], R2 ;  /* 0x00000002030075a7 */ /* 0x0022a400080011ff */
[----:B--2---:R-:W-:Y:S05]  /*bf50*/  @!P0 NANOSLEEP.SYNCS 0x989680 ;  /* 0x009896800000895d */ /* 0x004fea0003900000 */
[----:B------:R-:W2:Y:S02]  /*bf60*/  @!P0 SYNCS.PHASECHK.TRANS64 P0, [R3+URZ], R2 ;  /* 0x00000002030085a7 */ /* 0x000ea400080010ff */
[----:B--2---:R-:W-:Y:S05]  /*bf70*/  @!P0 BRA `(.L_x_140) ;  /* 0xfffffffc00f08947 */ /* 0x004fea000383ffff */
[----:B------:R-:W-:Y:S05]  /*bf80*/  BRA `(.L_x_141) ;  /* 0xffffff6c00207947 */ /* 0x000fea000383ffff */
.L_x_51:
[----:B------:R-:W-:-:S07]  /*bf90*/  MOV R3, UR5 ;  /* 0x0000000500037c02 */ /* 0x000fce0008000f00 */
.L_x_142:
[----:B-1----:R1:W2:Y:S02]  /*bfa0*/  SYNCS.PHASECHK.TRANS64.TRYWAIT P0, [R3+URZ], R2 ;  /* 0x00000002030075a7 */ /* 0x0022a400080011ff */
[----:B--2---:R-:W-:Y:S05]  /*bfb0*/  @!P0 NANOSLEEP.SYNCS 0x989680 ;  /* 0x009896800000895d */ /* 0x004fea0003900000 */
[----:B------:R-:W2:Y:S02]  /*bfc0*/  @!P0 SYNCS.PHASECHK.TRANS64 P0, [R3+URZ], R2 ;  /* 0x00000002030085a7 */ /* 0x000ea400080010ff */
[----:B--2---:R-:W-:Y:S05]  /*bfd0*/  @!P0 BRA `(.L_x_142) ;  /* 0xfffffffc00f08947 */ /* 0x004fea000383ffff */
[----:B------:R-:W-:Y:S05]  /*bfe0*/  BRA `(.L_x_143) ;  /* 0xffffff6c002c7947 */ /* 0x000fea000383ffff */
.L_x_52:
[----:B------:R-:W-:-:S07]  /*bff0*/  MOV R3, UR5 ;  /* 0x0000000500037c02 */ /* 0x000fce0008000f00 */
.L_x_144:
[----:B-1----:R1:W2:Y:S02]  /*c000*/  SYNCS.PHASECHK.TRANS64.TRYWAIT P0, [R3+URZ], R2 ;  /* 0x00000002030075a7 */ /* 0x0022a400080011ff */
[----:B--2---:R-:W-:Y:S05]  /*c010*/  @!P0 NANOSLEEP.SYNCS 0x989680 ;  /* 0x009896800000895d */ /* 0x004fea0003900000 */
[----:B------:R-:W2:Y:S02]  /*c020*/  @!P0 SYNCS.PHASECHK.TRANS64 P0, [R3+URZ], R2 ;  /* 0x00000002030085a7 */ /* 0x000ea400080010ff */
[----:B--2---:R-:W-:Y:S05]  /*c030*/  @!P0 BRA `(.L_x_144) ;  /* 0xfffffffc00f08947 */ /* 0x004fea000383ffff */
[----:B------:R-:W-:Y:S05]  /*c040*/  BRA `(.L_x_145) ;  /* 0xffffff6c00387947 */ /* 0x000fea000383ffff */
.L_x_53:
[----:B------:R-:W-:-:S07]  /*c050*/  MOV R3, UR5 ;  /* 0x0000000500037c02 */ /* 0x000fce0008000f00 */
.L_x_146:
[----:B-1----:R1:W2:Y:S02]  /*c060*/  SYNCS.PHASECHK.TRANS64.TRYWAIT P0, [R3+URZ], R2 ;  /* 0x00000002030075a7 */ /* 0x0022a400080011ff */
[----:B--2---:R-:W-:Y:S05]  /*c070*/  @!P0 NANOSLEEP.SYNCS 0x989680 ;  /* 0x009896800000895d */ /* 0x004fea0003900000 */
[----:B------:R-:W2:Y:S02]  /*c080*/  @!P0 SYNCS.PHASECHK.TRANS64 P0, [R3+URZ], R2 ;  /* 0x00000002030085a7 */ /* 0x000ea400080010ff */
[----:B--2---:R-:W-:Y:S05]  /*c090*/  @!P0 BRA `(.L_x_146) ;  /* 0xfffffffc00f08947 */ /* 0x004fea000383ffff */
[----:B------:R-:W-:Y:S05]  /*c0a0*/  BRA `(.L_x_147) ;  /* 0xffffff6c00447947 */ /* 0x000fea000383ffff */
.L_x_56:
[----:B-1----:R1:W2:Y:S02]  /*c0b0*/  SYNCS.PHASECHK.TRANS64.TRYWAIT P0, [R0+URZ+0x110], R2 ;  /* 0x00011002000075a7 */ /* 0x0022a400080011ff */
[----:B--2---:R-:W-:Y:S05]  /*c0c0*/  @!P0 NANOSLEEP.SYNCS 0x989680 ;  /* 0x009896800000895d */ /* 0x004fea0003900000 */
[----:B------:R-:W2:Y:S02]  /*c0d0*/  @!P0 SYNCS.PHASECHK.TRANS64 P0, [R0+URZ+0x110], R2 ;  /* 0x00011002000085a7 */ /* 0x000ea400080010ff */
[----:B--2---:R-:W-:Y:S05]  /*c0e0*/  @!P0 BRA `(.L_x_56) ;  /* 0xfffffffc00f08947 */ /* 0x004fea000383ffff */
[----:B------:R-:W-:Y:S05]  /*c0f0*/  BRA `(.L_x_148) ;  /* 0xffffff6c00a87947 */ /* 0x000fea000383ffff */
.L_x_57:
[----:B------:R-:W-:-:S07]  /*c100*/  MOV R3, UR4 ;  /* 0x0000000400037c02 */ /* 0x000fce0008000f00 */
.L_x_149:
[----:B-1----:R1:W2:Y:S02]  /*c110*/  SYNCS.PHASECHK.TRANS64.TRYWAIT P0, [R3+URZ+0xe0], R2 ;  /* 0x0000e002030075a7 */ /* 0x0022a400080011ff */
[----:B--2---:R-:W-:Y:S05]  /*c120*/  @!P0 NANOSLEEP.SYNCS 0x989680 ;  /* 0x009896800000895d */ /* 0x004fea0003900000 */
[----:B------:R-:W2:Y:S02]  /*c130*/  @!P0 SYNCS.PHASECHK.TRANS64 P0, [R3+URZ+0xe0], R2 ;  /* 0x0000e002030085a7 */ /* 0x000ea400080010ff */
[----:B--2---:R-:W-:Y:S05]  /*c140*/  @!P0 BRA `(.L_x_149) ;  /* 0xfffffffc00f08947 */ /* 0x004fea000383ffff */
[----:B------:R-:W-:Y:S05]  /*c150*/  BRA `(.L_x_150) ;  /* 0xffffff6c00b87947 */ /* 0x000fea000383ffff */
.L_x_58:
[----:B-1----:R1:W2:Y:S02]  /*c160*/  SYNCS.PHASECHK.TRANS64.TRYWAIT P1, [R0+URZ+0xd0], R2 ;  /* 0x0000d002000075a7 */ /* 0x0022a400080211ff */
[----:B--2---:R-:W-:Y:S05]  /*c170*/  @!P1 NANOSLEEP.SYNCS 0x989680 ;  /* 0x009896800000995d */ /* 0x004fea0003900000 */
[----:B------:R-:W2:Y:S02]  /*c180*/  @!P1 SYNCS.PHASECHK.TRANS64 P1, [R0+URZ+0xd0], R2 ;  /* 0x0000d002000095a7 */ /* 0x000ea400080210ff */
[----:B--2---:R-:W-:Y:S05]  /*c190*/  @!P1 BRA `(.L_x_58) ;  /* 0xfffffffc00f09947 */ /* 0x004fea000383ffff */
[----:B------:R-:W-:Y:S05]  /*c1a0*/  BRA `(.L_x_151) ;  /* 0xffffff6c00e87947 */ /* 0x000fea000383ffff */
.L_x_61:
[----:B------:R-:W-:-:S07]  /*c1b0*/  MOV R2, UR4 ;  /* 0x0000000400027c02 */ /* 0x000fce0008000f00 */
.L_x_152:
[----:B-1----:R1:W2:Y:S02]  /*c1c0*/  SYNCS.PHASECHK.TRANS64.TRYWAIT P0, [R2+URZ+0xe0], R0 ;  /* 0x0000e000020075a7 */ /* 0x0022a400080011ff */
[----:B--2---:R-:W-:Y:S05]  /*c1d0*/  @!P0 NANOSLEEP.SYNCS 0x989680 ;  /* 0x009896800000895d */ /* 0x004fea0003900000 */
[----:B------:R-:W2:Y:S02]  /*c1e0*/  @!P0 SYNCS.PHASECHK.TRANS64 P0, [R2+URZ+0xe0], R0 ;  /* 0x0000e000020085a7 */ /* 0x000ea400080010ff */
[----:B--2---:R-:W-:Y:S05]  /*c1f0*/  @!P0 BRA `(.L_x_152) ;  /* 0xfffffffc00f08947 */ /* 0x004fea000383ffff */
[----:B------:R-:W-:Y:S05]  /*c200*/  BRA `(.L_x_60) ;  /* 0xffffff70003c7947 */ /* 0x000fea000383ffff */
.L_x_70:
[----:B-1----:R-:W-:-:S04]  /*c210*/  MOV R5, UR6 ;  /* 0x0000000600057c02 */ /* 0x002fc80008000f00 */
[----:B------:R1:W2:Y:S03]  /*c220*/  SYNCS.PHASECHK.TRANS64.TRYWAIT P0, [R5+URZ+0x8], R2 ;  /* 0x00000802050075a7 */ /* 0x0002a600080011ff */
[----:B--2---:R-:W-:Y:S05]  /*c230*/  @!P0 NANOSLEEP.SYNCS 0x989680 ;  /* 0x009896800000895d */ /* 0x004fea0003900000 */
[----:B------:R-:W2:Y:S02]  /*c240*/  @!P0 SYNCS.PHASECHK.TRANS64 P0, [R5+URZ+0x8], R2 ;  /* 0x00000802050085a7 */ /* 0x000ea400080010ff */
[----:B--2---:R-:W-:Y:S05]  /*c250*/  @!P0 BRA `(.L_x_70) ;  /* 0xfffffffc00ec8947 */ /* 0x004fea000383ffff */
[----:B------:R-:W-:Y:S05]  /*c260*/  BRA `(.L_x_69) ;  /* 0xffffff7000f07947 */ /* 0x000fea000383ffff */
.L_x_72:
[----:B------:R-:W-:Y:S01]  /*c270*/  BSSY B0, `(.L_x_153) ;  /* 0x0000006000007945 */ /* 0x000fe20003800000 */
[----:B------:R-:W-:-:S07]  /*c280*/  MOV R15, 0xffffffff ;  /* 0xffffffff000f7802 */ /* 0x000fce0000000f00 */
[----:B-1---5:R-:W-:Y:S05]  /*c290*/  WARPSYNC.COLLECTIVE R15, `(.L_x_154) ;  /* 0x000000000f0c7348 */ /* 0x022fea0003c00000 */
[----:B------:R-:W-:Y:S02]  /*c2a0*/  ELECT P6, UR79, PT ;  /* 0x00000000004f782f */ /* 0x000fe400038c0000 */
[----:B------:R-:W-:Y:S01]  /*c2b0*/  MOV R14, UR79 ;  /* 0x0000004f000e7c02 */ /* 0x000fe20008000f00 */
[----:B-1---5:R-:W-:Y:S10]  /*c2c0*/  ENDCOLLECTIVE ;  /* 0x000000000000791b */ /* 0x022ff40003800000 */
.L_x_154:
[----:B------:R-:W-:Y:S05]  /*c2d0*/  BSYNC B0 ;  /* 0x0000000000007941 */ /* 0x000fea0003800000 */
.L_x_153:
[----:B------:R-:W-:Y:S01]  /*c2e0*/  PLOP3.LUT P0, PT, P6, PT, PT, 0x80, 0x8 ;  /* 0x000000000008781c */ /* 0x000fe2000370f070 */
[----:B------:R-:W-:-:S12]  /*c2f0*/  BRA `(.L_x_155) ;  /* 0xffffff74001c7947 */ /* 0x000fd8000383ffff */
.L_x_74:
[----:B-1----:R-:W-:-:S04]  /*c300*/  MOV R2, UR6 ;  /* 0x0000000600027c02 */ /* 0x002fc80008000f00 */
[----:B------:R1:W2:Y:S03]  /*c310*/  SYNCS.PHASECHK.TRANS64.TRYWAIT P0, [R2+URZ+0x8], R0 ;  /* 0x00000800020075a7 */ /* 0x0002a600080011ff */
[----:B--2---:R-:W-:Y:S05]  /*c320*/  @!P0 NANOSLEEP.SYNCS 0x989680 ;  /* 0x009896800000895d */ /* 0x004fea0003900000 */
[----:B------:R-:W2:Y:S02]  /*c330*/  @!P0 SYNCS.PHASECHK.TRANS64 P0, [R2+URZ+0x8], R0 ;  /* 0x00000800020085a7 */ /* 0x000ea400080010ff */
[----:B--2---:R-:W-:Y:S05]  /*c340*/  @!P0 BRA `(.L_x_74) ;  /* 0xfffffffc00ec8947 */ /* 0x004fea000383ffff */
[----:B------:R-:W-:Y:S05]  /*c350*/  BRA `(.L_x_73) ;  /* 0xffffff7400207947 */ /* 0x000fea000383ffff */
.L_x_75:
[----:B-1----:R1:W2:Y:S02]  /*c360*/  SYNCS.PHASECHK.TRANS64.TRYWAIT P0, [R3+URZ+0xd0], R4 ;  /* 0x0000d004030075a7 */ /* 0x0022a400080011ff */
[----:B--2---:R-:W-:Y:S05]  /*c370*/  @!P0 NANOSLEEP.SYNCS 0x989680 ;  /* 0x009896800000895d */ /* 0x004fea0003900000 */
[----:B------:R-:W2:Y:S02]  /*c380*/  @!P0 SYNCS.PHASECHK.TRANS64 P0, [R3+URZ+0xd0], R4 ;  /* 0x0000d004030085a7 */ /* 0x000ea400080010ff */
[----:B--2---:R-:W-:Y:S05]  /*c390*/  @!P0 BRA `(.L_x_75) ;  /* 0xfffffffc00f08947 */ /* 0x004fea000383ffff */
[----:B------:R-:W-:Y:S05]  /*c3a0*/  BRA `(.L_x_156) ;  /* 0xffffff7800007947 */ /* 0x000fea000383ffff */
.L_x_77:
[----:B------:R-:W-:-:S07]  /*c3b0*/  MOV R3, UR23 ;  /* 0x0000001700037c02 */ /* 0x000fce0008000f00 */
.L_x_157:
[----:B-1----:R1:W2:Y:S02]  /*c3c0*/  SYNCS.PHASECHK.TRANS64.TRYWAIT P0, [R3+URZ+0x100], R2 ;  /* 0x00010002030075a7 */ /* 0x0022a400080011ff */
[----:B--2---:R-:W-:Y:S05]  /*c3d0*/  @!P0 NANOSLEEP.SYNCS 0x989680 ;  /* 0x009896800000895d */ /* 0x004fea0003900000 */
[----:B------:R-:W2:Y:S02]  /*c3e0*/  @!P0 SYNCS.PHASECHK.TRANS64 P0, [R3+URZ+0x100], R2 ;  /* 0x00010002030085a7 */ /* 0x000ea400080010ff */
[----:B--2---:R-:W-:Y:S05]  /*c3f0*/  @!P0 BRA `(.L_x_157) ;  /* 0xfffffffc00f08947 */ /* 0x004fea000383ffff */
[----:B------:R-:W-:Y:S05]  /*c400*/  BRA `(.L_x_158) ;  /* 0xffffff7800487947 */ /* 0x000fea000383ffff */
.L_x_80:
[----:B------:R-:W-:Y:S07]  /*c410*/  MOV R3, UR7 ;  /* 0x0000000700037c02 */ /* 0x000fee0008000f00 */
.L_x_159:
[----:B-1----:R1:W2:Y:S02]  /*c420*/  SYNCS.PHASECHK.TRANS64.TRYWAIT P0, [R3+URZ], R2 ;  /* 0x00000002030075a7 */ /* 0x0022a400080011ff */
[----:B--2---:R-:W-:Y:S05]  /*c430*/  @!P0 NANOSLEEP.SYNCS 0x989680 ;  /* 0x009896800000895d */ /* 0x004fea0003900000 */
[----:B------:R-:W2:Y:S02]  /*c440*/  @!P0 SYNCS.PHASECHK.TRANS64 P0, [R3+URZ], R2 ;  /* 0x00000002030085a7 */ /* 0x000ea400080010ff */
[----:B--2---:R-:W-:Y:S05]  /*c450*/  @!P0 BRA `(.L_x_159) ;  /* 0xfffffffc00f08947 */ /* 0x004fea000383ffff */
[----:B------:R-:W-:Y:S05]  /*c460*/  BRA `(.L_x_79) ;  /* 0xffffff78005c7947 */ /* 0x000fea000383ffff */
.L_x_84:
[----:B------:R-:W-:-:S07]  /*c470*/  MOV R2, UR4 ;  /* 0x0000000400027c02 */ /* 0x000fce0008000f00 */
.L_x_160:
[----:B-1----:R1:W2:Y:S02]  /*c480*/  SYNCS.PHASECHK.TRANS64.TRYWAIT P0, [R2+URZ], R0 ;  /* 0x00000000020075a7 */ /* 0x0022a400080011ff */
[----:B--2---:R-:W-:Y:S05]  /*c490*/  @!P0 NANOSLEEP.SYNCS 0x989680 ;  /* 0x009896800000895d */ /* 0x004fea0003900000 */
[----:B------:R-:W2:Y:S02]  /*c4a0*/  @!P0 SYNCS.PHASECHK.TRANS64 P0, [R2+URZ], R0 ;  /* 0x00000000020085a7 */ /* 0x000ea400080010ff */
[----:B--2---:R-:W-:Y:S05]  /*c4b0*/  @!P0 BRA `(.L_x_160) ;  /* 0xfffffffc00f08947 */ /* 0x004fea000383ffff */
[----:B------:R-:W-:Y:S05]  /*c4c0*/  BRA `(.L_x_161) ;  /* 0xffffff7c002c7947 */ /* 0x000fea000383ffff */
.L_x_87:
[----:B------:R-:W-:-:S07]  /*c4d0*/  MOV R0, UR18 ;  /* 0x0000001200007c02 */ /* 0x000fce0008000f00 */
.L_x_162:
[----:B-1----:R1:W2:Y:S02]  /*c4e0*/  SYNCS.PHASECHK.TRANS64.TRYWAIT P1, [R0+URZ+0x130], R2 ;  /* 0x00013002000075a7 */ /* 0x0022a400080211ff */
[----:B--2---:R-:W-:Y:S05]  /*c4f0*/  @!P1 NANOSLEEP.SYNCS 0x989680 ;  /* 0x009896800000995d */ /* 0x004fea0003900000 */
[----:B------:R-:W2:Y:S02]  /*c500*/  @!P1 SYNCS.PHASECHK.TRANS64 P1, [R0+URZ+0x130], R2 ;  /* 0x00013002000095a7 */ /* 0x000ea400080210ff */
[----:B--2---:R-:W-:Y:S05]  /*c510*/  @!P1 BRA `(.L_x_162) ;  /* 0xfffffffc00f09947 */ /* 0x004fea000383ffff */
[----:B------:R-:W-:Y:S05]  /*c520*/  BRA `(.L_x_163) ;  /* 0xffffff7c00787947 */ /* 0x000fea000383ffff */
.L_x_92:
[----:B---3--:R3:W4:Y:S02]  /*c530*/  SYNCS.PHASECHK.TRANS64.TRYWAIT P0, [R2+URZ+0xd0], R0 ;  /* 0x0000d000020075a7 */ /* 0x00872400080011ff */
[----:B----4-:R-:W-:Y:S05]  /*c540*/  @!P0 NANOSLEEP.SYNCS 0x989680 ;  /* 0x009896800000895d */ /* 0x010fea0003900000 */
[----:B------:R-:W4:Y:S02]  /*c550*/  @!P0 SYNCS.PHASECHK.TRANS64 P0, [R2+URZ+0xd0], R0 ;  /* 0x0000d000020085a7 */ /* 0x000f2400080010ff */
[----:B----4-:R-:W-:Y:S05]  /*c560*/  @!P0 BRA `(.L_x_92) ;  /* 0xfffffffc00f08947 */ /* 0x010fea000383ffff */
[----:B------:R-:W-:Y:S05]  /*c570*/  BRA `(.L_x_164) ;  /* 0xffffff8000a47947 */ /* 0x000fea000383ffff */
.L_x_95:
[----:B------:R-:W-:Y:S07]  /*c580*/  MOV R2, UR29 ;  /* 0x0000001d00027c02 */ /* 0x000fee0008000f00 */
.L_x_165:
[----:B-1----:R1:W3:Y:S02]  /*c590*/  SYNCS.PHASECHK.TRANS64.TRYWAIT P1, [R2+URZ+0xc8], R0 ;  /* 0x0000c800020075a7 */ /* 0x0022e400080211ff */
[----:B---3--:R-:W-:Y:S05]  /*c5a0*/  @!P1 NANOSLEEP.SYNCS 0x989680 ;  /* 0x009896800000995d */ /* 0x008fea0003900000 */
[----:B------:R-:W3:Y:S02]  /*c5b0*/  @!P1 SYNCS.PHASECHK.TRANS64 P1, [R2+URZ+0xc8], R0 ;  /* 0x0000c800020095a7 */ /* 0x000ee400080210ff */
[----:B---3--:R-:W-:Y:S05]  /*c5c0*/  @!P1 BRA `(.L_x_165) ;  /* 0xfffffffc00f09947 */ /* 0x008fea000383ffff */
[----:B------:R-:W-:Y:S05]  /*c5d0*/  BRA `(.L_x_94) ;  /* 0xffffff8800187947 */ /* 0x000fea000383ffff */
.L_x_98:
[----:B------:R-:W-:Y:S07]  /*c5e0*/  MOV R2, UR29 ;  /* 0x0000001d00027c02 */ /* 0x000fee0008000f00 */
.L_x_166:
[----:B-1----:R1:W3:Y:S02]  /*c5f0*/  SYNCS.PHASECHK.TRANS64.TRYWAIT P0, [R2+URZ+0xb8], R4 ;  /* 0x0000b804020075a7 */ /* 0x0022e400080011ff */
[----:B---3--:R-:W-:Y:S05]  /*c600*/  @!P0 NANOSLEEP.SYNCS 0x989680 ;  /* 0x009896800000895d */ /* 0x008fea0003900000 */
[----:B------:R-:W3:Y:S02]  /*c610*/  @!P0 SYNCS.PHASECHK.TRANS64 P0, [R2+URZ+0xb8], R4 ;  /* 0x0000b804020085a7 */ /* 0x000ee400080010ff */
[----:B---3--:R-:W-:Y:S05]  /*c620*/  @!P0 BRA `(.L_x_166) ;  /* 0xfffffffc00f08947 */ /* 0x008fea000383ffff */
[----:B------:R-:W-:Y:S05]  /*c630*/  BRA `(.L_x_167) ;  /* 0xffffff88007c7947 */ /* 0x000fea000383ffff */
.L_x_101:
[----:B------:R-:W-:Y:S07]  /*c640*/  MOV R2, UR4 ;  /* 0x0000000400027c02 */ /* 0x000fee0008000f00 */
.L_x_168:
[----:B-1----:R1:W2:Y:S02]  /*c650*/  SYNCS.PHASECHK.TRANS64.TRYWAIT P0, [R2+URZ+0xd0], R0 ;  /* 0x0000d000020075a7 */ /* 0x0022a400080011ff */
[----:B--2---:R-:W-:Y:S05]  /*c660*/  @!P0 NANOSLEEP.SYNCS 0x989680 ;  /* 0x009896800000895d */ /* 0x004fea0003900000 */
[----:B------:R-:W2:Y:S02]  /*c670*/  @!P0 SYNCS.PHASECHK.TRANS64 P0, [R2+URZ+0xd0], R0 ;  /* 0x0000d000020085a7 */ /* 0x000ea400080010ff */
[----:B--2---:R-:W-:Y:S05]  /*c680*/  @!P0 BRA `(.L_x_168) ;  /* 0xfffffffc00f08947 */ /* 0x004fea000383ffff */
[----:B------:R-:W-:Y:S05]  /*c690*/  BRA `(.L_x_169) ;  /* 0xffffff8c00d87947 */ /* 0x000fea000383ffff */
.L_x_111:
[----:B-1----:R-:W-:Y:S04]  /*c6a0*/  MOV R3, UR44 ;  /* 0x0000002c00037c02 */ /* 0x002fe80008000f00 */
[----:B------:R1:W4:Y:S03]  /*c6b0*/  SYNCS.PHASECHK.TRANS64.TRYWAIT P2, [R3+URZ+0xb0], R0 ;  /* 0x0000b000030075a7 */ /* 0x00032600080411ff */
[----:B----4-:R-:W-:Y:S05]  /*c6c0*/  @!P2 NANOSLEEP.SYNCS 0x989680 ;  /* 0x009896800000a95d */ /* 0x010fea0003900000 */
[----:B------:R-:W4:Y:S02]  /*c6d0*/  @!P2 SYNCS.PHASECHK.TRANS64 P2, [R3+URZ+0xb0], R0 ;  /* 0x0000b0000300a5a7 */ /* 0x000f2400080410ff */
[----:B----4-:R-:W-:Y:S05]  /*c6e0*/  @!P2 BRA `(.L_x_111) ;  /* 0xfffffffc00eca947 */ /* 0x010fea000383ffff */
[----:B------:R-:W-:Y:S05]  /*c6f0*/  BRA `(.L_x_110) ;  /* 0xffffffa000307947 */ /* 0x000fea000383ffff */
.L_x_113:
[----:B-1----:R1:W2:Y:S02]  /*c700*/  SYNCS.PHASECHK.TRANS64.TRYWAIT P1, [R5+URZ+0xf0], R4 ;  /* 0x0000f004050075a7 */ /* 0x0022a400080211ff */
[----:B--2---:R-:W-:Y:S05]  /*c710*/  @!P1 NANOSLEEP.SYNCS 0x989680 ;  /* 0x009896800000995d */ /* 0x004fea0003900000 */
[----:B------:R-:W2:Y:S02]  /*c720*/  @!P1 SYNCS.PHASECHK.TRANS64 P1, [R5+URZ+0xf0], R4 ;  /* 0x0000f004050095a7 */ /* 0x000ea400080210ff */
[----:B--2---:R-:W-:Y:S05]  /*c730*/  @!P1 BRA `(.L_x_113) ;  /* 0xfffffffc00f09947 */ /* 0x004fea000383ffff */
[----:B------:R-:W-:Y:S05]  /*c740*/  BRA `(.L_x_112) ;  /* 0xffffffa400407947 */ /* 0x000fea000383ffff */
        .weak           $__internal_0_$__cuda_sm10x_tcgen05_guardrail_trap_col_being_dealloced_not_returned_by_alloc
        .type           $__internal_0_$__cuda_sm10x_tcgen05_guardrail_trap_col_being_dealloced_not_returned_by_alloc,@function
        .size           $__internal_0_$__cuda_sm10x_tcgen05_guardrail_trap_col_being_dealloced_not_returned_by_alloc,($__internal_1_$__cuda_sm10x_tcgen05_guardrail_trap_phase_invalid_during_alloc - $__internal_0_$__cuda_sm10x_tcgen05_guardrail_trap_col_being_dealloced_not_returned_by_alloc)
$__internal_0_$__cuda_sm10x_tcgen05_guardrail_trap_col_being_dealloced_not_returned_by_alloc:
[----:B------:R-:W-:Y:S05]  /*c750*/  BPT.TRAP 0x1 ;  /* 0x000000040000795c */ /* 0x000fea0000300000 */
[----:B------:R-:W-:-:S04]  /*c760*/  HFMA2 R3, -RZ, RZ, 0, 0 ;  /* 0x00000000ff037431 */ /* 0x000fc800000001ff */
[----:B------:R-:W-:Y:S05]  /*c770*/  RET.REL.NODEC R2 `(_ZN7cutlass13device_kernelINS_4gemm6kernel13GemmUniversalIN4cute5tupleIJiiiiEEENS1_10collective13CollectiveMmaINS1_35MainloopSm100TmaUmmaWarpSpecializedILi11ELi2ELi2ENS5_IJNS4_1CILi2EEENSA_ILi1EEESC_EEEEENS5_IJNSA_ILi256EEENSA_ILi224EEENSA_ILi64EEEEEEaNS5_IJlSC_lEEEaSJ_NS4_8TiledMMAINS4_8MMA_AtomIJNS4_21SM100_MMA_S8_2x1SM_SSIaaiLi256ELi224ELNS4_4UMMA5MajorE0ELSO_0ELNSN_8SaturateE0EEEEEENS4_6LayoutINS5_IJSC_SC_SC_EEENS5_IJNSA_ILi0EEESU_SU_EEEEENS5_IJNS4_10UnderscoreESX_SX_EEEEENS4_18SM100_TMA_2SM_LOADENS4_14ComposedLayoutINS4_7SwizzleILi2ELi4ELi3EEENS4_18smem_ptr_flag_bitsILi8EEENSS_INS5_IJNSA_ILi8EEESH_EEENS5_IJSH_SC_EEEEEEEvNS4_8identityES10_S1A_vS1B_EENS_8epilogue10collective18CollectiveEpilogueINS1D_23Sm100TmaWarpSpecializedILi1ELi1ELi224ELb0ELb0EEEJNS5_IJNSA_ILi128EEESG_SH_EEENS5_IJNSS_IS1I_SC_EENSS_ISG_SC_EEEEEaSJ_aSJ_NS1D_6fusion15FusionCallbacksIS1H_NS1N_17LinearCombinationIaiaiLNS_15FloatRoundStyleE2EEES1J_S1M_JEEENS4_5SM1004TMEM4LOAD26SM100_TMEM_LOAD_32dp32b32xENS4_13SM90_TMA_LOADENS11_INS12_ILi1ELi4ELi3EEES15_NSS_INS5_IJS16_NSA_ILi32EEEEEENS5_IJS1Z_SC_EEEEEEENS4_39AutoVectorizingCopyWithAssumedAlignmentILi128EEENS4_14SM90_TMA_STOREES23_S25_S25_EEEvvEEEEvNT_6ParamsE) ;  /* 0xffffff3802207950 */ /* 0x000fea0003c3ffff */
        .weak           $__internal_1_$__cuda_sm10x_tcgen05_guardrail_trap_phase_invalid_during_alloc
        .type           $__internal_1_$__cuda_sm10x_tcgen05_guardrail_trap_phase_invalid_during_alloc,@function
        .size           $__internal_1_$__cuda_sm10x_tcgen05_guardrail_trap_phase_invalid_during_alloc,($__internal_2_$__cuda_sm10x_tcgen05_guardrail_trap_unallocated_columns_being_dealloced - $__internal_1_$__cuda_sm10x_tcgen05_guardrail_trap_phase_invalid_during_alloc)
$__internal_1_$__cuda_sm10x_tcgen05_guardrail_trap_phase_invalid_during_alloc:
[----:B------:R-:W-:Y:S05]  /*c780*/  BPT.TRAP 0x1 ;  /* 0x000000040000795c */ /* 0x000fea0000300000 */
[----:B------:R-:W-:-:S04]  /*c790*/  MOV R3, 0x0 ;  /* 0x0000000000037802 */ /* 0x000fc80000000f00 */
[----:B------:R-:W-:Y:S05]  /*c7a0*/  RET.REL.NODEC R2 `(_ZN7cutlass13device_kernelINS_4gemm6kernel13GemmUniversalIN4cute5tupleIJiiiiEEENS1_10collective13CollectiveMmaINS1_35MainloopSm100TmaUmmaWarpSpecializedILi11ELi2ELi2ENS5_IJNS4_1CILi2EEENSA_ILi1EEESC_EEEEENS5_IJNSA_ILi256EEENSA_ILi224EEENSA_ILi64EEEEEEaNS5_IJlSC_lEEEaSJ_NS4_8TiledMMAINS4_8MMA_AtomIJNS4_21SM100_MMA_S8_2x1SM_SSIaaiLi256ELi224ELNS4_4UMMA5MajorE0ELSO_0ELNSN_8SaturateE0EEEEEENS4_6LayoutINS5_IJSC_SC_SC_EEENS5_IJNSA_ILi0EEESU_SU_EEEEENS5_IJNS4_10UnderscoreESX_SX_EEEEENS4_18SM100_TMA_2SM_LOADENS4_14ComposedLayoutINS4_7SwizzleILi2ELi4ELi3EEENS4_18smem_ptr_flag_bitsILi8EEENSS_INS5_IJNSA_ILi8EEESH_EEENS5_IJSH_SC_EEEEEEEvNS4_8identityES10_S1A_vS1B_EENS_8epilogue10collective18CollectiveEpilogueINS1D_23Sm100TmaWarpSpecializedILi1ELi1ELi224ELb0ELb0EEEJNS5_IJNSA_ILi128EEESG_SH_EEENS5_IJNSS_IS1I_SC_EENSS_ISG_SC_EEEEEaSJ_aSJ_NS1D_6fusion15FusionCallbacksIS1H_NS1N_17LinearCombinationIaiaiLNS_15FloatRoundStyleE2EEES1J_S1M_JEEENS4_5SM1004TMEM4LOAD26SM100_TMEM_LOAD_32dp32b32xENS4_13SM90_TMA_LOADENS11_INS12_ILi1ELi4ELi3EEES15_NSS_INS5_IJS16_NSA_ILi32EEEEEENS5_IJS1Z_SC_EEEEEEENS4_39AutoVectorizingCopyWithAssumedAlignmentILi128EEENS4_14SM90_TMA_STOREES23_S25_S25_EEEvvEEEEvNT_6ParamsE) ;  /* 0xffffff3802147950 */ /* 0x000fea0003c3ffff */
        .weak           $__internal_2_$__cuda_sm10x_tcgen05_guardrail_trap_unallocated_columns_being_dealloced
        .type           $__internal_2_$__cuda_sm10x_tcgen05_guardrail_trap_unallocated_columns_being_dealloced,@function
        .size           $__internal_2_$__cuda_sm10x_tcgen05_guardrail_trap_unallocated_columns_being_dealloced,(.L_x_171 - $__internal_2_$__cuda_sm10x_tcgen05_guardrail_trap_unallocated_columns_being_dealloced)
$__internal_2_$__cuda_sm10x_tcgen05_guardrail_trap_unallocated_columns_being_dealloced:
[----:B------:R-:W-:Y:S05]  /*c7b0*/  BPT.TRAP 0x1 ;  /* 0x000000040000795c */ /* 0x000fea0000300000 */
[----:B------:R-:W-:-:S04]  /*c7c0*/  HFMA2 R3, -RZ, RZ, 0, 0 ;  /* 0x00000000ff037431 */ /* 0x000fc800000001ff */
[----:B------:R-:W-:Y:S05]  /*c7d0*/  RET.REL.NODEC R2 `(_ZN7cutlass13device_kernelINS_4gemm6kernel13GemmUniversalIN4cute5tupleIJiiiiEEENS1_10collective13CollectiveMmaINS1_35MainloopSm100TmaUmmaWarpSpecializedILi11ELi2ELi2ENS5_IJNS4_1CILi2EEENSA_ILi1EEESC_EEEEENS5_IJNSA_ILi256EEENSA_ILi224EEENSA_ILi64EEEEEEaNS5_IJlSC_lEEEaSJ_NS4_8TiledMMAINS4_8MMA_AtomIJNS4_21SM100_MMA_S8_2x1SM_SSIaaiLi256ELi224ELNS4_4UMMA5MajorE0ELSO_0ELNSN_8SaturateE0EEEEEENS4_6LayoutINS5_IJSC_SC_SC_EEENS5_IJNSA_ILi0EEESU_SU_EEEEENS5_IJNS4_10UnderscoreESX_SX_EEEEENS4_18SM100_TMA_2SM_LOADENS4_14ComposedLayoutINS4_7SwizzleILi2ELi4ELi3EEENS4_18smem_ptr_flag_bitsILi8EEENSS_INS5_IJNSA_ILi8EEESH_EEENS5_IJSH_SC_EEEEEEEvNS4_8identityES10_S1A_vS1B_EENS_8epilogue10collective18CollectiveEpilogueINS1D_23Sm100TmaWarpSpecializedILi1ELi1ELi224ELb0ELb0EEEJNS5_IJNSA_ILi128EEESG_SH_EEENS5_IJNSS_IS1I_SC_EENSS_ISG_SC_EEEEEaSJ_aSJ_NS1D_6fusion15FusionCallbacksIS1H_NS1N_17LinearCombinationIaiaiLNS_15FloatRoundStyleE2EEES1J_S1M_JEEENS4_5SM1004TMEM4LOAD26SM100_TMEM_LOAD_32dp32b32xENS4_13SM90_TMA_LOADENS11_INS12_ILi1ELi4ELi3EEES15_NSS_INS5_IJS16_NSA_ILi32EEEEEENS5_IJS1Z_SC_EEEEEEENS4_39AutoVectorizingCopyWithAssumedAlignmentILi128EEENS4_14SM90_TMA_STOREES23_S25_S25_EEEvvEEEEvNT_6ParamsE) ;  /* 0xffffff3802087950 */ /* 0x000fea0003c3ffff */
.L_x_170:
[----:B------:R-:W-:-:S00]  /*c7e0*/  BRA `(.L_x_170) ;  /* 0xfffffffc00fc7947 */ /* 0x000fc0000383ffff */
[----:B------:R-:W-:-:S00]  /*c7f0*/  NOP ;  /* 0x0000000000007918 */ /* 0x000fc00000000000 */
        /* <DEDUP_REMOVED lines=8> */
.L_x_171:


//--------------------- .nv.global.init           --------------------------
	.section	.nv.global.init,"aw",@progbits
.nv.global.init:
	.type		$str$27,@object
	.size		$str$27,($str$28 - $str$27)
$str$27:
        /*0000*/ 	.byte	0x28, 0x61, 0x64, 0x64, 0x72, 0x65, 0x73, 0x73, 0x20, 0x26, 0x20, 0x6d, 0x61, 0x73, 0x6b, 0x29
        /*0010*/ 	.byte	0x20, 0x3d, 0x3d, 0x20, 0x30, 0x00
	.type		$str$28,@object
	.size		$str$28,($str$26 - $str$28)
$str$28:
        /*0016*/ 	.byte	0x2f, 0x74, 0x6d, 0x70, 0x2f, 0x63, 0x75, 0x74, 0x6c, 0x61, 0x73, 0x73, 0x5f, 0x73, 0x77, 0x65
        /*0026*/ 	.byte	0x65, 0x70, 0x5f, 0x73, 0x72, 0x63, 0x2f, 0x69, 0x6e, 0x63, 0x6c, 0x75, 0x64, 0x65, 0x2f, 0x63
        /*0036*/ 	.byte	0x75, 0x74, 0x65, 0x2f, 0x70, 0x6f, 0x69, 0x6e, 0x74, 0x65, 0x72, 0x5f, 0x66, 0x6c, 0x61, 0x67
        /*0046*/ 	.byte	0x67, 0x65, 0x64, 0x2e, 0x68, 0x70, 0x70, 0x00
	.type		$str$26,@object
	.size		$str$26,($str$25 - $str$26)
$str$26:
        /*004e*/ 	.byte	0x2f, 0x74, 0x6d, 0x70, 0x2f, 0x63, 0x75, 0x74, 0x6c, 0x61, 0x73, 0x73, 0x5f, 0x73, 0x77, 0x65
        /*005e*/ 	.byte	0x65, 0x70, 0x5f, 0x73, 0x72, 0x63, 0x2f, 0x69, 0x6e, 0x63, 0x6c, 0x75, 0x64, 0x65, 0x2f, 0x63
        /*006e*/ 	.byte	0x75, 0x74, 0x65, 0x2f, 0x61, 0x74, 0x6f, 0x6d, 0x2f, 0x63, 0x6f, 0x70, 0x79, 0x5f, 0x74, 0x72
        /*007e*/ 	.byte	0x61, 0x69, 0x74, 0x73, 0x5f, 0x73, 0x6d, 0x31, 0x30, 0x30, 0x2e, 0x68, 0x70, 0x70, 0x00
	.type		$str$25,@object
	.size		$str$25,(__unnamed_1 - $str$25)
$str$25:
        /*008d*/ 	.byte	0x28, 0x28, 0x75, 0x69, 0x6e, 0x74, 0x33, 0x32, 0x5f, 0x74, 0x28, 0x74, 0x68, 0x72, 0x65, 0x61
        /*009d*/ 	.byte	0x64, 0x49, 0x64, 0x78, 0x2e, 0x78, 0x29, 0x20, 0x2f, 0x20, 0x33, 0x32, 0x29, 0x20, 0x25, 0x20
        /*00ad*/ 	.byte	0x34, 0x29, 0x20, 0x3d, 0x3d, 0x20, 0x28, 0x28, 0x28, 0x74, 0x6d, 0x65, 0x6d, 0x5f, 0x61, 0x64
        /*00bd*/ 	.byte	0x64, 0x72, 0x20, 0x3e, 0x3e, 0x20, 0x31, 0x36, 0x29, 0x20, 0x2f, 0x20, 0x33, 0x32, 0x29, 0x20
        /*00cd*/ 	.byte	0x25, 0x20, 0x34, 0x29, 0x00
	.type		__unnamed_1,@object
	.size		__unnamed_1,(__unnamed_2 - __unnamed_1)
__unnamed_1:
        /* <DEDUP_REMOVED lines=25> */
        /*0262*/ 	.byte	0x3e, 0x3e, 0x3e, 0x3e, 0x5d, 0x00
	.type		__unnamed_2,@object
	.size		__unnamed_2,(.L_2 - __unnamed_2)
__unnamed_2:
        /* <DEDUP_REMOVED lines=41> */
.L_2:


//--------------------- .nv.shared._ZN7cutlass13device_kernelINS_4gemm6kernel13GemmUniversalIN4cute5tupleIJiiiiEEENS1_10collective13CollectiveMmaINS1_35MainloopSm100TmaUmmaWarpSpecializedILi11ELi2ELi2ENS5_IJNS4_1CILi2EEENSA_ILi1EEESC_EEEEENS5_IJNSA_ILi256EEENSA_ILi224EEENSA_ILi64EEEEEEaNS5_IJlSC_lEEEaSJ_NS4_8TiledMMAINS4_8MMA_AtomIJNS4_21SM100_MMA_S8_2x1SM_SSIaaiLi256ELi224ELNS4_4UMMA5MajorE0ELSO_0ELNSN_8SaturateE0EEEEEENS4_6LayoutINS5_IJSC_SC_SC_EEENS5_IJNSA_ILi0EEESU_SU_EEEEENS5_IJNS4_10UnderscoreESX_SX_EEEEENS4_18SM100_TMA_2SM_LOADENS4_14ComposedLayoutINS4_7SwizzleILi2ELi4ELi3EEENS4_18smem_ptr_flag_bitsILi8EEENSS_INS5_IJNSA_ILi8EEESH_EEENS5_IJSH_SC_EEEEEEEvNS4_8identityES10_S1A_vS1B_EENS_8epilogue10collective18CollectiveEpilogueINS1D_23Sm100TmaWarpSpecializedILi1ELi1ELi224ELb0ELb0EEEJNS5_IJNSA_ILi128EEESG_SH_EEENS5_IJNSS_IS1I_SC_EENSS_ISG_SC_EEEEEaSJ_aSJ_NS1D_6fusion15FusionCallbacksIS1H_NS1N_17LinearCombinationIaiaiLNS_15FloatRoundStyleE2EEES1J_S1M_JEEENS4_5SM1004TMEM4LOAD26SM100_TMEM_LOAD_32dp32b32xENS4_13SM90_TMA_LOADENS11_INS12_ILi1ELi4ELi3EEES15_NSS_INS5_IJS16_NSA_ILi32EEEEEENS5_IJS1Z_SC_EEEEEEENS4_39AutoVectorizingCopyWithAssumedAlignmentILi128EEENS4_14SM90_TMA_STOREES23_S25_S25_EEEvvEEEEvNT_6ParamsE --------------------------
	.section	.nv.shared._ZN7cutlass13device_kernelINS_4gemm6kernel13GemmUniversalIN4cute5tupleIJiiiiEEENS1_10collective13CollectiveMmaINS1_35MainloopSm100TmaUmmaWarpSpecializedILi11ELi2ELi2ENS5_IJNS4_1CILi2EEENSA_ILi1EEESC_EEEEENS5_IJNSA_ILi256EEENSA_ILi224EEENSA_ILi64EEEEEEaNS5_IJlSC_lEEEaSJ_NS4_8TiledMMAINS4_8MMA_AtomIJNS4_21SM100_MMA_S8_2x1SM_SSIaaiLi256ELi224ELNS4_4UMMA5MajorE0ELSO_0ELNSN_8SaturateE0EEEEEENS4_6LayoutINS5_IJSC_SC_SC_EEENS5_IJNSA_ILi0EEESU_SU_EEEEENS5_IJNS4_10UnderscoreESX_SX_EEEEENS4_18SM100_TMA_2SM_LOADENS4_14ComposedLayoutINS4_7SwizzleILi2ELi4ELi3EEENS4_18smem_ptr_flag_bitsILi8EEENSS_INS5_IJNSA_ILi8EEESH_EEENS5_IJSH_SC_EEEEEEEvNS4_8identityES10_S1A_vS1B_EENS_8epilogue10collective18CollectiveEpilogueINS1D_23Sm100TmaWarpSpecializedILi1ELi1ELi224ELb0ELb0EEEJNS5_IJNSA_ILi128EEESG_SH_EEENS5_IJNSS_IS1I_SC_EENSS_ISG_SC_EEEEEaSJ_aSJ_NS1D_6fusion15FusionCallbacksIS1H_NS1N_17LinearCombinationIaiaiLNS_15FloatRoundStyleE2EEES1J_S1M_JEEENS4_5SM1004TMEM4LOAD26SM100_TMEM_LOAD_32dp32b32xENS4_13SM90_TMA_LOADENS11_INS12_ILi1ELi4ELi3EEES15_NSS_INS5_IJS16_NSA_ILi32EEEEEENS5_IJS1Z_SC_EEEEEEENS4_39AutoVectorizingCopyWithAssumedAlignmentILi128EEENS4_14SM90_TMA_STOREES23_S25_S25_EEEvvEEEEvNT_6ParamsE,"aw",@nobits
	.sectionflags	@""
	.align	16
	.zero		1024


//--------------------- .nv.shared.reserved.0     --------------------------
	.section	.nv.shared.reserved.0,"aw",@nobits
	.weak		__nv_reservedSMEM_offset_0_alias
	.size		__nv_reservedSMEM_offset_0_alias, 0, 64
	.other		__nv_reservedSMEM_offset_0_alias,@"STO_CUDA_RESERVED_SHARED STV_DEFAULT"
__nv_reservedSMEM_offset_0_alias:
	.zero		0
.nv.shared.reserved.0:
	.zero		64
	.weak		__nv_reservedSMEM_tcgen05_partition
	.type		__nv_reservedSMEM_tcgen05_partition,@object
	.size		__nv_reservedSMEM_tcgen05_partition,(.L_0 - __nv_reservedSMEM_tcgen05_partition)
__nv_reservedSMEM_tcgen05_partition:
	.zero		32
.L_0:


//--------------------- .nv.global                --------------------------
	.section	.nv.global,"aw",@nobits
.nv.global:
	.type		_ZN40_INTERNAL_42a8d19e_4_k_cu_2b577b3a_244104cute1_E,@object
	.size		_ZN40_INTERNAL_42a8d19e_4_k_cu_2b577b3a_244104cute1_E,(_ZN40_INTERNAL_42a8d19e_4_k_cu_2b577b3a_244104cuda3std3__45__cpo6cbeginE - _ZN40_INTERNAL_42a8d19e_4_k_cu_2b577b3a_244104cute1_E)
_ZN40_INTERNAL_42a8d19e_4_k_cu_2b577b3a_244104cute1_E:
	.zero		1
	.type		_ZN40_INTERNAL_42a8d19e_4_k_cu_2b577b3a_244104cuda3std3__45__cpo6cbeginE,@object
	.size		_ZN40_INTERNAL_42a8d19e_4_k_cu_2b577b3a_244104cuda3std3__45__cpo6cbeginE,(_ZN40_INTERNAL_42a8d19e_4_k_cu_2b577b3a_244104cuda3std3__48in_placeE - _ZN40_INTERNAL_42a8d19e_4_k_cu_2b577b3a_244104cuda3std3__45__cpo6cbeginE)
_ZN40_INTERNAL_42a8d19e_4_k_cu_2b577b3a_244104cuda3std3__45__cpo6cbeginE:
	.zero		1
	.type		_ZN40_INTERNAL_42a8d19e_4_k_cu_2b577b3a_244104cuda3std3__48in_placeE,@object
	.size		_ZN40_INTERNAL_42a8d19e_4_k_cu_2b577b3a_244104cuda3std3__48in_placeE,(_ZN40_INTERNAL_42a8d19e_4_k_cu_2b577b3a_244104cuda3std6ranges3__45__cpo9iter_moveE - _ZN40_INTERNAL_42a8d19e_4_k_cu_2b577b3a_244104cuda3std3__48in_placeE)
_ZN40_INTERNAL_42a8d19e_4_k_cu_2b577b3a_244104cuda3std3__48in_placeE:
	.zero		1
	.type		_ZN40_INTERNAL_42a8d19e_4_k_cu_2b577b3a_244104cuda3std6ranges3__45__cpo9iter_moveE,@object
	.size		_ZN40_INTERNAL_42a8d19e_4_k_cu_2b577b3a_244104cuda3std6ranges3__45__cpo9iter_moveE,(_ZN40_INTERNAL_42a8d19e_4_k_cu_2b577b3a_244104cuda3std3__45__cpo5beginE - _ZN40_INTERNAL_42a8d19e_4_k_cu_2b577b3a_244104cuda3std6ranges3__45__cpo9iter_moveE)
_ZN40_INTERNAL_42a8d19e_4_k_cu_2b577b3a_244104cuda3std6ranges3__45__cpo9iter_moveE:
	.zero		1
	.type		_ZN40_INTERNAL_42a8d19e_4_k_cu_2b577b3a_244104cuda3std3__45__cpo5beginE,@object
	.size		_ZN40_INTERNAL_42a8d19e_4_k_cu_2b577b3a_244104cuda3std3__45__cpo5beginE,(_ZN40_INTERNAL_42a8d19e_4_k_cu_2b577b3a_244104cuda3std3__442_GLOBAL__N__42a8d19e_4_k_cu_2b577b3a_244106ignoreE - _ZN40_INTERNAL_42a8d19e_4_k_cu_2b577b3a_244104cuda3std3__45__cpo5beginE)
_ZN40_INTERNAL_42a8d19e_4_k_cu_2b577b3a_244104cuda3std3__45__cpo5beginE:
	.zero		1
	.type		_ZN40_INTERNAL_42a8d19e_4_k_cu_2b577b3a_244104cuda3std3__442_GLOBAL__N__42a8d19e_4_k_cu_2b577b3a_244106ignoreE,@object
	.size		_ZN40_INTERNAL_42a8d19e_4_k_cu_2b577b3a_244104cuda3std3__442_GLOBAL__N__42a8d19e_4_k_cu_2b577b3a_244106ignoreE,(_ZN40_INTERNAL_42a8d19e_4_k_cu_2b577b3a_244104cute7productE - _ZN40_INTERNAL_42a8d19e_4_k_cu_2b577b3a_244104cuda3std3__442_GLOBAL__N__42a8d19e_4_k_cu_2b577b3a_244106ignoreE)
_ZN40_INTERNAL_42a8d19e_4_k_cu_2b577b3a_244104cuda3std3__442_GLOBAL__N__42a8d19e_4_k_cu_2b577b3a_244106ignoreE:
	.zero		1
	.type		_ZN40_INTERNAL_42a8d19e_4_k_cu_2b577b3a_244104cute7productE,@object
	.size		_ZN40_INTERNAL_42a8d19e_4_k_cu_2b577b3a_244104cute7productE,(_ZN40_INTERNAL_42a8d19e_4_k_cu_2b577b3a_244104cuda3std3__45__cpo3endE - _ZN40_INTERNAL_42a8d19e_4_k_cu_2b577b3a_244104cute7productE)
_ZN40_INTERNAL_42a8d19e_4_k_cu_2b577b3a_244104cute7productE:
	.zero		1
	.type		_ZN40_INTERNAL_42a8d19e_4_k_cu_2b577b3a_244104cuda3std3__45__cpo3endE,@object
	.size		_ZN40_INTERNAL_42a8d19e_4_k_cu_2b577b3a_244104cuda3std3__45__cpo3endE,(_ZN40_INTERNAL_42a8d19e_4_k_cu_2b577b3a_244104cuda3std3__419piecewise_constructE - _ZN40_INTERNAL_42a8d19e_4_k_cu_2b577b3a_244104cuda3std3__45__cpo3endE)
_ZN40_INTERNAL_42a8d19e_4_k_cu_2b577b3a_244104cuda3std3__45__cpo3endE:
	.zero		1
	.type		_ZN40_INTERNAL_42a8d19e_4_k_cu_2b577b3a_244104cuda3std3__419piecewise_constructE,@object
	.size		_ZN40_INTERNAL_42a8d19e_4_k_cu_2b577b3a_244104cuda3std3__419piecewise_constructE,(_ZN40_INTERNAL_42a8d19e_4_k_cu_2b577b3a_244104cuda3std3__45__cpo4cendE - _ZN40_INTERNAL_42a8d19e_4_k_cu_2b577b3a_244104cuda3std3__419piecewise_constructE)
_ZN40_INTERNAL_42a8d19e_4_k_cu_2b577b3a_244104cuda3std3__419piecewise_constructE:
	.zero		1
	.type		_ZN40_INTERNAL_42a8d19e_4_k_cu_2b577b3a_244104cuda3std3__45__cpo4cendE,@object
	.size		_ZN40_INTERNAL_42a8d19e_4_k_cu_2b577b3a_244104cuda3std3__45__cpo4cendE,(_ZN40_INTERNAL_42a8d19e_4_k_cu_2b577b3a_244104cuda3std6ranges3__45__cpo4swapE - _ZN40_INTERNAL_42a8d19e_4_k_cu_2b577b3a_244104cuda3std3__45__cpo4cendE)
_ZN40_INTERNAL_42a8d19e_4_k_cu_2b577b3a_244104cuda3std3__45__cpo4cendE:
	.zero		1
	.type		_ZN40_INTERNAL_42a8d19e_4_k_cu_2b577b3a_244104cuda3std6ranges3__45__cpo4swapE,@object
	.size		_ZN40_INTERNAL_42a8d19e_4_k_cu_2b577b3a_244104cuda3std6ranges3__45__cpo4swapE,(.L_10 - _ZN40_INTERNAL_42a8d19e_4_k_cu_2b577b3a_244104cuda3std6ranges3__45__cpo4swapE)
_ZN40_INTERNAL_42a8d19e_4_k_cu_2b577b3a_244104cuda3std6ranges3__45__cpo4swapE:
	.zero		1
.L_10:


//--------------------- .nv.constant0._ZN7cutlass13device_kernelINS_4gemm6kernel13GemmUniversalIN4cute5tupleIJiiiiEEENS1_10collective13CollectiveMmaINS1_35MainloopSm100TmaUmmaWarpSpecializedILi11ELi2ELi2ENS5_IJNS4_1CILi2EEENSA_ILi1EEESC_EEEEENS5_IJNSA_ILi256EEENSA_ILi224EEENSA_ILi64EEEEEEaNS5_IJlSC_lEEEaSJ_NS4_8TiledMMAINS4_8MMA_AtomIJNS4_21SM100_MMA_S8_2x1SM_SSIaaiLi256ELi224ELNS4_4UMMA5MajorE0ELSO_0ELNSN_8SaturateE0EEEEEENS4_6LayoutINS5_IJSC_SC_SC_EEENS5_IJNSA_ILi0EEESU_SU_EEEEENS5_IJNS4_10UnderscoreESX_SX_EEEEENS4_18SM100_TMA_2SM_LOADENS4_14ComposedLayoutINS4_7SwizzleILi2ELi4ELi3EEENS4_18smem_ptr_flag_bitsILi8EEENSS_INS5_IJNSA_ILi8EEESH_EEENS5_IJSH_SC_EEEEEEEvNS4_8identityES10_S1A_vS1B_EENS_8epilogue10collective18CollectiveEpilogueINS1D_23Sm100TmaWarpSpecializedILi1ELi1ELi224ELb0ELb0EEEJNS5_IJNSA_ILi128EEESG_SH_EEENS5_IJNSS_IS1I_SC_EENSS_ISG_SC_EEEEEaSJ_aSJ_NS1D_6fusion15FusionCallbacksIS1H_NS1N_17LinearCombinationIaiaiLNS_15FloatRoundStyleE2EEES1J_S1M_JEEENS4_5SM1004TMEM4LOAD26SM100_TMEM_LOAD_32dp32b32xENS4_13SM90_TMA_LOADENS11_INS12_ILi1ELi4ELi3EEES15_NSS_INS5_IJS16_NSA_ILi32EEEEEENS5_IJS1Z_SC_EEEEEEENS4_39AutoVectorizingCopyWithAssumedAlignmentILi128EEENS4_14SM90_TMA_STOREES23_S25_S25_EEEvvEEEEvNT_6ParamsE --------------------------
	.section	.nv.constant0._ZN7cutlass13device_kernelINS_4gemm6kernel13GemmUniversalIN4cute5tupleIJiiiiEEENS1_10collective13CollectiveMmaINS1_35MainloopSm100TmaUmmaWarpSpecializedILi11ELi2ELi2ENS5_IJNS4_1CILi2EEENSA_ILi1EEESC_EEEEENS5_IJNSA_ILi256EEENSA_ILi224EEENSA_ILi64EEEEEEaNS5_IJlSC_lEEEaSJ_NS4_8TiledMMAINS4_8MMA_AtomIJNS4_21SM100_MMA_S8_2x1SM_SSIaaiLi256ELi224ELNS4_4UMMA5MajorE0ELSO_0ELNSN_8SaturateE0EEEEEENS4_6LayoutINS5_IJSC_SC_SC_EEENS5_IJNSA_ILi0EEESU_SU_EEEEENS5_IJNS4_10UnderscoreESX_SX_EEEEENS4_18SM100_TMA_2SM_LOADENS4_14ComposedLayoutINS4_7SwizzleILi2ELi4ELi3EEENS4_18smem_ptr_flag_bitsILi8EEENSS_INS5_IJNSA_ILi8EEESH_EEENS5_IJSH_SC_EEEEEEEvNS4_8identityES10_S1A_vS1B_EENS_8epilogue10collective18CollectiveEpilogueINS1D_23Sm100TmaWarpSpecializedILi1ELi1ELi224ELb0ELb0EEEJNS5_IJNSA_ILi128EEESG_SH_EEENS5_IJNSS_IS1I_SC_EENSS_ISG_SC_EEEEEaSJ_aSJ_NS1D_6fusion15FusionCallbacksIS1H_NS1N_17LinearCombinationIaiaiLNS_15FloatRoundStyleE2EEES1J_S1M_JEEENS4_5SM1004TMEM4LOAD26SM100_TMEM_LOAD_32dp32b32xENS4_13SM90_TMA_LOADENS11_INS12_ILi1ELi4ELi3EEES15_NSS_INS5_IJS16_NSA_ILi32EEEEEENS5_IJS1Z_SC_EEEEEEENS4_39AutoVectorizingCopyWithAssumedAlignmentILi128EEENS4_14SM90_TMA_STOREES23_S25_S25_EEEvvEEEEvNT_6ParamsE,"a",@progbits
	.sectionflags	@""
	.align	4
.nv.constant0._ZN7cutlass13device_kernelINS_4gemm6kernel13GemmUniversalIN4cute5tupleIJiiiiEEENS1_10collective13CollectiveMmaINS1_35MainloopSm100TmaUmmaWarpSpecializedILi11ELi2ELi2ENS5_IJNS4_1CILi2EEENSA_ILi1EEESC_EEEEENS5_IJNSA_ILi256EEENSA_ILi224EEENSA_ILi64EEEEEEaNS5_IJlSC_lEEEaSJ_NS4_8TiledMMAINS4_8MMA_AtomIJNS4_21SM100_MMA_S8_2x1SM_SSIaaiLi256ELi224ELNS4_4UMMA5MajorE0ELSO_0ELNSN_8SaturateE0EEEEEENS4_6LayoutINS5_IJSC_SC_SC_EEENS5_IJNSA_ILi0EEESU_SU_EEEEENS5_IJNS4_10UnderscoreESX_SX_EEEEENS4_18SM100_TMA_2SM_LOADENS4_14ComposedLayoutINS4_7SwizzleILi2ELi4ELi3EEENS4_18smem_ptr_flag_bitsILi8EEENSS_INS5_IJNSA_ILi8EEESH_EEENS5_IJSH_SC_EEEEEEEvNS4_8identityES10_S1A_vS1B_EENS_8epilogue10collective18CollectiveEpilogueINS1D_23Sm100TmaWarpSpecializedILi1ELi1ELi224ELb0ELb0EEEJNS5_IJNSA_ILi128EEESG_SH_EEENS5_IJNSS_IS1I_SC_EENSS_ISG_SC_EEEEEaSJ_aSJ_NS1D_6fusion15FusionCallbacksIS1H_NS1N_17LinearCombinationIaiaiLNS_15FloatRoundStyleE2EEES1J_S1M_JEEENS4_5SM1004TMEM4LOAD26SM100_TMEM_LOAD_32dp32b32xENS4_13SM90_TMA_LOADENS11_INS12_ILi1ELi4ELi3EEES15_NSS_INS5_IJS16_NSA_ILi32EEEEEENS5_IJS1Z_SC_EEEEEEENS4_39AutoVectorizingCopyWithAssumedAlignmentILi128EEENS4_14SM90_TMA_STOREES23_S25_S25_EEEvvEEEEvNT_6ParamsE:
	.zero		2944


//--------------------- SYMBOLS --------------------------

	.type		.nv.reservedSmem.offset0,@object
	.size		.nv.reservedSmem.offset0,0x4
	.type		.nv.reservedSmem.cap,@object
	.size		.nv.reservedSmem.cap,0x4
	.type		__assertfail,@function
